// auto-generated by cutlass_sweep.conv — config: {"arch": "sm_100", "cluster_m": 2, "cluster_n": 1, "conv_kind": "fprop", "dtype": "bf16", "ndim": 3, "tile_k": 64, "tile_m": 256, "tile_n": 128}
#include "cutlass/cutlass.h"
#include "cute/tensor.hpp"
#include "cutlass/kernel_hardware_info.hpp"
#include "cutlass/conv/convolution.h"
#include "cutlass/conv/dispatch_policy.hpp"
#include "cutlass/conv/collective/collective_builder.hpp"
#include "cutlass/conv/kernel/conv_universal.hpp"
#include "cutlass/conv/device/conv_universal_adapter.hpp"
#include "cutlass/epilogue/collective/collective_builder.hpp"

using namespace cute;
using Elem = cutlass::bfloat16_t;
using Acc  = float;
using LayoutAB = cutlass::layout::TensorNDHWC;
using LayoutC  = cutlass::layout::TensorNDHWC;
constexpr auto ConvOp = cutlass::conv::Operator::kFprop;
using TileShape    = Shape<_256, _128, Shape<_64>>;
using ClusterShape = Shape<_2, _1, _1>;

using CollectiveEpilogue = typename cutlass::epilogue::collective::CollectiveBuilder<
    cutlass::arch::Sm100, cutlass::arch::OpClassTensorOp,
    TileShape, ClusterShape,
    cutlass::epilogue::collective::EpilogueTileAuto,
    Acc, Acc,
    Elem, LayoutC, 128 / cutlass::sizeof_bits<Elem>::value,
    Elem, LayoutC, 128 / cutlass::sizeof_bits<Elem>::value,
    cutlass::epilogue::collective::EpilogueScheduleAuto
  >::CollectiveOp;

using CollectiveMainloop = typename cutlass::conv::collective::CollectiveBuilder<
    cutlass::arch::Sm100, cutlass::arch::OpClassTensorOp, ConvOp,
    Elem, LayoutAB, 128 / cutlass::sizeof_bits<Elem>::value,
    Elem, LayoutAB, 128 / cutlass::sizeof_bits<Elem>::value,
    Acc,
    TileShape, ClusterShape,
    cutlass::conv::collective::StageCountAutoCarveout<
        static_cast<int>(sizeof(typename CollectiveEpilogue::SharedStorage))>,
    cutlass::conv::collective::KernelScheduleAuto
  >::CollectiveOp;

using ProblemShape = cutlass::conv::ConvProblemShape<
    ConvOp, CollectiveMainloop::DispatchPolicy::NumSpatialDimensions>;
using ConvKernel = cutlass::conv::kernel::ConvUniversal<
    ProblemShape, CollectiveMainloop, CollectiveEpilogue>;
using Conv = cutlass::conv::device::ConvUniversalAdapter<ConvKernel>;

auto* _anchor = &cutlass::device_kernel<ConvKernel>;


// ===== COMPILED SASS (sm_100a) =====

	.target	sm_100a

	.elftype	@"ET_EXEC"


//--------------------- .note.nv.tkinfo           --------------------------
	.section	.note.nv.tkinfo,"",@"SHT_NOTE"
	.sectionflags	@"SHF_NOTE_NV_TKINFO"
	.tkinfo
        /*0018*/ 	.word	0x00000002
        /*0030*/ 	.string	""
        /*0030*/ 	.string	"ptxas"
        /*0030*/ 	.string	"Cuda compilation tools, release 13.0, V13.0.88"
        /*0030*/ 	.string	"Build cuda_13.0.r13.0/compiler.36424714_0"
        /*0030*/ 	.string	"-arch sm_100a -m 64 "



//--------------------- .note.nv.cuinfo           --------------------------
	.section	.note.nv.cuinfo,"",@"SHT_NOTE"
	.sectionflags	@"SHF_NOTE_NV_CUINFO"
        /*0018*/ 	.short	0x0002
        /*001a*/ 	.short	0x0064
        /*001c*/ 	.short	0x0082
	.zero		2


//--------------------- .nv.info                  --------------------------
	.section	.nv.info,"",@"SHT_CUDA_INFO"
	.align	4


	//----- nvinfo : EIATTR_REGCOUNT
	.align		4
        /*0000*/ 	.byte	0x04, 0x2f
        /*0002*/ 	.short	(.L_19 - .L_18)
	.align		4
.L_18:
        /*0004*/ 	.word	index@(_ZN7cutlass13device_kernelINS_4conv6kernel13ConvUniversalINS1_16ConvProblemShapeILNS1_8OperatorE0ELi3EEENS1_10collective14CollectiveConvINS1_47MainloopSm100TmaUmmaWarpSpecializedImplicitGemmILS5_0ELi8ELi3ELi1ELi2EN4cute5tupleIJNSA_1CILi2EEENSC_ILi1EEESE_EEEEENSB_IJNSC_ILi256EEENSC_ILi128EEENSB_IJNSC_ILi64EEEEEEEEENS_10bfloat16_tESM_NSA_8TiledMMAINSA_8MMA_AtomIJNSA_26SM100_MMA_F16BF16_2x1SM_SSISM_SM_fLi256ELi128ELNSA_4UMMA5MajorE0ELSR_0ELNSQ_7ScaleInE0ELSS_0EEEEEENSA_6LayoutINSB_IJSE_SE_SE_EEENSB_IJNSC_ILi0EEESX_SX_EEEEENSB_IJNSA_10UnderscoreES10_S10_EEEEENS7_6detail27Sm100ImplicitGemmTileTraitsINSA_25SM100_TMA_2SM_LOAD_IM2COLENSA_14ComposedLayoutINSA_7SwizzleILi3ELi4ELi3EEENSA_18smem_ptr_flag_bitsILi16EEENSV_INSB_IJNSC_ILi8EEESJ_EEENSB_IJSJ_SE_EEEEEEEvEENS14_INSA_18SM100_TMA_2SM_LOADES1F_vEEEENS_8epilogue10collective18CollectiveEpilogueINS1K_23Sm100TmaWarpSpecializedILi4ELi2ELi32ELb1ELb0EEEJNSB_IJSI_SI_SK_EEENSB_IJNSV_ISI_SE_EENSV_INSC_ILi32EEESE_EEEEESM_NSB_IJNSB_IJllllEEESE_SX_EEESM_S1V_NS1K_6fusion15FusionCallbacksIS1O_NS1W_17LinearCombinationISM_fSM_fLNS_15FloatRoundStyleE2EEES1P_S1T_JEEENSA_5SM1004TMEM4LOAD26SM100_TMEM_LOAD_32dp32b32xENSA_20SM90_TMA_LOAD_IM2COLENS16_INS17_ILi2ELi4ELi3EEES1A_NSV_INSB_IJS1B_S1R_EEENSB_IJS1R_SE_EEEEEEENSA_39AutoVectorizingCopyWithAssumedAlignmentILi128EEENSA_21SM90_TMA_STORE_IM2COLES2B_S2D_S2D_EEEvvEEEEvNT_6ParamsE)
        /*0008*/ 	.word	0x0000006c


	//----- nvinfo : EIATTR_FRAME_SIZE
	.align		4
.L_19:
        /*000c*/ 	.byte	0x04, 0x11
        /*000e*/ 	.short	(.L_21 - .L_20)
	.align		4
.L_20:
        /*0010*/ 	.word	index@($__internal_2_$__cuda_sm10x_tcgen05_guardrail_trap_unallocated_columns_being_dealloced)
        /*0014*/ 	.word	0x00000008


	//----- nvinfo : EIATTR_FRAME_SIZE
	.align		4
.L_21:
        /*0018*/ 	.byte	0x04, 0x11
        /*001a*/ 	.short	(.L_23 - .L_22)
	.align		4
.L_22:
        /*001c*/ 	.word	index@($__internal_1_$__cuda_sm10x_tcgen05_guardrail_trap_phase_invalid_during_alloc)
        /*0020*/ 	.word	0x00000008


	//----- nvinfo : EIATTR_FRAME_SIZE
	.align		4
.L_23:
        /*0024*/ 	.byte	0x04, 0x11
        /*0026*/ 	.short	(.L_25 - .L_24)
	.align		4
.L_24:
        /*0028*/ 	.word	index@($__internal_0_$__cuda_sm10x_tcgen05_guardrail_trap_col_being_dealloced_not_returned_by_alloc)
        /*002c*/ 	.word	0x00000008


	//----- nvinfo : EIATTR_FRAME_SIZE
	.align		4
.L_25:
        /*0030*/ 	.byte	0x04, 0x11
        /*0032*/ 	.short	(.L_27 - .L_26)
	.align		4
.L_26:
        /*0034*/ 	.word	index@(_ZN7cutlass13device_kernelINS_4conv6kernel13ConvUniversalINS1_16ConvProblemShapeILNS1_8OperatorE0ELi3EEENS1_10collective14CollectiveConvINS1_47MainloopSm100TmaUmmaWarpSpecializedImplicitGemmILS5_0ELi8ELi3ELi1ELi2EN4cute5tupleIJNSA_1CILi2EEENSC_ILi1EEESE_EEEEENSB_IJNSC_ILi256EEENSC_ILi128EEENSB_IJNSC_ILi64EEEEEEEEENS_10bfloat16_tESM_NSA_8TiledMMAINSA_8MMA_AtomIJNSA_26SM100_MMA_F16BF16_2x1SM_SSISM_SM_fLi256ELi128ELNSA_4UMMA5MajorE0ELSR_0ELNSQ_7ScaleInE0ELSS_0EEEEEENSA_6LayoutINSB_IJSE_SE_SE_EEENSB_IJNSC_ILi0EEESX_SX_EEEEENSB_IJNSA_10UnderscoreES10_S10_EEEEENS7_6detail27Sm100ImplicitGemmTileTraitsINSA_25SM100_TMA_2SM_LOAD_IM2COLENSA_14ComposedLayoutINSA_7SwizzleILi3ELi4ELi3EEENSA_18smem_ptr_flag_bitsILi16EEENSV_INSB_IJNSC_ILi8EEESJ_EEENSB_IJSJ_SE_EEEEEEEvEENS14_INSA_18SM100_TMA_2SM_LOADES1F_vEEEENS_8epilogue10collective18CollectiveEpilogueINS1K_23Sm100TmaWarpSpecializedILi4ELi2ELi32ELb1ELb0EEEJNSB_IJSI_SI_SK_EEENSB_IJNSV_ISI_SE_EENSV_INSC_ILi32EEESE_EEEEESM_NSB_IJNSB_IJllllEEESE_SX_EEESM_S1V_NS1K_6fusion15FusionCallbacksIS1O_NS1W_17LinearCombinationISM_fSM_fLNS_15FloatRoundStyleE2EEES1P_S1T_JEEENSA_5SM1004TMEM4LOAD26SM100_TMEM_LOAD_32dp32b32xENSA_20SM90_TMA_LOAD_IM2COLENS16_INS17_ILi2ELi4ELi3EEES1A_NSV_INSB_IJS1B_S1R_EEENSB_IJS1R_SE_EEEEEEENSA_39AutoVectorizingCopyWithAssumedAlignmentILi128EEENSA_21SM90_TMA_STORE_IM2COLES2B_S2D_S2D_EEEvvEEEEvNT_6ParamsE)
        /*0038*/ 	.word	0x00000008


	//----- nvinfo : EIATTR_MIN_STACK_SIZE
	.align		4
.L_27:
        /*003c*/ 	.byte	0x04, 0x12
        /*003e*/ 	.short	(.L_29 - .L_28)
	.align		4
.L_28:
        /*0040*/ 	.word	index@(_ZN7cutlass13device_kernelINS_4conv6kernel13ConvUniversalINS1_16ConvProblemShapeILNS1_8OperatorE0ELi3EEENS1_10collective14CollectiveConvINS1_47MainloopSm100TmaUmmaWarpSpecializedImplicitGemmILS5_0ELi8ELi3ELi1ELi2EN4cute5tupleIJNSA_1CILi2EEENSC_ILi1EEESE_EEEEENSB_IJNSC_ILi256EEENSC_ILi128EEENSB_IJNSC_ILi64EEEEEEEEENS_10bfloat16_tESM_NSA_8TiledMMAINSA_8MMA_AtomIJNSA_26SM100_MMA_F16BF16_2x1SM_SSISM_SM_fLi256ELi128ELNSA_4UMMA5MajorE0ELSR_0ELNSQ_7ScaleInE0ELSS_0EEEEEENSA_6LayoutINSB_IJSE_SE_SE_EEENSB_IJNSC_ILi0EEESX_SX_EEEEENSB_IJNSA_10UnderscoreES10_S10_EEEEENS7_6detail27Sm100ImplicitGemmTileTraitsINSA_25SM100_TMA_2SM_LOAD_IM2COLENSA_14ComposedLayoutINSA_7SwizzleILi3ELi4ELi3EEENSA_18smem_ptr_flag_bitsILi16EEENSV_INSB_IJNSC_ILi8EEESJ_EEENSB_IJSJ_SE_EEEEEEEvEENS14_INSA_18SM100_TMA_2SM_LOADES1F_vEEEENS_8epilogue10collective18CollectiveEpilogueINS1K_23Sm100TmaWarpSpecializedILi4ELi2ELi32ELb1ELb0EEEJNSB_IJSI_SI_SK_EEENSB_IJNSV_ISI_SE_EENSV_INSC_ILi32EEESE_EEEEESM_NSB_IJNSB_IJllllEEESE_SX_EEESM_S1V_NS1K_6fusion15FusionCallbacksIS1O_NS1W_17LinearCombinationISM_fSM_fLNS_15FloatRoundStyleE2EEES1P_S1T_JEEENSA_5SM1004TMEM4LOAD26SM100_TMEM_LOAD_32dp32b32xENSA_20SM90_TMA_LOAD_IM2COLENS16_INS17_ILi2ELi4ELi3EEES1A_NSV_INSB_IJS1B_S1R_EEENSB_IJS1R_SE_EEEEEEENSA_39AutoVectorizingCopyWithAssumedAlignmentILi128EEENSA_21SM90_TMA_STORE_IM2COLES2B_S2D_S2D_EEEvvEEEEvNT_6ParamsE)
        /*0044*/ 	.word	0x00000008
.L_29:


//--------------------- .nv.compat                --------------------------
	.section	.nv.compat,"",@"SHT_CUDA_COMPAT_INFO"
	.align	4
        /*0000*/ 	.byte	0x02, 0x09, 0x01, 0x00, 0x02, 0x02, 0x02, 0x00, 0x02, 0x05, 0x05, 0x00, 0x03, 0x07, 0x01, 0x01
        /*0010*/ 	.byte	0x02, 0x03, 0x01, 0x00, 0x02, 0x06, 0x01, 0x00, 0x04, 0x0b, 0x08, 0x00, 0x09, 0x00, 0x00, 0x00
        /*0020*/ 	.byte	0x00, 0x00, 0x00, 0x00


//--------------------- .nv.info._ZN7cutlass13device_kernelINS_4conv6kernel13ConvUniversalINS1_16ConvProblemShapeILNS1_8OperatorE0ELi3EEENS1_10collective14CollectiveConvINS1_47MainloopSm100TmaUmmaWarpSpecializedImplicitGemmILS5_0ELi8ELi3ELi1ELi2EN4cute5tupleIJNSA_1CILi2EEENSC_ILi1EEESE_EEEEENSB_IJNSC_ILi256EEENSC_ILi128EEENSB_IJNSC_ILi64EEEEEEEEENS_10bfloat16_tESM_NSA_8TiledMMAINSA_8MMA_AtomIJNSA_26SM100_MMA_F16BF16_2x1SM_SSISM_SM_fLi256ELi128ELNSA_4UMMA5MajorE0ELSR_0ELNSQ_7ScaleInE0ELSS_0EEEEEENSA_6LayoutINSB_IJSE_SE_SE_EEENSB_IJNSC_ILi0EEESX_SX_EEEEENSB_IJNSA_10UnderscoreES10_S10_EEEEENS7_6detail27Sm100ImplicitGemmTileTraitsINSA_25SM100_TMA_2SM_LOAD_IM2COLENSA_14ComposedLayoutINSA_7SwizzleILi3ELi4ELi3EEENSA_18smem_ptr_flag_bitsILi16EEENSV_INSB_IJNSC_ILi8EEESJ_EEENSB_IJSJ_SE_EEEEEEEvEENS14_INSA_18SM100_TMA_2SM_LOADES1F_vEEEENS_8epilogue10collective18CollectiveEpilogueINS1K_23Sm100TmaWarpSpecializedILi4ELi2ELi32ELb1ELb0EEEJNSB_IJSI_SI_SK_EEENSB_IJNSV_ISI_SE_EENSV_INSC_ILi32EEESE_EEEEESM_NSB_IJNSB_IJllllEEESE_SX_EEESM_S1V_NS1K_6fusion15FusionCallbacksIS1O_NS1W_17LinearCombinationISM_fSM_fLNS_15FloatRoundStyleE2EEES1P_S1T_JEEENSA_5SM1004TMEM4LOAD26SM100_TMEM_LOAD_32dp32b32xENSA_20SM90_TMA_LOAD_IM2COLENS16_INS17_ILi2ELi4ELi3EEES1A_NSV_INSB_IJS1B_S1R_EEENSB_IJS1R_SE_EEEEEEENSA_39AutoVectorizingCopyWithAssumedAlignmentILi128EEENSA_21SM90_TMA_STORE_IM2COLES2B_S2D_S2D_EEEvvEEEEvNT_6ParamsE --------------------------
	.section	.nv.info._ZN7cutlass13device_kernelINS_4conv6kernel13ConvUniversalINS1_16ConvProblemShapeILNS1_8OperatorE0ELi3EEENS1_10collective14CollectiveConvINS1_47MainloopSm100TmaUmmaWarpSpecializedImplicitGemmILS5_0ELi8ELi3ELi1ELi2EN4cute5tupleIJNSA_1CILi2EEENSC_ILi1EEESE_EEEEENSB_IJNSC_ILi256EEENSC_ILi128EEENSB_IJNSC_ILi64EEEEEEEEENS_10bfloat16_tESM_NSA_8TiledMMAINSA_8MMA_AtomIJNSA_26SM100_MMA_F16BF16_2x1SM_SSISM_SM_fLi256ELi128ELNSA_4UMMA5MajorE0ELSR_0ELNSQ_7ScaleInE0ELSS_0EEEEEENSA_6LayoutINSB_IJSE_SE_SE_EEENSB_IJNSC_ILi0EEESX_SX_EEEEENSB_IJNSA_10UnderscoreES10_S10_EEEEENS7_6detail27Sm100ImplicitGemmTileTraitsINSA_25SM100_TMA_2SM_LOAD_IM2COLENSA_14ComposedLayoutINSA_7SwizzleILi3ELi4ELi3EEENSA_18smem_ptr_flag_bitsILi16EEENSV_INSB_IJNSC_ILi8EEESJ_EEENSB_IJSJ_SE_EEEEEEEvEENS14_INSA_18SM100_TMA_2SM_LOADES1F_vEEEENS_8epilogue10collective18CollectiveEpilogueINS1K_23Sm100TmaWarpSpecializedILi4ELi2ELi32ELb1ELb0EEEJNSB_IJSI_SI_SK_EEENSB_IJNSV_ISI_SE_EENSV_INSC_ILi32EEESE_EEEEESM_NSB_IJNSB_IJllllEEESE_SX_EEESM_S1V_NS1K_6fusion15FusionCallbacksIS1O_NS1W_17LinearCombinationISM_fSM_fLNS_15FloatRoundStyleE2EEES1P_S1T_JEEENSA_5SM1004TMEM4LOAD26SM100_TMEM_LOAD_32dp32b32xENSA_20SM90_TMA_LOAD_IM2COLENS16_INS17_ILi2ELi4ELi3EEES1A_NSV_INSB_IJS1B_S1R_EEENSB_IJS1R_SE_EEEEEEENSA_39AutoVectorizingCopyWithAssumedAlignmentILi128EEENSA_21SM90_TMA_STORE_IM2COLES2B_S2D_S2D_EEEvvEEEEvNT_6ParamsE,"",@"SHT_CUDA_INFO"
	.sectionflags	@""
	.align	4


	//----- nvinfo : EIATTR_CUDA_API_VERSION
	.align		4
        /*0000*/ 	.byte	0x04, 0x37
        /*0002*/ 	.short	(.L_31 - .L_30)
.L_30:
        /*0004*/ 	.word	0x00000082


	//----- nvinfo : EIATTR_KPARAM_INFO
	.align		4
.L_31:
        /*0008*/ 	.byte	0x04, 0x17
        /*000a*/ 	.short	(.L_33 - .L_32)
.L_32:
        /*000c*/ 	.word	0x00000000
        /*0010*/ 	.short	0x0000
        /*0012*/ 	.short	0x0000
        /*0014*/ 	.byte	0x00, 0xf0, 0x01, 0x24


	//----- nvinfo : EIATTR_AT_ENTRY_FRAGMENTS
	.align		4
.L_33:
        /*0018*/ 	.byte	0x04, 0x4f
        /*001a*/ 	.short	(.L_35 - .L_34)


	//   ....[0]....
.L_34:
        /*001c*/ 	.word	0x00000007


	//----- nvinfo : EIATTR_RESERVED_SMEM_USED
	.align		4
.L_35:
        /*0020*/ 	.byte	0x01, 0x41
	.zero		2


	//----- nvinfo : EIATTR_SPARSE_MMA_MASK
	.align		4
        /*0024*/ 	.byte	0x03, 0x50
        /*0026*/ 	.short	0x0000


	//----- nvinfo : EIATTR_TCGEN05_2CTA_USED
	.align		4
        /*0028*/ 	.byte	0x01, 0x52
	.zero		2


	//----- nvinfo : EIATTR_MAXREG_COUNT
	.align		4
        /*002c*/ 	.byte	0x03, 0x1b
        /*002e*/ 	.short	0x00ff


	//----- nvinfo : EIATTR_NUM_BARRIERS
	.align		4
        /*0030*/ 	.byte	0x02, 0x4c
        /*0032*/ 	.byte	0x07
	.zero		1


	//----- nvinfo : EIATTR_EXTERNS
	.align		4
        /*0034*/ 	.byte	0x04, 0x0f
        /*0036*/ 	.short	(.L_37 - .L_36)


	//   ....[0]....
	.align		4
.L_36:
        /*0038*/ 	.word	index@(__assertfail)


	//----- nvinfo : EIATTR_MERCURY_ISA_VERSION
	.align		4
.L_37:
        /*003c*/ 	.byte	0x03, 0x5f
        /*003e*/ 	.short	0x0101


	//----- nvinfo : EIATTR_INT_WARP_WIDE_INSTR_OFFSETS
	.align		4
        /*0040*/ 	.byte	0x04, 0x31
        /*0042*/ 	.short	(.L_39 - .L_38)


	//   ....[0]....
.L_38:
        /*0044*/ 	.word	0x00000cd0


	//   ....[1]....
        /*0048*/ 	.word	0x00000d80


	//   ....[2]....
        /*004c*/ 	.word	0x00004730


	//   ....[3]....
        /*0050*/ 	.word	0x00004750


	//   ....[4]....
        /*0054*/ 	.word	0x00004780


	//   ....[5]....
        /*0058*/ 	.word	0x000054f0


	//   ....[6]....
        /*005c*/ 	.word	0x00005560


	//   ....[7]....
        /*0060*/ 	.word	0x00005670


	//   ....[8]....
        /*0064*/ 	.word	0x000056f0


	//   ....[9]....
        /*0068*/ 	.word	0x000057f0


	//   ....[10]....
        /*006c*/ 	.word	0x00005890


	//   ....[11]....
        /*0070*/ 	.word	0x00005980


	//   ....[12]....
        /*0074*/ 	.word	0x00005aa0


	//----- nvinfo : EIATTR_COOP_GROUP_MASK_REGIDS
	.align		4
.L_39:
        /*0078*/ 	.byte	0x04, 0x29
        /*007a*/ 	.short	(.L_41 - .L_40)


	//   ....[0]....
.L_40:
        /*007c*/ 	.word	0xffffffff


	//   ....[1]....
        /*0080*/ 	.word	0xffffffff


	//   ....[2]....
        /*0084*/ 	.word	0xffffffff


	//   ....[3]....
        /*0088*/ 	.word	0xffffffff


	//   ....[4]....
        /*008c*/ 	.word	0xffffffff


	//   ....[5]....
        /*0090*/ 	.word	0xffffffff


	//   ....[6]....
        /*0094*/ 	.word	0xffffffff


	//   ....[7]....
        /*0098*/ 	.word	0xffffffff


	//   ....[8]....
        /*009c*/ 	.word	0xffffffff


	//   ....[9]....
        /*00a0*/ 	.word	0xffffffff


	//   ....[10]....
        /*00a4*/ 	.word	0xffffffff


	//   ....[11]....
        /*00a8*/ 	.word	0xffffffff


	//   ....[12]....
        /*00ac*/ 	.word	0xffffffff


	//----- nvinfo : EIATTR_COOP_GROUP_INSTR_OFFSETS
	.align		4
.L_41:
        /*00b0*/ 	.byte	0x04, 0x28
        /*00b2*/ 	.short	(.L_43 - .L_42)


	//   ....[0]....
.L_42:
        /*00b4*/ 	.word	0x000000d0


	//   ....[1]....
        /*00b8*/ 	.word	0x00000540


	//   ....[2]....
        /*00bc*/ 	.word	0x00000760


	//   ....[3]....
        /*00c0*/ 	.word	0x00000900


	//   ....[4]....
        /*00c4*/ 	.word	0x00000a00


	//   ....[5]....
        /*00c8*/ 	.word	0x00000b50


	//   ....[6]....
        /*00cc*/ 	.word	0x00000df0


	//   ....[7]....
        /*00d0*/ 	.word	0x00002720


	//   ....[8]....
        /*00d4*/ 	.word	0x000035f0


	//   ....[9]....
        /*00d8*/ 	.word	0x00003ac0


	//   ....[10]....
        /*00dc*/ 	.word	0x00003af0


	//   ....[11]....
        /*00e0*/ 	.word	0x00004640


	//   ....[12]....
        /*00e4*/ 	.word	0x00004850


	//----- nvinfo : EIATTR_VRC_CTA_INIT_COUNT
	.align		4
.L_43:
        /*00e8*/ 	.byte	0x02, 0x4a
        /*00ea*/ 	.byte	0x80
	.zero		1


	//----- nvinfo : EIATTR_SYSCALL_OFFSETS
	.align		4
        /*00ec*/ 	.byte	0x04, 0x46
        /*00ee*/ 	.short	(.L_45 - .L_44)


	//   ....[0]....
.L_44:
        /*00f0*/ 	.word	0x000066d0


	//   ....[1]....
        /*00f4*/ 	.word	0x000067c0


	//   ....[2]....
        /*00f8*/ 	.word	0x00007190


	//   ....[3]....
        /*00fc*/ 	.word	0x00007e40


	//   ....[4]....
        /*0100*/ 	.word	0x00008ac0


	//   ....[5]....
        /*0104*/ 	.word	0x00009730


	//----- nvinfo : EIATTR_MBARRIER_INSTR_OFFSETS
	.align		4
.L_45:
        /*0108*/ 	.byte	0x04, 0x39
        /*010a*/ 	.short	(.L_47 - .L_46)


	//   ....[0]....
.L_46:
        /*010c*/ 	.word	0x00000650
        /*0110*/ 	.word	0x000000ff
        /*0114*/ 	.word	0x00000000
        /*0118*/ 	.short	0x0100
        /*011a*/ 	.byte	0x04
	.zero		1


	//   ....[1]....
        /*011c*/ 	.word	0x00000660
        /*0120*/ 	.word	0x000000ff
        /*0124*/ 	.word	0x00000040
        /*0128*/ 	.short	0x0100
        /*012a*/ 	.byte	0x04
	.zero		1


	//   ....[2]....
        /*012c*/ 	.word	0x00000670
        /*0130*/ 	.word	0x000000ff
        /*0134*/ 	.word	0x00000008
        /*0138*/ 	.short	0x0100
        /*013a*/ 	.byte	0x04
	.zero		1


	//   ....[3]....
        /*013c*/ 	.word	0x00000680
        /*0140*/ 	.word	0x000000ff
        /*0144*/ 	.word	0x00000048
        /*0148*/ 	.short	0x0100
        /*014a*/ 	.byte	0x04
	.zero		1


	//   ....[4]....
        /*014c*/ 	.word	0x00000690
        /*0150*/ 	.word	0x000000ff
        /*0154*/ 	.word	0x00000010
        /*0158*/ 	.short	0x0100
        /*015a*/ 	.byte	0x04
	.zero		1


	//   ....[5]....
        /*015c*/ 	.word	0x000006a0
        /*0160*/ 	.word	0x000000ff
        /*0164*/ 	.word	0x00000050
        /*0168*/ 	.short	0x0100
        /*016a*/ 	.byte	0x04
	.zero		1


	//   ....[6]....
        /*016c*/ 	.word	0x000006b0
        /*0170*/ 	.word	0x000000ff
        /*0174*/ 	.word	0x00000018
        /*0178*/ 	.short	0x0100
        /*017a*/ 	.byte	0x04
	.zero		1


	//   ....[7]....
        /*017c*/ 	.word	0x000006c0
        /*0180*/ 	.word	0x000000ff
        /*0184*/ 	.word	0x00000058
        /*0188*/ 	.short	0x0100
        /*018a*/ 	.byte	0x04
	.zero		1


	//   ....[8]....
        /*018c*/ 	.word	0x000006d0
        /*0190*/ 	.word	0x000000ff
        /*0194*/ 	.word	0x00000020
        /*0198*/ 	.short	0x0100
        /*019a*/ 	.byte	0x04
	.zero		1


	//   ....[9]....
        /*019c*/ 	.word	0x000006e0
        /*01a0*/ 	.word	0x000000ff
        /*01a4*/ 	.word	0x00000060
        /*01a8*/ 	.short	0x0100
        /*01aa*/ 	.byte	0x04
	.zero		1


	//   ....[10]....
        /*01ac*/ 	.word	0x000006f0
        /*01b0*/ 	.word	0x000000ff
        /*01b4*/ 	.word	0x00000028
        /*01b8*/ 	.short	0x0100
        /*01ba*/ 	.byte	0x04
	.zero		1


	//   ....[11]....
        /*01bc*/ 	.word	0x00000700
        /*01c0*/ 	.word	0x000000ff
        /*01c4*/ 	.word	0x00000068
        /*01c8*/ 	.short	0x0100
        /*01ca*/ 	.byte	0x04
	.zero		1


	//   ....[12]....
        /*01cc*/ 	.word	0x00000710
        /*01d0*/ 	.word	0x000000ff
        /*01d4*/ 	.word	0x00000030
        /*01d8*/ 	.short	0x0100
        /*01da*/ 	.byte	0x04
	.zero		1


	//   ....[13]....
        /*01dc*/ 	.word	0x00000720
        /*01e0*/ 	.word	0x000000ff
        /*01e4*/ 	.word	0x00000070
        /*01e8*/ 	.short	0x0100
        /*01ea*/ 	.byte	0x04
	.zero		1


	//   ....[14]....
        /*01ec*/ 	.word	0x00000730
        /*01f0*/ 	.word	0x000000ff
        /*01f4*/ 	.word	0x00000038
        /*01f8*/ 	.short	0x0100
        /*01fa*/ 	.byte	0x04
	.zero		1


	//   ....[15]....
        /*01fc*/ 	.word	0x00000740
        /*0200*/ 	.word	0x000000ff
        /*0204*/ 	.word	0x00000078
        /*0208*/ 	.short	0x0100
        /*020a*/ 	.byte	0x04
	.zero		1


	//   ....[16]....
        /*020c*/ 	.word	0x00000870
        /*0210*/ 	.word	0x000000ff
        /*0214*/ 	.word	0x00000080
        /*0218*/ 	.short	0x0100
        /*021a*/ 	.byte	0x04
	.zero		1


	//   ....[17]....
        /*021c*/ 	.word	0x00000880
        /*0220*/ 	.word	0x000000ff
        /*0224*/ 	.word	0x000000a0
        /*0228*/ 	.short	0x0100
        /*022a*/ 	.byte	0x04
	.zero		1


	//   ....[18]....
        /*022c*/ 	.word	0x00000890
        /*0230*/ 	.word	0x000000ff
        /*0234*/ 	.word	0x00000088
        /*0238*/ 	.short	0x0100
        /*023a*/ 	.byte	0x04
	.zero		1


	//   ....[19]....
        /*023c*/ 	.word	0x000008a0
        /*0240*/ 	.word	0x000000ff
        /*0244*/ 	.word	0x000000a8
        /*0248*/ 	.short	0x0100
        /*024a*/ 	.byte	0x04
	.zero		1


	//   ....[20]....
        /*024c*/ 	.word	0x000008b0
        /*0250*/ 	.word	0x000000ff
        /*0254*/ 	.word	0x00000090
        /*0258*/ 	.short	0x0100
        /*025a*/ 	.byte	0x04
	.zero		1


	//   ....[21]....
        /*025c*/ 	.word	0x000008c0
        /*0260*/ 	.word	0x000000ff
        /*0264*/ 	.word	0x000000b0
        /*0268*/ 	.short	0x0100
        /*026a*/ 	.byte	0x04
	.zero		1


	//   ....[22]....
        /*026c*/ 	.word	0x000008d0
        /*0270*/ 	.word	0x000000ff
        /*0274*/ 	.word	0x00000098
        /*0278*/ 	.short	0x0100
        /*027a*/ 	.byte	0x04
	.zero		1


	//   ....[23]....
        /*027c*/ 	.word	0x000008e0
        /*0280*/ 	.word	0x000000ff
        /*0284*/ 	.word	0x000000b8
        /*0288*/ 	.short	0x0100
        /*028a*/ 	.byte	0x04
	.zero		1


	//   ....[24]....
        /*028c*/ 	.word	0x000009d0
        /*0290*/ 	.word	0x000000ff
        /*0294*/ 	.word	0x000000c0
        /*0298*/ 	.short	0x0100
        /*029a*/ 	.byte	0x04
	.zero		1


	//   ....[25]....
        /*029c*/ 	.word	0x000009e0
        /*02a0*/ 	.word	0x000000ff
        /*02a4*/ 	.word	0x000000c8
        /*02a8*/ 	.short	0x0100
        /*02aa*/ 	.byte	0x04
	.zero		1


	//   ....[26]....
        /*02ac*/ 	.word	0x00000b20
        /*02b0*/ 	.word	0x000000ff
        /*02b4*/ 	.word	0x000000d0
        /*02b8*/ 	.short	0x0100
        /*02ba*/ 	.byte	0x06
	.zero		1


	//   ....[27]....
        /*02bc*/ 	.word	0x00000b30
        /*02c0*/ 	.word	0x000000ff
        /*02c4*/ 	.word	0x000000d8
        /*02c8*/ 	.short	0x0100
        /*02ca*/ 	.byte	0x06
	.zero		1


	//   ....[28]....
        /*02cc*/ 	.word	0x00000c70
        /*02d0*/ 	.word	0x000000ff
        /*02d4*/ 	.word	0x000000e0
        /*02d8*/ 	.short	0x0100
        /*02da*/ 	.byte	0x04
	.zero		1


	//   ....[29]....
        /*02dc*/ 	.word	0x00000c80
        /*02e0*/ 	.word	0x000000ff
        /*02e4*/ 	.word	0x000000f0
        /*02e8*/ 	.short	0x0100
        /*02ea*/ 	.byte	0x04
	.zero		1


	//   ....[30]....
        /*02ec*/ 	.word	0x00000c90
        /*02f0*/ 	.word	0x000000ff
        /*02f4*/ 	.word	0x000000e8
        /*02f8*/ 	.short	0x0100
        /*02fa*/ 	.byte	0x04
	.zero		1


	//   ....[31]....
        /*02fc*/ 	.word	0x00000ca0
        /*0300*/ 	.word	0x000000ff
        /*0304*/ 	.word	0x000000f8
        /*0308*/ 	.short	0x0100
        /*030a*/ 	.byte	0x04
	.zero		1


	//   ....[32]....
        /*030c*/ 	.word	0x00000da0
        /*0310*/ 	.word	0x000000ff
        /*0314*/ 	.word	0x00000100
        /*0318*/ 	.short	0x0100
        /*031a*/ 	.byte	0x06
	.zero		1


	//   ....[33]....
        /*031c*/ 	.word	0x00001900
        /*0320*/ 	.word	0x000000ff
        /*0324*/ 	.word	0x00000040
        /*0328*/ 	.short	0x010a
        /*032a*/ 	.byte	0x04
	.zero		1


	//   ....[34]....
        /*032c*/ 	.word	0x00001c50
        /*0330*/ 	.word	0x000000ff
        /*0334*/ 	.word	0x00000040
        /*0338*/ 	.short	0x010a
        /*033a*/ 	.byte	0x09
	.zero		1


	//   ....[35]....
        /*033c*/ 	.word	0x00001e00
        /*0340*/ 	.word	0x000000ff
        /*0344*/ 	.word	0x00000040
        /*0348*/ 	.short	0x010a
        /*034a*/ 	.byte	0x08
	.zero		1


	//   ....[36]....
        /*034c*/ 	.word	0x00002030
        /*0350*/ 	.word	0x000000ff
        /*0354*/ 	.word	0x000000c8
        /*0358*/ 	.short	0x0101
        /*035a*/ 	.byte	0x1e
	.zero		1


	//   ....[37]....
        /*035c*/ 	.word	0x00002060
        /*0360*/ 	.word	0x000000ff
        /*0364*/ 	.word	0x00000040
        /*0368*/ 	.short	0x010a
        /*036a*/ 	.byte	0x04
	.zero		1


	//   ....[38]....
        /*036c*/ 	.word	0x00002340
        /*0370*/ 	.word	0x000000ff
        /*0374*/ 	.word	0x00000040
        /*0378*/ 	.short	0x010a
        /*037a*/ 	.byte	0x09
	.zero		1


	//   ....[39]....
        /*037c*/ 	.word	0x000024f0
        /*0380*/ 	.word	0x000000ff
        /*0384*/ 	.word	0x00000040
        /*0388*/ 	.short	0x010a
        /*038a*/ 	.byte	0x08
	.zero		1


	//   ....[40]....
        /*038c*/ 	.word	0x00002730
        /*0390*/ 	.word	0x000000ff
        /*0394*/ 	.word	0x000000d0
        /*0398*/ 	.short	0x010a
        /*039a*/ 	.byte	0x1e
	.zero		1


	//   ....[41]....
        /*039c*/ 	.word	0x000027f0
        /*03a0*/ 	.word	0x000000ff
        /*03a4*/ 	.word	0x00000000
        /*03a8*/ 	.short	0x0101
        /*03aa*/ 	.byte	0x04
	.zero		1


	//   ....[42]....
        /*03ac*/ 	.word	0x00002df0
        /*03b0*/ 	.word	0x000000ff
        /*03b4*/ 	.word	0x00000000
        /*03b8*/ 	.short	0x010a
        /*03ba*/ 	.byte	0x04
	.zero		1


	//   ....[43]....
        /*03bc*/ 	.word	0x00002e90
        /*03c0*/ 	.word	0x000000ff
        /*03c4*/ 	.word	0x00000000
        /*03c8*/ 	.short	0x010a
        /*03ca*/ 	.byte	0x05
	.zero		1


	//   ....[44]....
        /*03cc*/ 	.word	0x00002f30
        /*03d0*/ 	.word	0x000000ff
        /*03d4*/ 	.word	0x00000000
        /*03d8*/ 	.short	0x010a
        /*03da*/ 	.byte	0x05
	.zero		1


	//   ....[45]....
        /*03dc*/ 	.word	0x00002fd0
        /*03e0*/ 	.word	0x000000ff
        /*03e4*/ 	.word	0x00000000
        /*03e8*/ 	.short	0x010a
        /*03ea*/ 	.byte	0x05
	.zero		1


	//   ....[46]....
        /*03ec*/ 	.word	0x00003070
        /*03f0*/ 	.word	0x000000ff
        /*03f4*/ 	.word	0x00000000
        /*03f8*/ 	.short	0x010a
        /*03fa*/ 	.byte	0x05
	.zero		1


	//   ....[47]....
        /*03fc*/ 	.word	0x00003110
        /*0400*/ 	.word	0x000000ff
        /*0404*/ 	.word	0x00000000
        /*0408*/ 	.short	0x010a
        /*040a*/ 	.byte	0x05
	.zero		1


	//   ....[48]....
        /*040c*/ 	.word	0x000031b0
        /*0410*/ 	.word	0x000000ff
        /*0414*/ 	.word	0x00000000
        /*0418*/ 	.short	0x010a
        /*041a*/ 	.byte	0x05
	.zero		1


	//   ....[49]....
        /*041c*/ 	.word	0x00003260
        /*0420*/ 	.word	0x00000000
        /*0424*/ 	.word	0x00000000
        /*0428*/ 	.short	0x010a
        /*042a*/ 	.byte	0xff
	.zero		1


	//   ....[50]....
        /*042c*/ 	.word	0x000033b0
        /*0430*/ 	.word	0x000000ff
        /*0434*/ 	.word	0x000000d8
        /*0438*/ 	.short	0x010a
        /*043a*/ 	.byte	0x04
	.zero		1


	//   ....[51]....
        /*043c*/ 	.word	0x00003450
        /*0440*/ 	.word	0x000000ff
        /*0444*/ 	.word	0x000000d0
        /*0448*/ 	.short	0x010a
        /*044a*/ 	.byte	0x04
	.zero		1


	//   ....[52]....
        /*044c*/ 	.word	0x000034f0
        /*0450*/ 	.word	0x000000ff
        /*0454*/ 	.word	0x00000000
        /*0458*/ 	.short	0x0101
        /*045a*/ 	.byte	0x05
	.zero		1


	//   ....[53]....
        /*045c*/ 	.word	0x00003530
        /*0460*/ 	.word	0x000000ff
        /*0464*/ 	.word	0x000000d8
        /*0468*/ 	.short	0x0106
        /*046a*/ 	.byte	0x04
	.zero		1


	//   ....[54]....
        /*046c*/ 	.word	0x00003570
        /*0470*/ 	.word	0x00000000
        /*0474*/ 	.word	0x000000d8
        /*0478*/ 	.short	0x010a
        /*047a*/ 	.byte	0xff
	.zero		1


	//   ....[55]....
        /*047c*/ 	.word	0x000037c0
        /*0480*/ 	.word	0x000000ff
        /*0484*/ 	.word	0x00000008
        /*0488*/ 	.short	0x010a
        /*048a*/ 	.byte	0x05
	.zero		1


	//   ....[56]....
        /*048c*/ 	.word	0x000037e0
        /*0490*/ 	.word	0x000000ff
        /*0494*/ 	.word	0x00000008
        /*0498*/ 	.short	0x010a
        /*049a*/ 	.byte	0x05
	.zero		1


	//   ....[57]....
        /*049c*/ 	.word	0x00003970
        /*04a0*/ 	.word	0x000000ff
        /*04a4*/ 	.word	0x00000008
        /*04a8*/ 	.short	0x010a
        /*04aa*/ 	.byte	0x05
	.zero		1


	//   ....[58]....
        /*04ac*/ 	.word	0x00003990
        /*04b0*/ 	.word	0x000000ff
        /*04b4*/ 	.word	0x00000008
        /*04b8*/ 	.short	0x010a
        /*04ba*/ 	.byte	0x05
	.zero		1


	//   ....[59]....
        /*04bc*/ 	.word	0x00003a50
        /*04c0*/ 	.word	0x000000ff
        /*04c4*/ 	.word	0x00000000
        /*04c8*/ 	.short	0x0101
        /*04ca*/ 	.byte	0x04
	.zero		1


	//   ....[60]....
        /*04cc*/ 	.word	0x00003df0
        /*04d0*/ 	.word	0x000000ff
        /*04d4*/ 	.word	0x000000d0
        /*04d8*/ 	.short	0x010a
        /*04da*/ 	.byte	0x14
	.zero		1


	//   ....[61]....
        /*04dc*/ 	.word	0x00003e90
        /*04e0*/ 	.word	0x000000ff
        /*04e4*/ 	.word	0x00000000
        /*04e8*/ 	.short	0x0101
        /*04ea*/ 	.byte	0x22
	.zero		1


	//   ....[62]....
        /*04ec*/ 	.word	0x00003ed0
        /*04f0*/ 	.word	0x000000ff
        /*04f4*/ 	.word	0x000000f0
        /*04f8*/ 	.short	0x010a
        /*04fa*/ 	.byte	0x19
	.zero		1


	//   ....[63]....
        /*04fc*/ 	.word	0x00003f70
        /*0500*/ 	.word	0x000000ff
        /*0504*/ 	.word	0x00000000
        /*0508*/ 	.short	0x010a
        /*050a*/ 	.byte	0x04
	.zero		1


	//   ....[64]....
        /*050c*/ 	.word	0x00003fc0
        /*0510*/ 	.word	0x000000ff
        /*0514*/ 	.word	0x00000000
        /*0518*/ 	.short	0x010a
        /*051a*/ 	.byte	0x12
	.zero		1


	//   ....[65]....
        /*051c*/ 	.word	0x00004110
        /*0520*/ 	.word	0x000000ff
        /*0524*/ 	.word	0x00000000
        /*0528*/ 	.short	0x010a
        /*052a*/ 	.byte	0x05
	.zero		1


	//   ....[66]....
        /*052c*/ 	.word	0x00004440
        /*0530*/ 	.word	0x000000ff
        /*0534*/ 	.word	0x00000000
        /*0538*/ 	.short	0x010a
        /*053a*/ 	.byte	0x04
	.zero		1


	//   ....[67]....
        /*053c*/ 	.word	0x000044e0
        /*0540*/ 	.word	0x00000000
        /*0544*/ 	.word	0x00000000
        /*0548*/ 	.short	0x010a
        /*054a*/ 	.byte	0xff
	.zero		1


	//   ....[68]....
        /*054c*/ 	.word	0x00004520
        /*0550*/ 	.word	0x00000000
        /*0554*/ 	.word	0x00000000
        /*0558*/ 	.short	0x010a
        /*055a*/ 	.byte	0xff
	.zero		1


	//   ....[69]....
        /*055c*/ 	.word	0x00004590
        /*0560*/ 	.word	0x000000ff
        /*0564*/ 	.word	0x00000000
        /*0568*/ 	.short	0x0101
        /*056a*/ 	.byte	0x04
	.zero		1


	//   ....[70]....
        /*056c*/ 	.word	0x000045d0
        /*0570*/ 	.word	0x000000ff
        /*0574*/ 	.word	0x00000100
        /*0578*/ 	.short	0x010a
        /*057a*/ 	.byte	0x14
	.zero		1


	//   ....[71]....
        /*057c*/ 	.word	0x00004630
        /*0580*/ 	.word	0x000000ff
        /*0584*/ 	.word	0x00000000
        /*0588*/ 	.short	0x0101
        /*058a*/ 	.byte	0x04
	.zero		1


	//   ....[72]....
        /*058c*/ 	.word	0x00004ba0
        /*0590*/ 	.word	0x000000ff
        /*0594*/ 	.word	0x000000d0
        /*0598*/ 	.short	0x010a
        /*059a*/ 	.byte	0x14
	.zero		1


	//   ....[73]....
        /*059c*/ 	.word	0x00004c40
        /*05a0*/ 	.word	0x000000ff
        /*05a4*/ 	.word	0x00000000
        /*05a8*/ 	.short	0x0101
        /*05aa*/ 	.byte	0x2d
	.zero		1


	//   ....[74]....
        /*05ac*/ 	.word	0x00005190
        /*05b0*/ 	.word	0x000000ff
        /*05b4*/ 	.word	0x000000c8
        /*05b8*/ 	.short	0x010a
        /*05ba*/ 	.byte	0x14
	.zero		1


	//   ....[75]....
        /*05bc*/ 	.word	0x00005330
        /*05c0*/ 	.word	0x000000ff
        /*05c4*/ 	.word	0x000000a0
        /*05c8*/ 	.short	0x010a
        /*05ca*/ 	.byte	0x14
	.zero		1


	//   ....[76]....
        /*05cc*/ 	.word	0x00005600
        /*05d0*/ 	.word	0x000000ff
        /*05d4*/ 	.word	0x00000080
        /*05d8*/ 	.short	0x010b
        /*05da*/ 	.byte	0x14
	.zero		1


	//   ....[77]....
        /*05dc*/ 	.word	0x00005610
        /*05e0*/ 	.word	0x000000ff
        /*05e4*/ 	.word	0x00000000
        /*05e8*/ 	.short	0x0101
        /*05ea*/ 	.byte	0x31
	.zero		1


	//   ....[78]....
        /*05ec*/ 	.word	0x00005630
        /*05f0*/ 	.word	0x000000ff
        /*05f4*/ 	.word	0x000000a8
        /*05f8*/ 	.short	0x010a
        /*05fa*/ 	.byte	0x14
	.zero		1


	//   ....[79]....
        /*05fc*/ 	.word	0x00005780
        /*0600*/ 	.word	0x000000ff
        /*0604*/ 	.word	0x00000088
        /*0608*/ 	.short	0x010b
        /*060a*/ 	.byte	0x14
	.zero		1


	//   ....[80]....
        /*060c*/ 	.word	0x00005790
        /*0610*/ 	.word	0x000000ff
        /*0614*/ 	.word	0x00000000
        /*0618*/ 	.short	0x0101
        /*061a*/ 	.byte	0x30
	.zero		1


	//   ....[81]....
        /*061c*/ 	.word	0x000057b0
        /*0620*/ 	.word	0x000000ff
        /*0624*/ 	.word	0x000000b0
        /*0628*/ 	.short	0x010a
        /*062a*/ 	.byte	0x14
	.zero		1


	//   ....[82]....
        /*062c*/ 	.word	0x00005920
        /*0630*/ 	.word	0x000000ff
        /*0634*/ 	.word	0x00000090
        /*0638*/ 	.short	0x010b
        /*063a*/ 	.byte	0x14
	.zero		1


	//   ....[83]....
        /*063c*/ 	.word	0x00005930
        /*0640*/ 	.word	0x000000ff
        /*0644*/ 	.word	0x00000000
        /*0648*/ 	.short	0x0101
        /*064a*/ 	.byte	0x2f
	.zero		1


	//   ....[84]....
        /*064c*/ 	.word	0x00005940
        /*0650*/ 	.word	0x000000ff
        /*0654*/ 	.word	0x000000b8
        /*0658*/ 	.short	0x010a
        /*065a*/ 	.byte	0x14
	.zero		1


	//   ....[85]....
        /*065c*/ 	.word	0x00005b10
        /*0660*/ 	.word	0x000000ff
        /*0664*/ 	.word	0x00000098
        /*0668*/ 	.short	0x010b
        /*066a*/ 	.byte	0x14
	.zero		1


	//   ....[86]....
        /*066c*/ 	.word	0x00005b20
        /*0670*/ 	.word	0x000000ff
        /*0674*/ 	.word	0x00000000
        /*0678*/ 	.short	0x0101
        /*067a*/ 	.byte	0x2e
	.zero		1


	//   ....[87]....
        /*067c*/ 	.word	0x00005b50
        /*0680*/ 	.word	0x000000ff
        /*0684*/ 	.word	0x000000a0
        /*0688*/ 	.short	0x010a
        /*068a*/ 	.byte	0x14
	.zero		1


	//   ....[88]....
        /*068c*/ 	.word	0x00005b70
        /*0690*/ 	.word	0x000000ff
        /*0694*/ 	.word	0x000000a8
        /*0698*/ 	.short	0x010a
        /*069a*/ 	.byte	0x14
	.zero		1


	//   ....[89]....
        /*069c*/ 	.word	0x00005b90
        /*06a0*/ 	.word	0x000000ff
        /*06a4*/ 	.word	0x000000b0
        /*06a8*/ 	.short	0x010a
        /*06aa*/ 	.byte	0x14
	.zero		1


	//   ....[90]....
        /*06ac*/ 	.word	0x00005bd0
        /*06b0*/ 	.word	0x00000000
        /*06b4*/ 	.word	0x000000b8
        /*06b8*/ 	.short	0x010a
        /*06ba*/ 	.byte	0xff
	.zero		1


	//   ....[91]....
        /*06bc*/ 	.word	0x00005f50
        /*06c0*/ 	.word	0x000000ff
        /*06c4*/ 	.word	0x000000d0
        /*06c8*/ 	.short	0x010a
        /*06ca*/ 	.byte	0x32
	.zero		1


	//   ....[92]....
        /*06cc*/ 	.word	0x00006020
        /*06d0*/ 	.word	0x000000ff
        /*06d4*/ 	.word	0x00000000
        /*06d8*/ 	.short	0x0101
        /*06da*/ 	.byte	0x04
	.zero		1


	//   ....[93]....
        /*06dc*/ 	.word	0x00006cc0
        /*06e0*/ 	.word	0x000000ff
        /*06e4*/ 	.word	0x00000080
        /*06e8*/ 	.short	0x010a
        /*06ea*/ 	.byte	0x32
	.zero		1


	//   ....[94]....
        /*06ec*/ 	.word	0x00006d70
        /*06f0*/ 	.word	0x00000067
        /*06f4*/ 	.word	0x000000e0
        /*06f8*/ 	.short	0x010a
        /*06fa*/ 	.byte	0xff
	.zero		1


	//   ....[95]....
        /*06fc*/ 	.word	0x00006f80
        /*0700*/ 	.word	0x000000ff
        /*0704*/ 	.word	0x00000080
        /*0708*/ 	.short	0x010a
        /*070a*/ 	.byte	0x32
	.zero		1


	//   ....[96]....
        /*070c*/ 	.word	0x00007070
        /*0710*/ 	.word	0x00000067
        /*0714*/ 	.word	0x000000e0
        /*0718*/ 	.short	0x010a
        /*071a*/ 	.byte	0xff
	.zero		1


	//   ....[97]....
        /*071c*/ 	.word	0x00007b70
        /*0720*/ 	.word	0x00000000
        /*0724*/ 	.word	0x00000000
        /*0728*/ 	.short	0x0101
        /*072a*/ 	.byte	0xff
	.zero		1


	//   ....[98]....
        /*072c*/ 	.word	0x00007b80
        /*0730*/ 	.word	0x00000002
        /*0734*/ 	.word	0x00000080
        /*0738*/ 	.short	0x010a
        /*073a*/ 	.byte	0xff
	.zero		1


	//   ....[99]....
        /*073c*/ 	.word	0x00007c60
        /*0740*/ 	.word	0x00000002
        /*0744*/ 	.word	0x00000080
        /*0748*/ 	.short	0x010a
        /*074a*/ 	.byte	0xff
	.zero		1


	//   ....[100]....
        /*074c*/ 	.word	0x000087f0
        /*0750*/ 	.word	0x00000000
        /*0754*/ 	.word	0x00000000
        /*0758*/ 	.short	0x0101
        /*075a*/ 	.byte	0xff
	.zero		1


	//   ....[101]....
        /*075c*/ 	.word	0x00008810
        /*0760*/ 	.word	0x00000006
        /*0764*/ 	.word	0x00000080
        /*0768*/ 	.short	0x010a
        /*076a*/ 	.byte	0xff
	.zero		1


	//   ....[102]....
        /*076c*/ 	.word	0x000088e0
        /*0770*/ 	.word	0x00000006
        /*0774*/ 	.word	0x00000080
        /*0778*/ 	.short	0x010a
        /*077a*/ 	.byte	0xff
	.zero		1


	//   ....[103]....
        /*077c*/ 	.word	0x00009460
        /*0780*/ 	.word	0x00000000
        /*0784*/ 	.word	0x00000000
        /*0788*/ 	.short	0x0101
        /*078a*/ 	.byte	0xff
	.zero		1


	//   ....[104]....
        /*078c*/ 	.word	0x00009480
        /*0790*/ 	.word	0x00000002
        /*0794*/ 	.word	0x00000080
        /*0798*/ 	.short	0x010a
        /*079a*/ 	.byte	0xff
	.zero		1


	//   ....[105]....
        /*079c*/ 	.word	0x00009550
        /*07a0*/ 	.word	0x00000002
        /*07a4*/ 	.word	0x00000080
        /*07a8*/ 	.short	0x010a
        /*07aa*/ 	.byte	0xff
	.zero		1


	//   ....[106]....
        /*07ac*/ 	.word	0x00009940
        /*07b0*/ 	.word	0x00000067
        /*07b4*/ 	.word	0x00000000
        /*07b8*/ 	.short	0x0101
        /*07ba*/ 	.byte	0xff
	.zero		1


	//   ....[107]....
        /*07bc*/ 	.word	0x0000a120
        /*07c0*/ 	.word	0x00000000
        /*07c4*/ 	.word	0x00000000
        /*07c8*/ 	.short	0x0101
        /*07ca*/ 	.byte	0xff
	.zero		1


	//   ....[108]....
        /*07cc*/ 	.word	0x0000a3a0
        /*07d0*/ 	.word	0x000000ff
        /*07d4*/ 	.word	0x00000000
        /*07d8*/ 	.short	0x0101
        /*07da*/ 	.byte	0x04
	.zero		1


	//   ....[109]....
        /*07dc*/ 	.word	0x0000a3d0
        /*07e0*/ 	.word	0x00000000
        /*07e4*/ 	.word	0x00000040
        /*07e8*/ 	.short	0x010a
        /*07ea*/ 	.byte	0xff
	.zero		1


	//   ....[110]....
        /*07ec*/ 	.word	0x0000a430
        /*07f0*/ 	.word	0x00000000
        /*07f4*/ 	.word	0x00000040
        /*07f8*/ 	.short	0x010a
        /*07fa*/ 	.byte	0xff
	.zero		1


	//   ....[111]....
        /*07fc*/ 	.word	0x0000a490
        /*0800*/ 	.word	0x00000000
        /*0804*/ 	.word	0x000000d0
        /*0808*/ 	.short	0x010a
        /*080a*/ 	.byte	0xff
	.zero		1


	//   ....[112]....
        /*080c*/ 	.word	0x0000a4f0
        /*0810*/ 	.word	0x00000000
        /*0814*/ 	.word	0x00000000
        /*0818*/ 	.short	0x010a
        /*081a*/ 	.byte	0xff
	.zero		1


	//   ....[113]....
        /*081c*/ 	.word	0x0000a550
        /*0820*/ 	.word	0x00000000
        /*0824*/ 	.word	0x00000000
        /*0828*/ 	.short	0x010a
        /*082a*/ 	.byte	0xff
	.zero		1


	//   ....[114]....
        /*082c*/ 	.word	0x0000a5b0
        /*0830*/ 	.word	0x00000000
        /*0834*/ 	.word	0x00000000
        /*0838*/ 	.short	0x010a
        /*083a*/ 	.byte	0xff
	.zero		1


	//   ....[115]....
        /*083c*/ 	.word	0x0000a610
        /*0840*/ 	.word	0x00000000
        /*0844*/ 	.word	0x00000000
        /*0848*/ 	.short	0x010a
        /*084a*/ 	.byte	0xff
	.zero		1


	//   ....[116]....
        /*084c*/ 	.word	0x0000a670
        /*0850*/ 	.word	0x00000000
        /*0854*/ 	.word	0x00000000
        /*0858*/ 	.short	0x010a
        /*085a*/ 	.byte	0xff
	.zero		1


	//   ....[117]....
        /*085c*/ 	.word	0x0000a6d0
        /*0860*/ 	.word	0x00000000
        /*0864*/ 	.word	0x00000000
        /*0868*/ 	.short	0x010a
        /*086a*/ 	.byte	0xff
	.zero		1


	//   ....[118]....
        /*086c*/ 	.word	0x0000a730
        /*0870*/ 	.word	0x00000000
        /*0874*/ 	.word	0x00000000
        /*0878*/ 	.short	0x010a
        /*087a*/ 	.byte	0xff
	.zero		1


	//   ....[119]....
        /*087c*/ 	.word	0x0000a790
        /*0880*/ 	.word	0x00000004
        /*0884*/ 	.word	0x000000d8
        /*0888*/ 	.short	0x010a
        /*088a*/ 	.byte	0xff
	.zero		1


	//   ....[120]....
        /*088c*/ 	.word	0x0000a7f0
        /*0890*/ 	.word	0x00000004
        /*0894*/ 	.word	0x000000d0
        /*0898*/ 	.short	0x010a
        /*089a*/ 	.byte	0xff
	.zero		1


	//   ....[121]....
        /*089c*/ 	.word	0x0000a850
        /*08a0*/ 	.word	0x00000005
        /*08a4*/ 	.word	0x00000008
        /*08a8*/ 	.short	0x010a
        /*08aa*/ 	.byte	0xff
	.zero		1


	//   ....[122]....
        /*08ac*/ 	.word	0x0000a940
        /*08b0*/ 	.word	0x00000003
        /*08b4*/ 	.word	0x00000008
        /*08b8*/ 	.short	0x010a
        /*08ba*/ 	.byte	0xff
	.zero		1


	//   ....[123]....
        /*08bc*/ 	.word	0x0000a9a0
        /*08c0*/ 	.word	0x00000004
        /*08c4*/ 	.word	0x000000d0
        /*08c8*/ 	.short	0x010a
        /*08ca*/ 	.byte	0xff
	.zero		1


	//   ....[124]....
        /*08cc*/ 	.word	0x0000aa00
        /*08d0*/ 	.word	0x00000004
        /*08d4*/ 	.word	0x000000f0
        /*08d8*/ 	.short	0x010a
        /*08da*/ 	.byte	0xff
	.zero		1


	//   ....[125]....
        /*08dc*/ 	.word	0x0000aa60
        /*08e0*/ 	.word	0x00000004
        /*08e4*/ 	.word	0x00000000
        /*08e8*/ 	.short	0x010a
        /*08ea*/ 	.byte	0xff
	.zero		1


	//   ....[126]....
        /*08ec*/ 	.word	0x0000aac0
        /*08f0*/ 	.word	0x00000000
        /*08f4*/ 	.word	0x00000000
        /*08f8*/ 	.short	0x010a
        /*08fa*/ 	.byte	0xff
	.zero		1


	//   ....[127]....
        /*08fc*/ 	.word	0x0000ab20
        /*0900*/ 	.word	0x00000000
        /*0904*/ 	.word	0x00000100
        /*0908*/ 	.short	0x010a
        /*090a*/ 	.byte	0xff
	.zero		1


	//   ....[128]....
        /*090c*/ 	.word	0x0000ab80
        /*0910*/ 	.word	0x00000000
        /*0914*/ 	.word	0x000000d0
        /*0918*/ 	.short	0x010a
        /*091a*/ 	.byte	0xff
	.zero		1


	//   ....[129]....
        /*091c*/ 	.word	0x0000abe0
        /*0920*/ 	.word	0x00000000
        /*0924*/ 	.word	0x000000c8
        /*0928*/ 	.short	0x010a
        /*092a*/ 	.byte	0xff
	.zero		1


	//   ....[130]....
        /*092c*/ 	.word	0x0000ac40
        /*0930*/ 	.word	0x00000002
        /*0934*/ 	.word	0x000000a0
        /*0938*/ 	.short	0x010a
        /*093a*/ 	.byte	0xff
	.zero		1


	//   ....[131]....
        /*093c*/ 	.word	0x0000aca0
        /*0940*/ 	.word	0x00000002
        /*0944*/ 	.word	0x000000a8
        /*0948*/ 	.short	0x010a
        /*094a*/ 	.byte	0xff
	.zero		1


	//   ....[132]....
        /*094c*/ 	.word	0x0000ad00
        /*0950*/ 	.word	0x00000002
        /*0954*/ 	.word	0x000000b0
        /*0958*/ 	.short	0x010a
        /*095a*/ 	.byte	0xff
	.zero		1


	//   ....[133]....
        /*095c*/ 	.word	0x0000ad60
        /*0960*/ 	.word	0x00000000
        /*0964*/ 	.word	0x000000b8
        /*0968*/ 	.short	0x010a
        /*096a*/ 	.byte	0xff
	.zero		1


	//   ....[134]....
        /*096c*/ 	.word	0x0000adc0
        /*0970*/ 	.word	0x00000000
        /*0974*/ 	.word	0x000000a0
        /*0978*/ 	.short	0x010a
        /*097a*/ 	.byte	0xff
	.zero		1


	//   ....[135]....
        /*097c*/ 	.word	0x0000ae20
        /*0980*/ 	.word	0x00000000
        /*0984*/ 	.word	0x000000a8
        /*0988*/ 	.short	0x010a
        /*098a*/ 	.byte	0xff
	.zero		1


	//   ....[136]....
        /*098c*/ 	.word	0x0000ae80
        /*0990*/ 	.word	0x00000000
        /*0994*/ 	.word	0x000000b0
        /*0998*/ 	.short	0x010a
        /*099a*/ 	.byte	0xff
	.zero		1


	//   ....[137]....
        /*099c*/ 	.word	0x0000aee0
        /*09a0*/ 	.word	0x00000000
        /*09a4*/ 	.word	0x000000d0
        /*09a8*/ 	.short	0x010a
        /*09aa*/ 	.byte	0xff
	.zero		1


	//   ....[138]....
        /*09ac*/ 	.word	0x0000af40
        /*09b0*/ 	.word	0x00000002
        /*09b4*/ 	.word	0x00000080
        /*09b8*/ 	.short	0x010a
        /*09ba*/ 	.byte	0xff
	.zero		1


	//   ....[139]....
        /*09bc*/ 	.word	0x0000af90
        /*09c0*/ 	.word	0x00000067
        /*09c4*/ 	.word	0x000000e0
        /*09c8*/ 	.short	0x010a
        /*09ca*/ 	.byte	0xff
	.zero		1


	//   ....[140]....
        /*09cc*/ 	.word	0x0000afe0
        /*09d0*/ 	.word	0x00000002
        /*09d4*/ 	.word	0x00000080
        /*09d8*/ 	.short	0x010a
        /*09da*/ 	.byte	0xff
	.zero		1


	//   ....[141]....
        /*09dc*/ 	.word	0x0000b030
        /*09e0*/ 	.word	0x00000006
        /*09e4*/ 	.word	0x00000080
        /*09e8*/ 	.short	0x010a
        /*09ea*/ 	.byte	0xff
	.zero		1


	//   ....[142]....
        /*09ec*/ 	.word	0x0000b080
        /*09f0*/ 	.word	0x00000002
        /*09f4*/ 	.word	0x00000080
        /*09f8*/ 	.short	0x010a
        /*09fa*/ 	.byte	0xff
	.zero		1


	//----- nvinfo : EIATTR_NUM_MBARRIERS
	.align		4
.L_47:
        /*09fc*/ 	.byte	0x03, 0x38
        /*09fe*/ 	.short	0x0021


	//----- nvinfo : EIATTR_EXIT_INSTR_OFFSETS
	.align		4
        /*0a00*/ 	.byte	0x04, 0x1c
        /*0a02*/ 	.short	(.L_49 - .L_48)


	//   ....[0]....
.L_48:
        /*0a04*/ 	.word	0x00003290


	//   ....[1]....
        /*0a08*/ 	.word	0x00003540


	//   ....[2]....
        /*0a0c*/ 	.word	0x000035a0


	//   ....[3]....
        /*0a10*/ 	.word	0x00004860


	//   ....[4]....
        /*0a14*/ 	.word	0x00005c00


	//   ....[5]....
        /*0a18*/ 	.word	0x00005c40


	//   ....[6]....
        /*0a1c*/ 	.word	0x0000a280


	//   ....[7]....
        /*0a20*/ 	.word	0x0000a300


	//   ....[8]....
        /*0a24*/ 	.word	0x0000a330


	//   ....[9]....
        /*0a28*/ 	.word	0x0000a3b0


	//----- nvinfo : EIATTR_MAX_THREADS
	.align		4
.L_49:
        /*0a2c*/ 	.byte	0x04, 0x05
        /*0a2e*/ 	.short	(.L_51 - .L_50)
.L_50:
        /*0a30*/ 	.word	0x00000100
        /*0a34*/ 	.word	0x00000001
        /*0a38*/ 	.word	0x00000001


	//----- nvinfo : EIATTR_CRS_STACK_SIZE
	.align		4
.L_51:
        /*0a3c*/ 	.byte	0x04, 0x1e
        /*0a3e*/ 	.short	(.L_53 - .L_52)
.L_52:
        /*0a40*/ 	.word	0x00000000


	//----- nvinfo : EIATTR_CBANK_PARAM_SIZE
	.align		4
.L_53:
        /*0a44*/ 	.byte	0x03, 0x19
        /*0a46*/ 	.short	0x0900


	//----- nvinfo : EIATTR_PARAM_CBANK
	.align		4
        /*0a48*/ 	.byte	0x04, 0x0a
        /*0a4a*/ 	.short	(.L_55 - .L_54)
	.align		4
.L_54:
        /*0a4c*/ 	.word	index@(.nv.constant0._ZN7cutlass13device_kernelINS_4conv6kernel13ConvUniversalINS1_16ConvProblemShapeILNS1_8OperatorE0ELi3EEENS1_10collective14CollectiveConvINS1_47MainloopSm100TmaUmmaWarpSpecializedImplicitGemmILS5_0ELi8ELi3ELi1ELi2EN4cute5tupleIJNSA_1CILi2EEENSC_ILi1EEESE_EEEEENSB_IJNSC_ILi256EEENSC_ILi128EEENSB_IJNSC_ILi64EEEEEEEEENS_10bfloat16_tESM_NSA_8TiledMMAINSA_8MMA_AtomIJNSA_26SM100_MMA_F16BF16_2x1SM_SSISM_SM_fLi256ELi128ELNSA_4UMMA5MajorE0ELSR_0ELNSQ_7ScaleInE0ELSS_0EEEEEENSA_6LayoutINSB_IJSE_SE_SE_EEENSB_IJNSC_ILi0EEESX_SX_EEEEENSB_IJNSA_10UnderscoreES10_S10_EEEEENS7_6detail27Sm100ImplicitGemmTileTraitsINSA_25SM100_TMA_2SM_LOAD_IM2COLENSA_14ComposedLayoutINSA_7SwizzleILi3ELi4ELi3EEENSA_18smem_ptr_flag_bitsILi16EEENSV_INSB_IJNSC_ILi8EEESJ_EEENSB_IJSJ_SE_EEEEEEEvEENS14_INSA_18SM100_TMA_2SM_LOADES1F_vEEEENS_8epilogue10collective18CollectiveEpilogueINS1K_23Sm100TmaWarpSpecializedILi4ELi2ELi32ELb1ELb0EEEJNSB_IJSI_SI_SK_EEENSB_IJNSV_ISI_SE_EENSV_INSC_ILi32EEESE_EEEEESM_NSB_IJNSB_IJllllEEESE_SX_EEESM_S1V_NS1K_6fusion15FusionCallbacksIS1O_NS1W_17LinearCombinationISM_fSM_fLNS_15FloatRoundStyleE2EEES1P_S1T_JEEENSA_5SM1004TMEM4LOAD26SM100_TMEM_LOAD_32dp32b32xENSA_20SM90_TMA_LOAD_IM2COLENS16_INS17_ILi2ELi4ELi3EEES1A_NSV_INSB_IJS1B_S1R_EEENSB_IJS1R_SE_EEEEEEENSA_39AutoVectorizingCopyWithAssumedAlignmentILi128EEENSA_21SM90_TMA_STORE_IM2COLES2B_S2D_S2D_EEEvvEEEEvNT_6ParamsE)
        /*0a50*/ 	.short	0x0380
        /*0a52*/ 	.short	0x0900


	//----- nvinfo : EIATTR_SW_WAR
	.align		4
.L_55:
        /*0a54*/ 	.byte	0x04, 0x36
        /*0a56*/ 	.short	(.L_57 - .L_56)
.L_56:
        /*0a58*/ 	.word	0x00000008
.L_57:


//--------------------- .nv.callgraph             --------------------------
	.section	.nv.callgraph,"",@"SHT_CUDA_CALLGRAPH"
	.align	4
	.sectionentsize	8
	.align		4
        /*0000*/ 	.word	0x00000000
	.align		4
        /*0004*/ 	.word	0xffffffff
	.align		4
        /*0008*/ 	.word	index@(_ZN7cutlass13device_kernelINS_4conv6kernel13ConvUniversalINS1_16ConvProblemShapeILNS1_8OperatorE0ELi3EEENS1_10collective14CollectiveConvINS1_47MainloopSm100TmaUmmaWarpSpecializedImplicitGemmILS5_0ELi8ELi3ELi1ELi2EN4cute5tupleIJNSA_1CILi2EEENSC_ILi1EEESE_EEEEENSB_IJNSC_ILi256EEENSC_ILi128EEENSB_IJNSC_ILi64EEEEEEEEENS_10bfloat16_tESM_NSA_8TiledMMAINSA_8MMA_AtomIJNSA_26SM100_MMA_F16BF16_2x1SM_SSISM_SM_fLi256ELi128ELNSA_4UMMA5MajorE0ELSR_0ELNSQ_7ScaleInE0ELSS_0EEEEEENSA_6LayoutINSB_IJSE_SE_SE_EEENSB_IJNSC_ILi0EEESX_SX_EEEEENSB_IJNSA_10UnderscoreES10_S10_EEEEENS7_6detail27Sm100ImplicitGemmTileTraitsINSA_25SM100_TMA_2SM_LOAD_IM2COLENSA_14ComposedLayoutINSA_7SwizzleILi3ELi4ELi3EEENSA_18smem_ptr_flag_bitsILi16EEENSV_INSB_IJNSC_ILi8EEESJ_EEENSB_IJSJ_SE_EEEEEEEvEENS14_INSA_18SM100_TMA_2SM_LOADES1F_vEEEENS_8epilogue10collective18CollectiveEpilogueINS1K_23Sm100TmaWarpSpecializedILi4ELi2ELi32ELb1ELb0EEEJNSB_IJSI_SI_SK_EEENSB_IJNSV_ISI_SE_EENSV_INSC_ILi32EEESE_EEEEESM_NSB_IJNSB_IJllllEEESE_SX_EEESM_S1V_NS1K_6fusion15FusionCallbacksIS1O_NS1W_17LinearCombinationISM_fSM_fLNS_15FloatRoundStyleE2EEES1P_S1T_JEEENSA_5SM1004TMEM4LOAD26SM100_TMEM_LOAD_32dp32b32xENSA_20SM90_TMA_LOAD_IM2COLENS16_INS17_ILi2ELi4ELi3EEES1A_NSV_INSB_IJS1B_S1R_EEENSB_IJS1R_SE_EEEEEEENSA_39AutoVectorizingCopyWithAssumedAlignmentILi128EEENSA_21SM90_TMA_STORE_IM2COLES2B_S2D_S2D_EEEvvEEEEvNT_6ParamsE)
	.align		4
        /*000c*/ 	.word	index@(__assertfail)
	.align		4
        /*0010*/ 	.word	0x00000000
	.align		4
        /*0014*/ 	.word	0xfffffffe
	.align		4
        /*0018*/ 	.word	0x00000000
	.align		4
        /*001c*/ 	.word	0xfffffffd
	.align		4
        /*0020*/ 	.word	0x00000000
	.align		4
        /*0024*/ 	.word	0xfffffffc


//--------------------- .nv.constant4             --------------------------
	.section	.nv.constant4,"a",@progbits
	.align	8
	.align		8
.nv.constant4:
        /*0000*/ 	.dword	__assertfail
	.align		8
        /*0008*/ 	.dword	__unnamed_1
	.align		8
        /*0010*/ 	.dword	__unnamed_2
	.align		8
        /*0018*/ 	.dword	_ZN39_INTERNAL_675b522a_4_k_cu_6ec7f3a8_38524cuda3std3__45__cpo5beginE
	.align		8
        /*0020*/ 	.dword	_ZN39_INTERNAL_675b522a_4_k_cu_6ec7f3a8_38524cuda3std3__45__cpo3endE
	.align		8
        /*0028*/ 	.dword	_ZN39_INTERNAL_675b522a_4_k_cu_6ec7f3a8_38524cuda3std3__45__cpo6cbeginE
	.align		8
        /*0030*/ 	.dword	_ZN39_INTERNAL_675b522a_4_k_cu_6ec7f3a8_38524cuda3std3__45__cpo4cendE
	.align		8
        /*0038*/ 	.dword	_ZN39_INTERNAL_675b522a_4_k_cu_6ec7f3a8_38524cuda3std3__441_GLOBAL__N__675b522a_4_k_cu_6ec7f3a8_38526ignoreE
	.align		8
        /*0040*/ 	.dword	_ZN39_INTERNAL_675b522a_4_k_cu_6ec7f3a8_38524cuda3std3__419piecewise_constructE
	.align		8
        /*0048*/ 	.dword	_ZN39_INTERNAL_675b522a_4_k_cu_6ec7f3a8_38524cuda3std3__48in_placeE
	.align		8
        /*0050*/ 	.dword	_ZN39_INTERNAL_675b522a_4_k_cu_6ec7f3a8_38524cuda3std6ranges3__45__cpo4swapE
	.align		8
        /*0058*/ 	.dword	_ZN39_INTERNAL_675b522a_4_k_cu_6ec7f3a8_38524cuda3std6ranges3__45__cpo9iter_moveE
	.align		8
        /*0060*/ 	.dword	_ZN39_INTERNAL_675b522a_4_k_cu_6ec7f3a8_38524cute7productE
	.align		8
        /*0068*/ 	.dword	_ZN39_INTERNAL_675b522a_4_k_cu_6ec7f3a8_38524cute1_E
	.align		8
        /*0070*/ 	.dword	$str$27
	.align		8
        /*0078*/ 	.dword	$str$28
	.align		8
        /*0080*/ 	.dword	$str$29
	.align		8
        /*0088*/ 	.dword	$str$30


//--------------------- .text._ZN7cutlass13device_kernelINS_4conv6kernel13ConvUniversalINS1_16ConvProblemShapeILNS1_8OperatorE0ELi3EEENS1_10collective14CollectiveConvINS1_47MainloopSm100TmaUmmaWarpSpecializedImplicitGemmILS5_0ELi8ELi3ELi1ELi2EN4cute5tupleIJNSA_1CILi2EEENSC_ILi1EEESE_EEEEENSB_IJNSC_ILi256EEENSC_ILi128EEENSB_IJNSC_ILi64EEEEEEEEENS_10bfloat16_tESM_NSA_8TiledMMAINSA_8MMA_AtomIJNSA_26SM100_MMA_F16BF16_2x1SM_SSISM_SM_fLi256ELi128ELNSA_4UMMA5MajorE0ELSR_0ELNSQ_7ScaleInE0ELSS_0EEEEEENSA_6LayoutINSB_IJSE_SE_SE_EEENSB_IJNSC_ILi0EEESX_SX_EEEEENSB_IJNSA_10UnderscoreES10_S10_EEEEENS7_6detail27Sm100ImplicitGemmTileTraitsINSA_25SM100_TMA_2SM_LOAD_IM2COLENSA_14ComposedLayoutINSA_7SwizzleILi3ELi4ELi3EEENSA_18smem_ptr_flag_bitsILi16EEENSV_INSB_IJNSC_ILi8EEESJ_EEENSB_IJSJ_SE_EEEEEEEvEENS14_INSA_18SM100_TMA_2SM_LOADES1F_vEEEENS_8epilogue10collective18CollectiveEpilogueINS1K_23Sm100TmaWarpSpecializedILi4ELi2ELi32ELb1ELb0EEEJNSB_IJSI_SI_SK_EEENSB_IJNSV_ISI_SE_EENSV_INSC_ILi32EEESE_EEEEESM_NSB_IJNSB_IJllllEEESE_SX_EEESM_S1V_NS1K_6fusion15FusionCallbacksIS1O_NS1W_17LinearCombinationISM_fSM_fLNS_15FloatRoundStyleE2EEES1P_S1T_JEEENSA_5SM1004TMEM4LOAD26SM100_TMEM_LOAD_32dp32b32xENSA_20SM90_TMA_LOAD_IM2COLENS16_INS17_ILi2ELi4ELi3EEES1A_NSV_INSB_IJS1B_S1R_EEENSB_IJS1R_SE_EEEEEEENSA_39AutoVectorizingCopyWithAssumedAlignmentILi128EEENSA_21SM90_TMA_STORE_IM2COLES2B_S2D_S2D_EEEvvEEEEvNT_6ParamsE --------------------------
	.section	.text._ZN7cutlass13device_kernelINS_4conv6kernel13ConvUniversalINS1_16ConvProblemShapeILNS1_8OperatorE0ELi3EEENS1_10collective14CollectiveConvINS1_47MainloopSm100TmaUmmaWarpSpecializedImplicitGemmILS5_0ELi8ELi3ELi1ELi2EN4cute5tupleIJNSA_1CILi2EEENSC_ILi1EEESE_EEEEENSB_IJNSC_ILi256EEENSC_ILi128EEENSB_IJNSC_ILi64EEEEEEEEENS_10bfloat16_tESM_NSA_8TiledMMAINSA_8MMA_AtomIJNSA_26SM100_MMA_F16BF16_2x1SM_SSISM_SM_fLi256ELi128ELNSA_4UMMA5MajorE0ELSR_0ELNSQ_7ScaleInE0ELSS_0EEEEEENSA_6LayoutINSB_IJSE_SE_SE_EEENSB_IJNSC_ILi0EEESX_SX_EEEEENSB_IJNSA_10UnderscoreES10_S10_EEEEENS7_6detail27Sm100ImplicitGemmTileTraitsINSA_25SM100_TMA_2SM_LOAD_IM2COLENSA_14ComposedLayoutINSA_7SwizzleILi3ELi4ELi3EEENSA_18smem_ptr_flag_bitsILi16EEENSV_INSB_IJNSC_ILi8EEESJ_EEENSB_IJSJ_SE_EEEEEEEvEENS14_INSA_18SM100_TMA_2SM_LOADES1F_vEEEENS_8epilogue10collective18CollectiveEpilogueINS1K_23Sm100TmaWarpSpecializedILi4ELi2ELi32ELb1ELb0EEEJNSB_IJSI_SI_SK_EEENSB_IJNSV_ISI_SE_EENSV_INSC_ILi32EEESE_EEEEESM_NSB_IJNSB_IJllllEEESE_SX_EEESM_S1V_NS1K_6fusion15FusionCallbacksIS1O_NS1W_17LinearCombinationISM_fSM_fLNS_15FloatRoundStyleE2EEES1P_S1T_JEEENSA_5SM1004TMEM4LOAD26SM100_TMEM_LOAD_32dp32b32xENSA_20SM90_TMA_LOAD_IM2COLENS16_INS17_ILi2ELi4ELi3EEES1A_NSV_INSB_IJS1B_S1R_EEENSB_IJS1R_SE_EEEEEEENSA_39AutoVectorizingCopyWithAssumedAlignmentILi128EEENSA_21SM90_TMA_STORE_IM2COLES2B_S2D_S2D_EEEvvEEEEvNT_6ParamsE,"ax",@progbits
	.align	128
.text._ZN7cutlass13device_kernelINS_4conv6kernel13ConvUniversalINS1_16ConvProblemShapeILNS1_8OperatorE0ELi3EEENS1_10collective14CollectiveConvINS1_47MainloopSm100TmaUmmaWarpSpecializedImplicitGemmILS5_0ELi8ELi3ELi1ELi2EN4cute5tupleIJNSA_1CILi2EEENSC_ILi1EEESE_EEEEENSB_IJNSC_ILi256EEENSC_ILi128EEENSB_IJNSC_ILi64EEEEEEEEENS_10bfloat16_tESM_NSA_8TiledMMAINSA_8MMA_AtomIJNSA_26SM100_MMA_F16BF16_2x1SM_SSISM_SM_fLi256ELi128ELNSA_4UMMA5MajorE0ELSR_0ELNSQ_7ScaleInE0ELSS_0EEEEEENSA_6LayoutINSB_IJSE_SE_SE_EEENSB_IJNSC_ILi0EEESX_SX_EEEEENSB_IJNSA_10UnderscoreES10_S10_EEEEENS7_6detail27Sm100ImplicitGemmTileTraitsINSA_25SM100_TMA_2SM_LOAD_IM2COLENSA_14ComposedLayoutINSA_7SwizzleILi3ELi4ELi3EEENSA_18smem_ptr_flag_bitsILi16EEENSV_INSB_IJNSC_ILi8EEESJ_EEENSB_IJSJ_SE_EEEEEEEvEENS14_INSA_18SM100_TMA_2SM_LOADES1F_vEEEENS_8epilogue10collective18CollectiveEpilogueINS1K_23Sm100TmaWarpSpecializedILi4ELi2ELi32ELb1ELb0EEEJNSB_IJSI_SI_SK_EEENSB_IJNSV_ISI_SE_EENSV_INSC_ILi32EEESE_EEEEESM_NSB_IJNSB_IJllllEEESE_SX_EEESM_S1V_NS1K_6fusion15FusionCallbacksIS1O_NS1W_17LinearCombinationISM_fSM_fLNS_15FloatRoundStyleE2EEES1P_S1T_JEEENSA_5SM1004TMEM4LOAD26SM100_TMEM_LOAD_32dp32b32xENSA_20SM90_TMA_LOAD_IM2COLENS16_INS17_ILi2ELi4ELi3EEES1A_NSV_INSB_IJS1B_S1R_EEENSB_IJS1R_SE_EEEEEEENSA_39AutoVectorizingCopyWithAssumedAlignmentILi128EEENSA_21SM90_TMA_STORE_IM2COLES2B_S2D_S2D_EEEvvEEEEvNT_6ParamsE:
        .type           _ZN7cutlass13device_kernelINS_4conv6kernel13ConvUniversalINS1_16ConvProblemShapeILNS1_8OperatorE0ELi3EEENS1_10collective14CollectiveConvINS1_47MainloopSm100TmaUmmaWarpSpecializedImplicitGemmILS5_0ELi8ELi3ELi1ELi2EN4cute5tupleIJNSA_1CILi2EEENSC_ILi1EEESE_EEEEENSB_IJNSC_ILi256EEENSC_ILi128EEENSB_IJNSC_ILi64EEEEEEEEENS_10bfloat16_tESM_NSA_8TiledMMAINSA_8MMA_AtomIJNSA_26SM100_MMA_F16BF16_2x1SM_SSISM_SM_fLi256ELi128ELNSA_4UMMA5MajorE0ELSR_0ELNSQ_7ScaleInE0ELSS_0EEEEEENSA_6LayoutINSB_IJSE_SE_SE_EEENSB_IJNSC_ILi0EEESX_SX_EEEEENSB_IJNSA_10UnderscoreES10_S10_EEEEENS7_6detail27Sm100ImplicitGemmTileTraitsINSA_25SM100_TMA_2SM_LOAD_IM2COLENSA_14ComposedLayoutINSA_7SwizzleILi3ELi4ELi3EEENSA_18smem_ptr_flag_bitsILi16EEENSV_INSB_IJNSC_ILi8EEESJ_EEENSB_IJSJ_SE_EEEEEEEvEENS14_INSA_18SM100_TMA_2SM_LOADES1F_vEEEENS_8epilogue10collective18CollectiveEpilogueINS1K_23Sm100TmaWarpSpecializedILi4ELi2ELi32ELb1ELb0EEEJNSB_IJSI_SI_SK_EEENSB_IJNSV_ISI_SE_EENSV_INSC_ILi32EEESE_EEEEESM_NSB_IJNSB_IJllllEEESE_SX_EEESM_S1V_NS1K_6fusion15FusionCallbacksIS1O_NS1W_17LinearCombinationISM_fSM_fLNS_15FloatRoundStyleE2EEES1P_S1T_JEEENSA_5SM1004TMEM4LOAD26SM100_TMEM_LOAD_32dp32b32xENSA_20SM90_TMA_LOAD_IM2COLENS16_INS17_ILi2ELi4ELi3EEES1A_NSV_INSB_IJS1B_S1R_EEENSB_IJS1R_SE_EEEEEEENSA_39AutoVectorizingCopyWithAssumedAlignmentILi128EEENSA_21SM90_TMA_STORE_IM2COLES2B_S2D_S2D_EEEvvEEEEvNT_6ParamsE,@function
        .size           _ZN7cutlass13device_kernelINS_4conv6kernel13ConvUniversalINS1_16ConvProblemShapeILNS1_8OperatorE0ELi3EEENS1_10collective14CollectiveConvINS1_47MainloopSm100TmaUmmaWarpSpecializedImplicitGemmILS5_0ELi8ELi3ELi1ELi2EN4cute5tupleIJNSA_1CILi2EEENSC_ILi1EEESE_EEEEENSB_IJNSC_ILi256EEENSC_ILi128EEENSB_IJNSC_ILi64EEEEEEEEENS_10bfloat16_tESM_NSA_8TiledMMAINSA_8MMA_AtomIJNSA_26SM100_MMA_F16BF16_2x1SM_SSISM_SM_fLi256ELi128ELNSA_4UMMA5MajorE0ELSR_0ELNSQ_7ScaleInE0ELSS_0EEEEEENSA_6LayoutINSB_IJSE_SE_SE_EEENSB_IJNSC_ILi0EEESX_SX_EEEEENSB_IJNSA_10UnderscoreES10_S10_EEEEENS7_6detail27Sm100ImplicitGemmTileTraitsINSA_25SM100_TMA_2SM_LOAD_IM2COLENSA_14ComposedLayoutINSA_7SwizzleILi3ELi4ELi3EEENSA_18smem_ptr_flag_bitsILi16EEENSV_INSB_IJNSC_ILi8EEESJ_EEENSB_IJSJ_SE_EEEEEEEvEENS14_INSA_18SM100_TMA_2SM_LOADES1F_vEEEENS_8epilogue10collective18CollectiveEpilogueINS1K_23Sm100TmaWarpSpecializedILi4ELi2ELi32ELb1ELb0EEEJNSB_IJSI_SI_SK_EEENSB_IJNSV_ISI_SE_EENSV_INSC_ILi32EEESE_EEEEESM_NSB_IJNSB_IJllllEEESE_SX_EEESM_S1V_NS1K_6fusion15FusionCallbacksIS1O_NS1W_17LinearCombinationISM_fSM_fLNS_15FloatRoundStyleE2EEES1P_S1T_JEEENSA_5SM1004TMEM4LOAD26SM100_TMEM_LOAD_32dp32b32xENSA_20SM90_TMA_LOAD_IM2COLENS16_INS17_ILi2ELi4ELi3EEES1A_NSV_INSB_IJS1B_S1R_EEENSB_IJS1R_SE_EEEEEEENSA_39AutoVectorizingCopyWithAssumedAlignmentILi128EEENSA_21SM90_TMA_STORE_IM2COLES2B_S2D_S2D_EEEvvEEEEvNT_6ParamsE,(.L_x_199 - _ZN7cutlass13device_kernelINS_4conv6kernel13ConvUniversalINS1_16ConvProblemShapeILNS1_8OperatorE0ELi3EEENS1_10collective14CollectiveConvINS1_47MainloopSm100TmaUmmaWarpSpecializedImplicitGemmILS5_0ELi8ELi3ELi1ELi2EN4cute5tupleIJNSA_1CILi2EEENSC_ILi1EEESE_EEEEENSB_IJNSC_ILi256EEENSC_ILi128EEENSB_IJNSC_ILi64EEEEEEEEENS_10bfloat16_tESM_NSA_8TiledMMAINSA_8MMA_AtomIJNSA_26SM100_MMA_F16BF16_2x1SM_SSISM_SM_fLi256ELi128ELNSA_4UMMA5MajorE0ELSR_0ELNSQ_7ScaleInE0ELSS_0EEEEEENSA_6LayoutINSB_IJSE_SE_SE_EEENSB_IJNSC_ILi0EEESX_SX_EEEEENSB_IJNSA_10UnderscoreES10_S10_EEEEENS7_6detail27Sm100ImplicitGemmTileTraitsINSA_25SM100_TMA_2SM_LOAD_IM2COLENSA_14ComposedLayoutINSA_7SwizzleILi3ELi4ELi3EEENSA_18smem_ptr_flag_bitsILi16EEENSV_INSB_IJNSC_ILi8EEESJ_EEENSB_IJSJ_SE_EEEEEEEvEENS14_INSA_18SM100_TMA_2SM_LOADES1F_vEEEENS_8epilogue10collective18CollectiveEpilogueINS1K_23Sm100TmaWarpSpecializedILi4ELi2ELi32ELb1ELb0EEEJNSB_IJSI_SI_SK_EEENSB_IJNSV_ISI_SE_EENSV_INSC_ILi32EEESE_EEEEESM_NSB_IJNSB_IJllllEEESE_SX_EEESM_S1V_NS1K_6fusion15FusionCallbacksIS1O_NS1W_17LinearCombinationISM_fSM_fLNS_15FloatRoundStyleE2EEES1P_S1T_JEEENSA_5SM1004TMEM4LOAD26SM100_TMEM_LOAD_32dp32b32xENSA_20SM90_TMA_LOAD_IM2COLENS16_INS17_ILi2ELi4ELi3EEES1A_NSV_INSB_IJS1B_S1R_EEENSB_IJS1R_SE_EEEEEEENSA_39AutoVectorizingCopyWithAssumedAlignmentILi128EEENSA_21SM90_TMA_STORE_IM2COLES2B_S2D_S2D_EEEvvEEEEvNT_6ParamsE)
        .other          _ZN7cutlass13device_kernelINS_4conv6kernel13ConvUniversalINS1_16ConvProblemShapeILNS1_8OperatorE0ELi3EEENS1_10collective14CollectiveConvINS1_47MainloopSm100TmaUmmaWarpSpecializedImplicitGemmILS5_0ELi8ELi3ELi1ELi2EN4cute5tupleIJNSA_1CILi2EEENSC_ILi1EEESE_EEEEENSB_IJNSC_ILi256EEENSC_ILi128EEENSB_IJNSC_ILi64EEEEEEEEENS_10bfloat16_tESM_NSA_8TiledMMAINSA_8MMA_AtomIJNSA_26SM100_MMA_F16BF16_2x1SM_SSISM_SM_fLi256ELi128ELNSA_4UMMA5MajorE0ELSR_0ELNSQ_7ScaleInE0ELSS_0EEEEEENSA_6LayoutINSB_IJSE_SE_SE_EEENSB_IJNSC_ILi0EEESX_SX_EEEEENSB_IJNSA_10UnderscoreES10_S10_EEEEENS7_6detail27Sm100ImplicitGemmTileTraitsINSA_25SM100_TMA_2SM_LOAD_IM2COLENSA_14ComposedLayoutINSA_7SwizzleILi3ELi4ELi3EEENSA_18smem_ptr_flag_bitsILi16EEENSV_INSB_IJNSC_ILi8EEESJ_EEENSB_IJSJ_SE_EEEEEEEvEENS14_INSA_18SM100_TMA_2SM_LOADES1F_vEEEENS_8epilogue10collective18CollectiveEpilogueINS1K_23Sm100TmaWarpSpecializedILi4ELi2ELi32ELb1ELb0EEEJNSB_IJSI_SI_SK_EEENSB_IJNSV_ISI_SE_EENSV_INSC_ILi32EEESE_EEEEESM_NSB_IJNSB_IJllllEEESE_SX_EEESM_S1V_NS1K_6fusion15FusionCallbacksIS1O_NS1W_17LinearCombinationISM_fSM_fLNS_15FloatRoundStyleE2EEES1P_S1T_JEEENSA_5SM1004TMEM4LOAD26SM100_TMEM_LOAD_32dp32b32xENSA_20SM90_TMA_LOAD_IM2COLENS16_INS17_ILi2ELi4ELi3EEES1A_NSV_INSB_IJS1B_S1R_EEENSB_IJS1R_SE_EEEEEEENSA_39AutoVectorizingCopyWithAssumedAlignmentILi128EEENSA_21SM90_TMA_STORE_IM2COLES2B_S2D_S2D_EEEvvEEEEvNT_6ParamsE,@"STO_CUDA_ENTRY STV_DEFAULT"
_ZN7cutlass13device_kernelINS_4conv6kernel13ConvUniversalINS1_16ConvProblemShapeILNS1_8OperatorE0ELi3EEENS1_10collective14CollectiveConvINS1_47MainloopSm100TmaUmmaWarpSpecializedImplicitGemmILS5_0ELi8ELi3ELi1ELi2EN4cute5tupleIJNSA_1CILi2EEENSC_ILi1EEESE_EEEEENSB_IJNSC_ILi256EEENSC_ILi128EEENSB_IJNSC_ILi64EEEEEEEEENS_10bfloat16_tESM_NSA_8TiledMMAINSA_8MMA_AtomIJNSA_26SM100_MMA_F16BF16_2x1SM_SSISM_SM_fLi256ELi128ELNSA_4UMMA5MajorE0ELSR_0ELNSQ_7ScaleInE0ELSS_0EEEEEENSA_6LayoutINSB_IJSE_SE_SE_EEENSB_IJNSC_ILi0EEESX_SX_EEEEENSB_IJNSA_10UnderscoreES10_S10_EEEEENS7_6detail27Sm100ImplicitGemmTileTraitsINSA_25SM100_TMA_2SM_LOAD_IM2COLENSA_14ComposedLayoutINSA_7SwizzleILi3ELi4ELi3EEENSA_18smem_ptr_flag_bitsILi16EEENSV_INSB_IJNSC_ILi8EEESJ_EEENSB_IJSJ_SE_EEEEEEEvEENS14_INSA_18SM100_TMA_2SM_LOADES1F_vEEEENS_8epilogue10collective18CollectiveEpilogueINS1K_23Sm100TmaWarpSpecializedILi4ELi2ELi32ELb1ELb0EEEJNSB_IJSI_SI_SK_EEENSB_IJNSV_ISI_SE_EENSV_INSC_ILi32EEESE_EEEEESM_NSB_IJNSB_IJllllEEESE_SX_EEESM_S1V_NS1K_6fusion15FusionCallbacksIS1O_NS1W_17LinearCombinationISM_fSM_fLNS_15FloatRoundStyleE2EEES1P_S1T_JEEENSA_5SM1004TMEM4LOAD26SM100_TMEM_LOAD_32dp32b32xENSA_20SM90_TMA_LOAD_IM2COLENS16_INS17_ILi2ELi4ELi3EEES1A_NSV_INSB_IJS1B_S1R_EEENSB_IJS1R_SE_EEEEEEENSA_39AutoVectorizingCopyWithAssumedAlignmentILi128EEENSA_21SM90_TMA_STORE_IM2COLES2B_S2D_S2D_EEEvvEEEEvNT_6ParamsE:
[----:B------:R-:W1:Y:S01]  /*0000*/  LDC R1, c[0x0][0x37c] ;  /* 0x0000df00ff017b82 */ /* 0x000e620000000800 */
[----:B------:R-:W2:Y:S01]  /*0010*/  S2R R81, SR_TID.X ;  /* 0x0000000000517919 */ /* 0x000ea20000002100 */
[----:B------:R-:W3:Y:S06]  /*0020*/  LDCU.64 UR8, c[0x0][0x990] ;  /* 0x00013200ff0877ac */ /* 0x000eec0008000a00 */
[----:B------:R-:W4:Y:S01]  /*0030*/  S2UR UR4, SR_CgaCtaId ;  /* 0x00000000000479c3 */ /* 0x000f220000008800 */
[----:B-1----:R-:W-:Y:S01]  /*0040*/  VIADD R1, R1, 0xfffffff8 ;  /* 0xfffffff801017836 */ /* 0x002fe20000000000 */
[----:B------:R-:W-:-:S02]  /*0050*/  PRMT R83, RZ, 0x7610, R83 ;  /* 0x00007610ff537816 */ /* 0x000fc40000000053 */
[----:B------:R-:W-:Y:S02]  /*0060*/  ELECT P1, URZ, PT ;  /* 0x0000000000ff782f */ /* 0x000fe40003820000 */
[----:B------:R-:W-:Y:S01]  /*0070*/  R2UR UR49, R1 ;  /* 0x00000000013172ca */ /* 0x000fe200000e0000 */
[----:B---3--:R-:W-:-:S04]  /*0080*/  UISETP.NE.U32.AND UP0, UPT, UR8, URZ, UPT ;  /* 0x000000ff0800728c */ /* 0x008fc8000bf05070 */
[----:B------:R-:W-:Y:S02]  /*0090*/  UISETP.NE.AND.EX UP0, UPT, UR9, URZ, UPT, UP0 ;  /* 0x000000ff0900728c */ /* 0x000fe4000bf05300 */
[----:B----4-:R-:W-:Y:S02]  /*00a0*/  ULOP3.LUT UR38, UR4, 0x1, URZ, 0xc0, !UPT ;  /* 0x0000000104267892 */ /* 0x010fe4000f8ec0ff */
[----:B------:R-:W-:Y:S01]  /*00b0*/  ULOP3.LUT UR37, UR4, 0x1, URZ, 0x3c, !UPT ;  /* 0x0000000104257892 */ /* 0x000fe2000f8e3cff */
[----:B--2---:R-:W-:-:S05]  /*00c0*/  SHF.R.U32.HI R84, RZ, 0x5, R81 ;  /* 0x00000005ff547819 */ /* 0x004fca0000011651 */
[----:B------:R-:W1:Y:S02]  /*00d0*/  SHFL.IDX PT, R0, R84, RZ, 0x1f ;  /* 0x00001fff54007589 */ /* 0x000e6400000e0000 */
[----:B-1----:R-:W-:Y:S01]  /*00e0*/  R2UR UR18, R0 ;  /* 0x00000000001272ca */ /* 0x002fe200000e0000 */
[----:B------:R-:W-:-:S14]  /*00f0*/  BRA.U UP0, `(.L_x_0) ;  /* 0x0000000100307547 */ /* 0x000fdc000b800000 */
[----:B------:R-:W1:Y:S02]  /*0100*/  LDCU.64 UR4, c[0x0][0x988] ;  /* 0x00013100ff0477ac */ /* 0x000e640008000a00 */
[----:B-1----:R-:W-:-:S04]  /*0110*/  UISETP.NE.U32.AND UP0, UPT, UR4, URZ, UPT ;  /* 0x000000ff0400728c */ /* 0x002fc8000bf05070 */
[----:B------:R-:W-:-:S09]  /*0120*/  UISETP.NE.AND.EX UP0, UPT, UR5, URZ, UPT, UP0 ;  /* 0x000000ff0500728c */ /* 0x000fd2000bf05300 */
[----:B------:R-:W-:Y:S05]  /*0130*/  BRA.U !UP0, `(.L_x_1) ;  /* 0x0000000108147547 */ /* 0x000fea000b800000 */
[----:B------:R-:W1:Y:S01]  /*0140*/  LDC.64 R2, c[0x0][0x988] ;  /* 0x00026200ff027b82 */ /* 0x000e620000000a00 */
[----:B------:R-:W1:Y:S02]  /*0150*/  LDCU.64 UR4, c[0x0][0x358] ;  /* 0x00006b00ff0477ac */ /* 0x000e640008000a00 */
[----:B-1----:R1:W5:Y:S01]  /*0160*/  LDG.E R41, desc[UR4][R2.64] ;  /* 0x0000000402297981 */ /* 0x002362000c1e1900 */
[----:B------:R-:W-:Y:S01]  /*0170*/  HFMA2 R83, -RZ, RZ, 0, 5.9604644775390625e-08 ;  /* 0x00000001ff537431 */ /* 0x000fe200000001ff */
[----:B------:R-:W-:Y:S05]  /*0180*/  BRA `(.L_x_0) ;  /* 0x00000000000c7947 */ /* 0x000fea0003800000 */
.L_x_1:
[----:B------:R-:W1:Y:S01]  /*0190*/  LDCU UR4, c[0x0][0x980] ;  /* 0x00013000ff0477ac */ /* 0x000e620008000800 */
[----:B------:R-:W-:Y:S01]  /*01a0*/  HFMA2 R83, -RZ, RZ, 0, 5.9604644775390625e-08 ;  /* 0x00000001ff537431 */ /* 0x000fe200000001ff */
[----:B-1----:R-:W-:-:S07]  /*01b0*/  MOV R41, UR4 ;  /* 0x0000000400297c02 */ /* 0x002fce0008000f00 */
.L_x_0:
[----:B------:R-:W2:Y:S02]  /*01c0*/  LDCU.64 UR4, c[0x0][0x9b0] ;  /* 0x00013600ff0477ac */ /* 0x000ea40008000a00 */
[----:B--2---:R-:W-:-:S04]  /*01d0*/  UISETP.NE.U32.AND UP0, UPT, UR4, URZ, UPT ;  /* 0x000000ff0400728c */ /* 0x004fc8000bf05070 */
[----:B------:R-:W-:-:S09]  /*01e0*/  UISETP.NE.AND.EX UP0, UPT, UR5, URZ, UPT, UP0 ;  /* 0x000000ff0500728c */ /* 0x000fd2000bf05300 */
[----:B------:R-:W-:Y:S05]  /*01f0*/  BRA.U UP0, `(.L_x_2) ;  /* 0x0000000100287547 */ /* 0x000fea000b800000 */
[----:B------:R-:W2:Y:S02]  /*0200*/  LDCU.64 UR4, c[0x0][0x9a8] ;  /* 0x00013500ff0477ac */ /* 0x000ea40008000a00 */
[----:B--2---:R-:W-:-:S04]  /*0210*/  UISETP.NE.U32.AND UP0, UPT, UR4, URZ, UPT ;  /* 0x000000ff0400728c */ /* 0x004fc8000bf05070 */
[----:B------:R-:W-:-:S09]  /*0220*/  UISETP.NE.AND.EX UP0, UPT, UR5, URZ, UPT, UP0 ;  /* 0x000000ff0500728c */ /* 0x000fd2000bf05300 */
[----:B------:R-:W-:Y:S05]  /*0230*/  BRA.U !UP0, `(.L_x_3) ;  /* 0x0000000108107547 */ /* 0x000fea000b800000 */
[----:B------:R-:W2:Y:S01]  /*0240*/  LDC.64 R38, c[0x0][0x9a8] ;  /* 0x00026a00ff267b82 */ /* 0x000ea20000000a00 */
[----:B------:R-:W2:Y:S02]  /*0250*/  LDCU.64 UR4, c[0x0][0x358] ;  /* 0x00006b00ff0477ac */ /* 0x000ea40008000a00 */
[----:B--2---:R2:W5:Y:S01]  /*0260*/  LDG.E R38, desc[UR4][R38.64] ;  /* 0x0000000426267981 */ /* 0x004562000c1e1900 */
[----:B------:R-:W-:Y:S05]  /*0270*/  BRA `(.L_x_2) ;  /* 0x0000000000087947 */ /* 0x000fea0003800000 */
.L_x_3:
[----:B------:R-:W2:Y:S02]  /*0280*/  LDCU UR4, c[0x0][0x9a0] ;  /* 0x00013400ff0477ac */ /* 0x000ea40008000800 */
[----:B--2---:R-:W-:Y:S02]  /*0290*/  MOV R38, UR4 ;  /* 0x0000000400267c02 */ /* 0x004fe40008000f00 */
.L_x_2:
[----:B------:R-:W-:Y:S01]  /*02a0*/  IMAD.U32 R0, RZ, RZ, UR18 ;  /* 0x00000012ff007e24 */ /* 0x000fe2000f8e00ff */
[----:B------:R-:W-:Y:S04]  /*02b0*/  BSSY.RECONVERGENT B0, `(.L_x_4) ;  /* 0x000000c000007945 */ /* 0x000fe80003800200 */
[C---:B------:R-:W-:Y:S02]  /*02c0*/  ISETP.NE.OR P2, PT, R0.reuse, 0x1, !P1 ;  /* 0x000000010000780c */ /* 0x040fe40004f45670 */
[----:B------:R-:W-:-:S11]  /*02d0*/  ISETP.NE.OR P0, PT, R0, 0x3, !P1 ;  /* 0x000000030000780c */ /* 0x000fd60004f05670 */
[----:B------:R-:W-:Y:S05]  /*02e0*/  @P2 BRA `(.L_x_5) ;  /* 0x0000000000202947 */ /* 0x000fea0003800000 */
[----:B------:R-:W3:Y:S02]  /*02f0*/  LDCU.64 UR4, c[0x0][0x348] ;  /* 0x00006900ff0477ac */ /* 0x000ee40008000a00 */
[----:B---3--:R-:W-:Y:S02]  /*0300*/  UIADD3 UR6, UP1, UPT, UR4, 0x80, URZ ;  /* 0x0000008004067890 */ /* 0x008fe4000ff3e0ff */
[----:B------:R-:W-:Y:S02]  /*0310*/  UIADD3 UR4, UP0, UPT, UR4, 0x200, URZ ;  /* 0x0000020004047890 */ /* 0x000fe4000ff1e0ff */
[----:B------:R-:W-:Y:S02]  /*0320*/  UIADD3.X UR7, UPT, UPT, URZ, UR5, URZ, UP1, !UPT ;  /* 0x00000005ff077290 */ /* 0x000fe40008ffe4ff */
[----:B------:R-:W-:-:S07]  /*0330*/  UIADD3.X UR5, UPT, UPT, URZ, UR5, URZ, UP0, !UPT ;  /* 0x00000005ff057290 */ /* 0x000fce00087fe4ff */
[----:B------:R3:W-:Y:S02]  /*0340*/  UTMACCTL.PF [UR6] ;  /* 0x00000000060079b9 */ /* 0x0007e40008040000 */
[----:B------:R3:W-:Y:S02]  /*0350*/  UTMACCTL.PF [UR4] ;  /* 0x00000000040079b9 */ /* 0x0007e40008040000 */
[----:B---3--:R-:W-:Y:S01]  /*0360*/  NOP ;  /* 0x0000000000007918 */ /* 0x008fe20000000000 */
.L_x_5:
[----:B------:R-:W-:Y:S05]  /*0370*/  BSYNC.RECONVERGENT B0 ;  /* 0x0000000000007941 */ /* 0x000fea0003800200 */
.L_x_4:
[----:B------:R-:W-:Y:S04]  /*0380*/  BSSY.RECONVERGENT B0, `(.L_x_6) ;  /* 0x000000a000007945 */ /* 0x000fe80003800200 */
        /* <DEDUP_REMOVED lines=9> */
.L_x_7:
[----:B------:R-:W-:Y:S05]  /*0420*/  BSYNC.RECONVERGENT B0 ;  /* 0x0000000000007941 */ /* 0x000fea0003800200 */
.L_x_6:
[----:B------:R-:W3:Y:S01]  /*0430*/  LDCU.64 UR4, c[0x0][0x988] ;  /* 0x00013100ff0477ac */ /* 0x000ee20008000a00 */
[----:B------:R-:W-:Y:S02]  /*0440*/  UISETP.EQ.U32.AND UP2, UPT, UR8, URZ, UPT ;  /* 0x000000ff0800728c */ /* 0x000fe4000bf42070 */
[----:B------:R-:W-:Y:S02]  /*0450*/  UPLOP3.LUT UP3, UPT, UPT, UPT, UPT, 0x80, 0x8 ;  /* 0x000000000008789c */ /* 0x000fe40003f6f070 */
[----:B---3--:R-:W-:-:S04]  /*0460*/  UISETP.NE.U32.AND UP0, UPT, UR4, URZ, UPT ;  /* 0x000000ff0400728c */ /* 0x008fc8000bf05070 */
[----:B------:R-:W-:-:S04]  /*0470*/  UISETP.NE.AND.EX UP1, UPT, UR5, URZ, UPT, UP0 ;  /* 0x000000ff0500728c */ /* 0x000fc8000bf25300 */
[----:B------:R-:W-:-:S04]  /*0480*/  UISETP.EQ.OR.EX UP4, UPT, UR9, URZ, !UP1, UP2 ;  /* 0x000000ff0900728c */ /* 0x000fc8000cf82720 */
[----:B------:R-:W-:-:S06]  /*0490*/  UP2UR UR4, UPR, URZ, 0x10 ;  /* 0x00000010ff047883 */ /* 0x000fcc0008000000 */
[----:B------:R-:W-:Y:S01]  /*04a0*/  MOV R93, UR4 ;  /* 0x00000004005d7c02 */ /* 0x000fe20008000f00 */
[----:B------:R-:W-:Y:S06]  /*04b0*/  BRA.U !UP4, `(.L_x_8) ;  /* 0x000000010c207547 */ /* 0x000fec000b800000 */
[----:B------:R-:W-:Y:S01]  /*04c0*/  UISETP.NE.U32.AND UP2, UPT, UR8, URZ, UPT ;  /* 0x000000ff0800728c */ /* 0x000fe2000bf45070 */
[----:B-----5:R-:W-:Y:S01]  /*04d0*/  FSETP.NEU.AND P0, PT, R41, RZ, PT ;  /* 0x000000ff2900720b */ /* 0x020fe20003f0d000 */
[----:B------:R-:W-:Y:S02]  /*04e0*/  USEL UR4, URZ, 0xffffffff, UP1 ;  /* 0xffffffffff047887 */ /* 0x000fe40008800000 */
[----:B------:R-:W-:-:S10]  /*04f0*/  UISETP.NE.AND.EX UP2, UPT, UR9, URZ, UPT, UP2 ;  /* 0x000000ff0900728c */ /* 0x000fd4000bf45320 */
[----:B------:R-:W-:Y:S01]  /*0500*/  VOTEU.ANY UP0, P0 ;  /* 0x0000000000ff7886 */ /* 0x000fe20000000100 */
[----:B------:R-:W-:-:S04]  /*0510*/  @!UP2 USEL UR4, URZ, 0xffffffff, UP0 ;  /* 0xffffffffff04a887 */ /* 0x000fc80008000000 */
[----:B------:R-:W-:-:S04]  /*0520*/  ULOP3.LUT UR4, UR4, 0x1, URZ, 0xc0, !UPT ;  /* 0x0000000104047892 */ /* 0x000fc8000f8ec0ff */
[----:B------:R-:W-:-:S11]  /*0530*/  UISETP.NE.U32.AND UP3, UPT, UR4, 0x1, UPT ;  /* 0x000000010400788c */ /* 0x000fd6000bf65070 */
.L_x_8:
[----:B------:R-:W3:Y:S01]  /*0540*/  SHFL.IDX PT, R0, R84, RZ, 0x1f ;  /* 0x00001fff54007589 */ /* 0x000ee200000e0000 */
[----:B------:R-:W-:Y:S02]  /*0550*/  UISETP.NE.AND UP5, UPT, UR18, 0x2, UPT ;  /* 0x000000021200788c */ /* 0x000fe4000bfa5270 */
[----:B------:R-:W-:Y:S02]  /*0560*/  UISETP.NE.AND UP0, UPT, UR18, 0x2, UPT ;  /* 0x000000021200788c */ /* 0x000fe4000bf05270 */
[----:B------:R-:W-:Y:S02]  /*0570*/  UISETP.NE.OR UP2, UPT, UR38, URZ, UP5 ;  /* 0x000000ff2600728c */ /* 0x000fe4000af45670 */
[----:B------:R-:W-:-:S04]  /*0580*/  USEL UR56, URZ, 0x1, UP0 ;  /* 0x00000001ff387887 */ /* 0x000fc80008000000 */
[----:B------:R-:W-:Y:S02]  /*0590*/  PLOP3.LUT P3, PT, P1, PT, UP2, 0xae, 0xea ;  /* 0x0000000000ea781c */ /* 0x000fe40000f6f52e */
[----:B---3--:R-:W-:-:S13]  /*05a0*/  ISETP.NE.AND P0, PT, R0, RZ, PT ;  /* 0x000000ff0000720c */ /* 0x008fda0003f05270 */
[----:B------:R-:W-:Y:S05]  /*05b0*/  @P0 BRA `(.L_x_9) ;  /* 0x0000000000680947 */ /* 0x000fea0003800000 */
[----:B------:R-:W3:Y:S01]  /*05c0*/  S2UR UR5, SR_CgaCtaId ;  /* 0x00000000000579c3 */ /* 0x000ee20000008800 */
[----:B------:R-:W-:Y:S01]  /*05d0*/  UMOV UR4, 0x400 ;  /* 0x0000040000047882 */ /* 0x000fe20000000000 */
[----:B------:R-:W-:Y:S01]  /*05e0*/  UMOV UR6, 0x1 ;  /* 0x0000000100067882 */ /* 0x000fe20000000000 */
[----:B------:R-:W-:Y:S01]  /*05f0*/  ELECT P0, URZ, PT ;  /* 0x0000000000ff782f */ /* 0x000fe20003800000 */
[----:B------:R-:W-:-:S04]  /*0600*/  UIADD3 UR6, UPT, UPT, -UR6, 0x100000, URZ ;  /* 0x0010000006067890 */ /* 0x000fc8000fffe1ff */
[----:B------:R-:W-:Y:S02]  /*0610*/  USHF.L.U32 UR7, UR6, 0xb, URZ ;  /* 0x0000000b06077899 */ /* 0x000fe400080006ff */
[----:B------:R-:W-:Y:S02]  /*0620*/  USHF.L.U32 UR6, UR6, 0x1, URZ ;  /* 0x0000000106067899 */ /* 0x000fe400080006ff */
[----:B---3--:R-:W-:Y:S01]  /*0630*/  ULEA UR4, UR5, UR4, 0x18 ;  /* 0x0000000405047291 */ /* 0x008fe2000f8ec0ff */
[----:B------:R-:W3:Y:S11]  /*0640*/  FENCE.VIEW.ASYNC.S ;  /* 0x00000000000073c6 */ /* 0x000ef60000000000 */
[----:B---3--:R3:W4:Y:S01]  /*0650*/  SYNCS.EXCH.64 URZ, [UR4], UR6 ;  /* 0x0000000604ff75b2 */ /* 0x0087220008000100 */
[----:B------:R3:W1:Y:S01]  /*0660*/  SYNCS.EXCH.64 URZ, [UR4+0x40], UR6 ;  /* 0x0000400604ff75b2 */ /* 0x0006620008000100 */
        /* <DEDUP_REMOVED lines=13> */
[----:B------:R3:W1:Y:S02]  /*0740*/  SYNCS.EXCH.64 URZ, [UR4+0x78], UR6 ;  /* 0x0000780604ff75b2 */ /* 0x0006640008000100 */
[----:B---3--:R-:W-:Y:S01]  /*0750*/  NOP ;  /* 0x0000000000007918 */ /* 0x008fe20000000000 */
.L_x_9:
[----:B------:R-:W3:Y:S01]  /*0760*/  SHFL.IDX PT, R0, R84, RZ, 0x1f ;  /* 0x00001fff54007589 */ /* 0x000ee200000e0000 */
[----:B------:R-:W-:Y:S01]  /*0770*/  NOP ;  /* 0x0000000000007918 */ /* 0x000fe20000000000 */
[----:B---3--:R-:W-:-:S13]  /*0780*/  ISETP.NE.AND P0, PT, R0, 0x1, PT ;  /* 0x000000010000780c */ /* 0x008fda0003f05270 */
[----:B------:R-:W-:Y:S05]  /*0790*/  @P0 BRA `(.L_x_10) ;  /* 0x0000000000580947 */ /* 0x000fea0003800000 */
[----:B------:R-:W3:Y:S01]  /*07a0*/  S2UR UR5, SR_CgaCtaId ;  /* 0x00000000000579c3 */ /* 0x000ee20000008800 */
[----:B------:R-:W-:Y:S01]  /*07b0*/  UMOV UR4, 0x400 ;  /* 0x0000040000047882 */ /* 0x000fe20000000000 */
[----:B------:R-:W-:Y:S01]  /*07c0*/  UMOV UR8, 0x20 ;  /* 0x0000002000087882 */ /* 0x000fe20000000000 */
[----:B------:R-:W-:Y:S01]  /*07d0*/  UMOV UR6, 0x80 ;  /* 0x0000008000067882 */ /* 0x000fe20000000000 */
[----:B------:R-:W-:-:S04]  /*07e0*/  UIADD3 UR8, UPT, UPT, -UR8, 0x100000, URZ ;  /* 0x0010000008087890 */ /* 0x000fc8000fffe1ff */
[----:B------:R-:W-:Y:S02]  /*07f0*/  USHF.L.U32 UR9, UR8, 0xb, URZ ;  /* 0x0000000b08097899 */ /* 0x000fe400080006ff */
[----:B------:R-:W-:Y:S02]  /*0800*/  USHF.L.U32 UR8, UR8, 0x1, URZ ;  /* 0x0000000108087899 */ /* 0x000fe400080006ff */
[----:B------:R-:W-:-:S04]  /*0810*/  UIADD3 UR6, UPT, UPT, -UR6, 0x100000, URZ ;  /* 0x0010000006067890 */ /* 0x000fc8000fffe1ff */
[----:B------:R-:W-:Y:S02]  /*0820*/  USHF.L.U32 UR7, UR6, 0xb, URZ ;  /* 0x0000000b06077899 */ /* 0x000fe400080006ff */
[----:B------:R-:W-:Y:S01]  /*0830*/  USHF.L.U32 UR6, UR6, 0x1, URZ ;  /* 0x0000000106067899 */ /* 0x000fe200080006ff */
[----:B------:R-:W-:Y:S01]  /*0840*/  ELECT P0, URZ, PT ;  /* 0x0000000000ff782f */ /* 0x000fe20003800000 */
[----:B---3--:R-:W-:Y:S01]  /*0850*/  ULEA UR4, UR5, UR4, 0x18 ;  /* 0x0000000405047291 */ /* 0x008fe2000f8ec0ff */
[----:B------:R-:W3:Y:S11]  /*0860*/  FENCE.VIEW.ASYNC.S ;  /* 0x00000000000073c6 */ /* 0x000ef60000000000 */
[----:B---3--:R3:W1:Y:S01]  /*0870*/  SYNCS.EXCH.64 URZ, [UR4+0x80], UR8 ;  /* 0x0000800804ff75b2 */ /* 0x0086620008000100 */
[----:B------:R3:W1:Y:S01]  /*0880*/  SYNCS.EXCH.64 URZ, [UR4+0xa0], UR6 ;  /* 0x0000a00604ff75b2 */ /* 0x0006620008000100 */
[----:B------:R3:W1:Y:S01]  /*0890*/  SYNCS.EXCH.64 URZ, [UR4+0x88], UR8 ;  /* 0x0000880804ff75b2 */ /* 0x0006620008000100 */
[----:B------:R3:W1:Y:S01]  /*08a0*/  SYNCS.EXCH.64 URZ, [UR4+0xa8], UR6 ;  /* 0x0000a80604ff75b2 */ /* 0x0006620008000100 */
[----:B------:R3:W1:Y:S01]  /*08b0*/  SYNCS.EXCH.64 URZ, [UR4+0x90], UR8 ;  /* 0x0000900804ff75b2 */ /* 0x0006620008000100 */
[----:B------:R3:W1:Y:S01]  /*08c0*/  SYNCS.EXCH.64 URZ, [UR4+0xb0], UR6 ;  /* 0x0000b00604ff75b2 */ /* 0x0006620008000100 */
[----:B------:R3:W1:Y:S01]  /*08d0*/  SYNCS.EXCH.64 URZ, [UR4+0x98], UR8 ;  /* 0x0000980804ff75b2 */ /* 0x0006620008000100 */
[----:B------:R3:W1:Y:S01]  /*08e0*/  SYNCS.EXCH.64 URZ, [UR4+0xb8], UR6 ;  /* 0x0000b80604ff75b2 */ /* 0x0006620008000100 */
[----:B------:R-:W-:Y:S01]  /*08f0*/  NOP ;  /* 0x0000000000007918 */ /* 0x000fe20000000000 */
.L_x_10:
[----:B------:R-:W2:Y:S01]  /*0900*/  SHFL.IDX PT, R0, R84, RZ, 0x1f ;  /* 0x00001fff54007589 */ /* 0x000ea200000e0000 */
[----:B------:R-:W-:Y:S01]  /*0910*/  NOP ;  /* 0x0000000000007918 */ /* 0x000fe20000000000 */
[----:B--2---:R-:W-:-:S13]  /*0920*/  ISETP.NE.AND P0, PT, R0, 0x3, PT ;  /* 0x000000030000780c */ /* 0x004fda0003f05270 */
[----:B------:R-:W-:Y:S05]  /*0930*/  @P0 BRA `(.L_x_11) ;  /* 0x0000000000300947 */ /* 0x000fea0003800000 */
[----:B------:R-:W2:Y:S01]  /*0940*/  S2UR UR5, SR_CgaCtaId ;  /* 0x00000000000579c3 */ /* 0x000ea20000008800 */
[----:B---3--:R-:W-:Y:S01]  /*0950*/  UMOV UR4, 0x400 ;  /* 0x0000040000047882 */ /* 0x008fe20000000000 */
[----:B------:R-:W-:Y:S01]  /*0960*/  UMOV UR6, 0x20 ;  /* 0x0000002000067882 */ /* 0x000fe20000000000 */
[----:B------:R-:W-:Y:S01]  /*0970*/  ELECT P0, URZ, PT ;  /* 0x0000000000ff782f */ /* 0x000fe20003800000 */
[----:B------:R-:W-:-:S04]  /*0980*/  UIADD3 UR6, UPT, UPT, -UR6, 0x100000, URZ ;  /* 0x0010000006067890 */ /* 0x000fc8000fffe1ff */
[----:B------:R-:W-:Y:S02]  /*0990*/  USHF.L.U32 UR7, UR6, 0xb, URZ ;  /* 0x0000000b06077899 */ /* 0x000fe400080006ff */
[----:B------:R-:W-:Y:S02]  /*09a0*/  USHF.L.U32 UR6, UR6, 0x1, URZ ;  /* 0x0000000106067899 */ /* 0x000fe400080006ff */
[----:B--2---:R-:W-:Y:S01]  /*09b0*/  ULEA UR4, UR5, UR4, 0x18 ;  /* 0x0000000405047291 */ /* 0x004fe2000f8ec0ff */
[----:B------:R-:W2:Y:S11]  /*09c0*/  FENCE.VIEW.ASYNC.S ;  /* 0x00000000000073c6 */ /* 0x000eb60000000000 */
[----:B--2---:R2:W3:Y:S01]  /*09d0*/  SYNCS.EXCH.64 URZ, [UR4+0xc0], UR6 ;  /* 0x0000c00604ff75b2 */ /* 0x0044e20008000100 */
[----:B------:R2:W1:Y:S01]  /*09e0*/  SYNCS.EXCH.64 URZ, [UR4+0xc8], UR6 ;  /* 0x0000c80604ff75b2 */ /* 0x0004620008000100 */
[----:B------:R-:W-:Y:S01]  /*09f0*/  NOP ;  /* 0x0000000000007918 */ /* 0x000fe20000000000 */
.L_x_11:
[----:B------:R-:W4:Y:S01]  /*0a00*/  SHFL.IDX PT, R0, R84, RZ, 0x1f ;  /* 0x00001fff54007589 */ /* 0x000f2200000e0000 */
[----:B------:R-:W-:Y:S01]  /*0a10*/  NOP ;  /* 0x0000000000007918 */ /* 0x000fe20000000000 */
[----:B----4-:R-:W-:-:S13]  /*0a20*/  ISETP.NE.AND P0, PT, R0, 0x4, PT ;  /* 0x000000040000780c */ /* 0x010fda0003f05270 */
[----:B------:R-:W-:Y:S05]  /*0a30*/  @P0 BRA `(.L_x_12) ;  /* 0x0000000000440947 */ /* 0x000fea0003800000 */
[----:B------:R-:W4:Y:S01]  /*0a40*/  S2UR UR5, SR_CgaCtaId ;  /* 0x00000000000579c3 */ /* 0x000f220000008800 */
[----:B--23--:R-:W-:Y:S01]  /*0a50*/  UMOV UR4, 0x1e0 ;  /* 0x000001e000047882 */ /* 0x00cfe20000000000 */
[----:B------:R-:W-:Y:S01]  /*0a60*/  UMOV UR6, 0x400 ;  /* 0x0000040000067882 */ /* 0x000fe20000000000 */
[----:B------:R-:W-:Y:S01]  /*0a70*/  USEL UR4, UR4, 0x1a0, UP3 ;  /* 0x000001a004047887 */ /* 0x000fe20009800000 */
[----:B------:R-:W-:Y:S01]  /*0a80*/  UMOV UR8, 0x1 ;  /* 0x0000000100087882 */ /* 0x000fe20000000000 */
[----:B------:R-:W-:Y:S01]  /*0a90*/  ELECT P0, URZ, PT ;  /* 0x0000000000ff782f */ /* 0x000fe20003800000 */
[----:B------:R-:W-:-:S04]  /*0aa0*/  UIADD3 UR8, UPT, UPT, -UR8, 0x100000, URZ ;  /* 0x0010000008087890 */ /* 0x000fc8000fffe1ff */
[----:B------:R-:W-:Y:S02]  /*0ab0*/  USHF.L.U32 UR9, UR8, 0xb, URZ ;  /* 0x0000000b08097899 */ /* 0x000fe400080006ff */
[----:B------:R-:W-:Y:S02]  /*0ac0*/  USHF.L.U32 UR8, UR8, 0x1, URZ ;  /* 0x0000000108087899 */ /* 0x000fe400080006ff */
[----:B----4-:R-:W-:Y:S02]  /*0ad0*/  ULEA UR6, UR5, UR6, 0x18 ;  /* 0x0000000605067291 */ /* 0x010fe4000f8ec0ff */
[----:B------:R-:W-:-:S04]  /*0ae0*/  UIADD3 UR4, UPT, UPT, -UR4, 0x100000, URZ ;  /* 0x0010000004047890 */ /* 0x000fc8000fffe1ff */
[----:B------:R-:W-:Y:S02]  /*0af0*/  USHF.L.U32 UR5, UR4, 0xb, URZ ;  /* 0x0000000b04057899 */ /* 0x000fe400080006ff */
[----:B------:R-:W-:Y:S01]  /*0b00*/  USHF.L.U32 UR4, UR4, 0x1, URZ ;  /* 0x0000000104047899 */ /* 0x000fe200080006ff */
[----:B------:R-:W2:Y:S03]  /*0b10*/  FENCE.VIEW.ASYNC.S ;  /* 0x00000000000073c6 */ /* 0x000ea60000000000 */
[----:B--2---:R4:W2:Y:S08]  /*0b20*/  SYNCS.EXCH.64 URZ, [UR6+0xd0], UR8 ;  /* 0x0000d00806ff75b2 */ /* 0x0048b00008000100 */
[----:B------:R4:W3:Y:S02]  /*0b30*/  SYNCS.EXCH.64 URZ, [UR6+0xd8], UR4 ;  /* 0x0000d80406ff75b2 */ /* 0x0008e40008000100 */
[----:B----4-:R-:W-:Y:S01]  /*0b40*/  NOP ;  /* 0x0000000000007918 */ /* 0x010fe20000000000 */
.L_x_12:
[----:B------:R-:W4:Y:S01]  /*0b50*/  SHFL.IDX PT, R0, R84, RZ, 0x1f ;  /* 0x00001fff54007589 */ /* 0x000f2200000e0000 */
[----:B------:R-:W-:Y:S01]  /*0b60*/  ISETP.NE.OR P1, PT, RZ, UR18, !P1 ;  /* 0x00000012ff007c0c */ /* 0x000fe2000cf25670 */
[----:B------:R-:W-:Y:S01]  /*0b70*/  NOP ;  /* 0x0000000000007918 */ /* 0x000fe20000000000 */
[----:B----4-:R-:W-:-:S13]  /*0b80*/  ISETP.NE.AND P0, PT, R0, 0x5, PT ;  /* 0x000000050000780c */ /* 0x010fda0003f05270 */
[----:B------:R-:W-:Y:S05]  /*0b90*/  @P0 BRA `(.L_x_13) ;  /* 0x0000000000480947 */ /* 0x000fea0003800000 */
[----:B------:R-:W4:Y:S01]  /*0ba0*/  S2UR UR5, SR_CgaCtaId ;  /* 0x00000000000579c3 */ /* 0x000f220000008800 */
[----:B--23--:R-:W-:Y:S01]  /*0bb0*/  UMOV UR4, 0x400 ;  /* 0x0000040000047882 */ /* 0x00cfe20000000000 */
        /* <DEDUP_REMOVED lines=9> */
[----:B----4-:R-:W-:Y:S01]  /*0c50*/  ULEA UR4, UR5, UR4, 0x18 ;  /* 0x0000000405047291 */ /* 0x010fe2000f8ec0ff */
[----:B------:R-:W2:Y:S11]  /*0c60*/  FENCE.VIEW.ASYNC.S ;  /* 0x00000000000073c6 */ /* 0x000eb60000000000 */
[----:B--2---:R4:W2:Y:S01]  /*0c70*/  SYNCS.EXCH.64 URZ, [UR4+0xe0], UR6 ;  /* 0x0000e00604ff75b2 */ /* 0x0048a20008000100 */
[----:B------:R4:W3:Y:S01]  /*0c80*/  SYNCS.EXCH.64 URZ, [UR4+0xf0], UR8 ;  /* 0x0000f00804ff75b2 */ /* 0x0008e20008000100 */
[----:B------:R4:W1:Y:S01]  /*0c90*/  SYNCS.EXCH.64 URZ, [UR4+0xe8], UR6 ;  /* 0x0000e80604ff75b2 */ /* 0x0008620008000100 */
[----:B------:R4:W1:Y:S02]  /*0ca0*/  SYNCS.EXCH.64 URZ, [UR4+0xf8], UR8 ;  /* 0x0000f80804ff75b2 */ /* 0x0008640008000100 */
[----:B----4-:R-:W-:Y:S01]  /*0cb0*/  NOP ;  /* 0x0000000000007918 */ /* 0x010fe20000000000 */
.L_x_13:
[----:B--23--:R-:W2:Y:S01]  /*0cc0*/  S2UR UR7, SR_CgaCtaId ;  /* 0x00000000000779c3 */ /* 0x00cea20000008800 */
[----:B------:R-:W-:Y:S01]  /*0cd0*/  VOTEU.ALL UP0, P1 ;  /* 0x0000000000ff7886 */ /* 0x000fe20000800000 */
[----:B------:R-:W-:Y:S01]  /*0ce0*/  UMOV UR4, 0x20 ;  /* 0x0000002000047882 */ /* 0x000fe20000000000 */
[----:B------:R-:W-:Y:S01]  /*0cf0*/  NOP ;  /* 0x0000000000007918 */ /* 0x000fe20000000000 */
[----:B-1----:R-:W-:Y:S01]  /*0d00*/  LOP3.LUT R3, R81, 0x1f, RZ, 0xc0, !PT ;  /* 0x0000001f51037812 */ /* 0x002fe200078ec0ff */
[----:B------:R-:W-:Y:S01]  /*0d10*/  UISETP.NE.AND UP4, UPT, UR18, URZ, UPT ;  /* 0x000000ff1200728c */ /* 0x000fe2000bf85270 */
[----:B------:R-:W-:Y:S01]  /*0d20*/  @!UP0 UMOV UR6, 0x400 ;  /* 0x0000040000068882 */ /* 0x000fe20000000000 */
[----:B------:R-:W-:-:S04]  /*0d30*/  @!UP0 UIADD3 UR4, UPT, UPT, -UR4, 0x100000, URZ ;  /* 0x0010000004048890 */ /* 0x000fc8000fffe1ff */
[----:B------:R-:W-:Y:S02]  /*0d40*/  @!UP0 USHF.L.U32 UR5, UR4, 0xb, URZ ;  /* 0x0000000b04058899 */ /* 0x000fe400080006ff */
[----:B------:R-:W-:Y:S02]  /*0d50*/  @!UP0 USHF.L.U32 UR4, UR4, 0x1, URZ ;  /* 0x0000000104048899 */ /* 0x000fe400080006ff */
[----:B--2---:R-:W-:Y:S01]  /*0d60*/  @!UP0 ULEA UR6, UR7, UR6, 0x18 ;  /* 0x0000000607068291 */ /* 0x004fe2000f8ec0ff */
[----:B------:R-:W1:Y:S01]  /*0d70*/  LDCU UR7, c[0x0][0x36c] ;  /* 0x00006d80ff0777ac */ /* 0x000e620008000800 */
[----:B------:R-:W-:Y:S01]  /*0d80*/  VOTEU.ALL UP0, P1 ;  /* 0x0000000000ff7886 */ /* 0x000fe20000800000 */
[----:B------:R-:W2:Y:S09]  /*0d90*/  FENCE.VIEW.ASYNC.S ;  /* 0x00000000000073c6 */ /* 0x000eb20000000000 */
[----:B--2---:R2:W3:Y:S01]  /*0da0*/  @!UP0 SYNCS.EXCH.64 URZ, [UR6+0x100], UR4 ;  /* 0x0001000406ff85b2 */ /* 0x0044e20008000100 */
[----:B-1----:R-:W-:-:S09]  /*0db0*/  UISETP.EQ.U32.AND UP6, UPT, UR7, 0x1, UPT ;  /* 0x000000010700788c */ /* 0x002fd2000bfc2070 */
[----:B--2---:R-:W-:Y:S05]  /*0dc0*/  BRA.U !UP6, `(.L_x_14) ;  /* 0x000000010e087547 */ /* 0x004fea000b800000 */
[----:B---3--:R-:W-:Y:S01]  /*0dd0*/  UCGABAR_ARV ;  /* 0x00000000000079c7 */ /* 0x008fe20008000000 */
[----:B------:R-:W-:Y:S05]  /*0de0*/  BRA `(.L_x_15) ;  /* 0x0000000000047947 */ /* 0x000fea0003800000 */
.L_x_14:
[----:B---3--:R-:W-:Y:S01]  /*0df0*/  NOP ;  /* 0x0000000000007918 */ /* 0x008fe20000000000 */
.L_x_15:
[----:B------:R-:W1:Y:S01]  /*0e00*/  S2UR UR21, SR_CTAID.X ;  /* 0x00000000001579c3 */ /* 0x000e620000002500 */
[----:B------:R-:W-:-:S05]  /*0e10*/  CS2R.32 R92, SR_CgaSize ;  /* 0x00000000005c7805 */ /* 0x000fca0000008a00 */
[----:B------:R-:W-:-:S05]  /*0e20*/  IMAD R92, R92, -0xa0, RZ ;  /* 0xffffff605c5c7824 */ /* 0x000fca00078e02ff */
[----:B------:R-:W-:-:S14]  /*0e30*/  R2UR UR5, R92 ;  /* 0x000000005c0572ca */ /* 0x000fdc00000e0000 */
[----:B------:R-:W2:Y:S01]  /*0e40*/  LDCU UR5, c[0x0][UR5+0x2b0] ;  /* 0x00005600050577ac */ /* 0x000ea20008000800 */
[----:B------:R-:W-:-:S05]  /*0e50*/  CS2R.32 R92, SR_CgaSize ;  /* 0x00000000005c7805 */ /* 0x000fca0000008a00 */
[----:B------:R-:W-:-:S05]  /*0e60*/  IMAD R92, R92, -0xa0, RZ ;  /* 0xffffff605c5c7824 */ /* 0x000fca00078e02ff */
[----:B------:R-:W-:-:S14]  /*0e70*/  R2UR UR4, R92 ;  /* 0x000000005c0472ca */ /* 0x000fdc00000e0000 */
[----:B------:R-:W3:Y:S01]  /*0e80*/  LDCU UR4, c[0x0][UR4+0x2b4] ;  /* 0x00005680040477ac */ /* 0x000ee20008000800 */
[----:B------:R-:W4:Y:S01]  /*0e90*/  S2UR UR24, SR_CTAID.Y ;  /* 0x00000000001879c3 */ /* 0x000f220000002600 */
[----:B------:R-:W-:-:S05]  /*0ea0*/  CS2R.32 R92, SR_CgaSize ;  /* 0x00000000005c7805 */ /* 0x000fca0000008a00 */
[----:B------:R-:W-:-:S05]  /*0eb0*/  IMAD R92, R92, -0xa0, RZ ;  /* 0xffffff605c5c7824 */ /* 0x000fca00078e02ff */
[----:B------:R-:W-:-:S14]  /*0ec0*/  R2UR UR7, R92 ;  /* 0x000000005c0772ca */ /* 0x000fdc00000e0000 */
[----:B------:R-:W3:Y:S01]  /*0ed0*/  LDCU UR7, c[0x0][UR7+0x2a0] ;  /* 0x00005400070777ac */ /* 0x000ee20008000800 */
[----:B------:R-:W-:-:S05]  /*0ee0*/  CS2R.32 R92, SR_CgaSize ;  /* 0x00000000005c7805 */ /* 0x000fca0000008a00 */
[----:B------:R-:W-:-:S05]  /*0ef0*/  IMAD R92, R92, -0xa0, RZ ;  /* 0xffffff605c5c7824 */ /* 0x000fca00078e02ff */
[----:B------:R-:W-:-:S14]  /*0f00*/  R2UR UR8, R92 ;  /* 0x000000005c0872ca */ /* 0x000fdc00000e0000 */
[----:B------:R-:W3:Y:S01]  /*0f10*/  LDCU UR8, c[0x0][UR8+0x2a4] ;  /* 0x00005480080877ac */ /* 0x000ee20008000800 */
[----:B------:R-:W3:Y:S01]  /*0f20*/  LDCU UR19, c[0x0][0xc24] ;  /* 0x00018480ff1377ac */ /* 0x000ee20008000800 */
[----:B------:R-:W3:Y:S01]  /*0f30*/  LDCU UR39, c[0x0][0xc24] ;  /* 0x00018480ff2777ac */ /* 0x000ee20008000800 */
[----:B-1----:R-:W-:Y:S01]  /*0f40*/  I2FP.F32.U32 R2, UR21 ;  /* 0x0000001500027c45 */ /* 0x002fe20008201000 */
[----:B------:R-:W1:Y:S04]  /*0f50*/  LDCU UR23, c[0x0][0xc30] ;  /* 0x00018600ff1777ac */ /* 0x000e680008000800 */
[----:B--2---:R-:W-:Y:S01]  /*0f60*/  FMUL R2, R2, UR5 ;  /* 0x0000000502027c20 */ /* 0x004fe20008400000 */
[----:B----4-:R-:W-:-:S05]  /*0f70*/  I2FP.F32.U32 R0, UR24 ;  /* 0x0000001800007c45 */ /* 0x010fca0008201000 */
[----:B------:R-:W2:Y:S01]  /*0f80*/  F2I.U32.TRUNC.NTZ R2, R2 ;  /* 0x0000000200027305 */ /* 0x000ea2000020f000 */
[----:B---3--:R-:W-:-:S07]  /*0f90*/  FMUL R0, R0, UR4 ;  /* 0x0000000400007c20 */ /* 0x008fce0008400000 */
[----:B------:R-:W3:Y:S01]  /*0fa0*/  F2I.U32.TRUNC.NTZ R0, R0 ;  /* 0x0000000000007305 */ /* 0x000ee2000020f000 */
[----:B--2---:R-:W-:Y:S02]  /*0fb0*/  R2UR UR4, R2 ;  /* 0x00000000020472ca */ /* 0x004fe400000e0000 */
[----:B------:R-:W-:Y:S02]  /*0fc0*/  PRMT R2, RZ, 0x7610, R2 ;  /* 0x00007610ff027816 */ /* 0x000fe40000000002 */
[----:B---3--:R-:W-:Y:S02]  /*0fd0*/  R2UR UR6, R0 ;  /* 0x00000000000672ca */ /* 0x008fe400000e0000 */
[----:B------:R-:W-:-:S07]  /*0fe0*/  PRMT R0, RZ, 0x7610, R0 ;  /* 0x00007610ff007816 */ /* 0x000fce0000000000 */
[----:B------:R-:W-:-:S04]  /*0ff0*/  UIADD3 UR5, UPT, UPT, -UR4, URZ, URZ ;  /* 0x000000ff04057290 */ /* 0x000fc8000fffe1ff */
[----:B------:R-:W-:Y:S02]  /*1000*/  UIMAD UR5, UR7, UR5, UR21 ;  /* 0x00000005070572a4 */ /* 0x000fe4000f8e0215 */
[----:B------:R-:W-:-:S04]  /*1010*/  UIADD3 UR4, UPT, UPT, -UR6, URZ, URZ ;  /* 0x000000ff06047290 */ /* 0x000fc8000fffe1ff */
[----:B------:R-:W-:Y:S01]  /*1020*/  IMAD.U32 R92, RZ, RZ, UR5 ;  /* 0x00000005ff5c7e24 */ /* 0x000fe2000f8e00ff */
[----:B------:R-:W-:-:S06]  /*1030*/  UIMAD UR4, UR8, UR4, UR24 ;  /* 0x00000004080472a4 */ /* 0x000fcc000f8e0218 */
[----:B------:R-:W-:Y:S01]  /*1040*/  IMAD.U32 R91, RZ, RZ, UR4 ;  /* 0x00000004ff5b7e24 */ /* 0x000fe2000f8e00ff */
[----:B-1----:R-:W-:Y:S06]  /*1050*/  BRA.U UP4, `(.L_x_16) ;  /* 0x0000000104307547 */ /* 0x002fec000b800000 */
[----:B------:R-:W-:Y:S01]  /*1060*/  R2UR UR5, R91 ;  /* 0x000000005b0572ca */ /* 0x000fe200000e0000 */
[----:B------:R-:W-:Y:S01]  /*1070*/  UMOV UR7, 0x3 ;  /* 0x0000000300077882 */ /* 0x000fe20000000000 */
[----:B------:R-:W-:-:S11]  /*1080*/  R2UR UR4, R92 ;  /* 0x000000005c0472ca */ /* 0x000fd600000e0000 */
[----:B------:R-:W-:-:S04]  /*1090*/  UISETP.NE.AND UP0, UPT, UR5, URZ, UPT ;  /* 0x000000ff0500728c */ /* 0x000fc8000bf05270 */
[----:B------:R-:W-:Y:S02]  /*10a0*/  UISETP.LT.U32.OR UP0, UPT, UR4, 0x2, !UP0 ;  /* 0x000000020400788c */ /* 0x000fe4000c701470 */
[----:B------:R-:W-:Y:S02]  /*10b0*/  ULOP3.LUT UR4, UR4, 0xfffffffe, URZ, 0xc0, !UPT ;  /* 0xfffffffe04047892 */ /* 0x000fe4000f8ec0ff */
[----:B------:R-:W-:Y:S02]  /*10c0*/  USEL UR6, URZ, 0x1, !UP0 ;  /* 0x00000001ff067887 */ /* 0x000fe4000c000000 */
[----:B------:R-:W-:Y:S02]  /*10d0*/  USEL UR5, URZ, 0x2, !UP0 ;  /* 0x00000002ff057887 */ /* 0x000fe4000c000000 */
[----:B------:R-:W-:Y:S02]  /*10e0*/  USHF.L.U32 UR4, UR7, UR4, URZ ;  /* 0x0000000407047299 */ /* 0x000fe400080006ff */
[----:B------:R-:W-:-:S04]  /*10f0*/  UIADD3 UR5, UPT, UPT, UR6, UR5, URZ ;  /* 0x0000000506057290 */ /* 0x000fc8000fffe0ff */
[----:B------:R-:W-:Y:S02]  /*1100*/  IMAD.U32 R0, RZ, RZ, UR4 ;  /* 0x00000004ff007e24 */ /* 0x000fe4000f8e00ff */
[----:B------:R-:W-:-:S07]  /*1110*/  IMAD.U32 R2, RZ, RZ, UR5 ;  /* 0x00000005ff027e24 */ /* 0x000fce000f8e00ff */
.L_x_16:
[----:B------:R-:W1:Y:S01]  /*1120*/  S2UR UR53, SR_CTAID.Z ;  /* 0x00000000003579c3 */ /* 0x000e620000002700 */
[----:B------:R-:W-:Y:S01]  /*1130*/  UISETP.GE.AND UP0, UPT, UR19, 0x1, UPT ;  /* 0x000000011300788c */ /* 0x000fe2000bf06270 */
[----:B------:R-:W-:-:S08]  /*1140*/  UMOV UR52, UR21 ;  /* 0x0000001500347c82 */ /* 0x000fd00008000000 */
[----:B------:R-:W-:Y:S05]  /*1150*/  BRA.U !UP0, `(.L_x_17) ;  /* 0x0000000108d47547 */ /* 0x000fea000b800000 */
[----:B------:R-:W2:Y:S01]  /*1160*/  LDCU.128 UR12, c[0x0][0xc10] ;  /* 0x00018200ff0c77ac */ /* 0x000ea20008000c00 */
[----:B------:R-:W3:Y:S01]  /*1170*/  LDCU UR20, c[0x0][0xc0c] ;  /* 0x00018180ff1477ac */ /* 0x000ee20008000800 */
[----:B------:R-:W4:Y:S01]  /*1180*/  LDCU UR6, c[0x0][0x370] ;  /* 0x00006e00ff0677ac */ /* 0x000f220008000800 */
[----:B------:R-:W1:Y:S01]  /*1190*/  LDCU UR7, c[0x0][0x374] ;  /* 0x00006e80ff0777ac */ /* 0x000e620008000800 */
[----:B------:R-:W1:Y:S01]  /*11a0*/  LDCU UR22, c[0x0][0xc20] ;  /* 0x00018400ff1677ac */ /* 0x000e620008000800 */
[----:B--2---:R-:W-:Y:S02]  /*11b0*/  UIMAD.WIDE.U32 UR4, UR21, UR12, URZ ;  /* 0x0000000c150472a5 */ /* 0x004fe4000f8e00ff */
[----:B---3--:R-:W-:Y:S01]  /*11c0*/  UISETP.NE.AND UP0, UPT, UR20, 0x1, UPT ;  /* 0x000000011400788c */ /* 0x008fe2000bf05270 */
[----:B------:R-:W2:Y:S01]  /*11d0*/  LDCU.64 UR8, c[0x0][0xc28] ;  /* 0x00018500ff0877ac */ /* 0x000ea20008000a00 */
[----:B----4-:R-:W-:-:S03]  /*11e0*/  UIMAD.WIDE.U32 UR10, UR6, UR12, URZ ;  /* 0x0000000c060a72a5 */ /* 0x010fc6000f8e00ff */
[----:B------:R-:W-:Y:S01]  /*11f0*/  UMOV UR4, UR5 ;  /* 0x0000000500047c82 */ /* 0x000fe20008000000 */
[----:B------:R-:W-:Y:S02]  /*1200*/  UISETP.NE.AND UP2, UPT, UR19, 0x1, UPT ;  /* 0x000000011300788c */ /* 0x000fe4000bf45270 */
[----:B------:R-:W-:Y:S01]  /*1210*/  USHF.R.U32.HI UR4, URZ, UR13, UR4 ;  /* 0x0000000dff047299 */ /* 0x000fe20008011604 */
[----:B------:R-:W-:Y:S01]  /*1220*/  UMOV UR10, UR11 ;  /* 0x0000000b000a7c82 */ /* 0x000fe20008000000 */
[----:B------:R-:W-:Y:S02]  /*1230*/  UIMAD.WIDE.U32 UR16, UR24, UR15, URZ ;  /* 0x0000000f181072a5 */ /* 0x000fe4000f8e00ff */
[----:B------:R-:W-:Y:S02]  /*1240*/  USEL UR5, UR21, UR4, !UP0 ;  /* 0x0000000415057287 */ /* 0x000fe4000c000000 */
[----:B------:R-:W-:Y:S02]  /*1250*/  @UP0 USHF.R.U32.HI UR6, URZ, UR13, UR10 ;  /* 0x0000000dff060299 */ /* 0x000fe4000801160a */
[----:B------:R-:W-:-:S02]  /*1260*/  UISETP.NE.AND UP0, UPT, UR14, 0x1, UPT ;  /* 0x000000010e00788c */ /* 0x000fc4000bf05270 */
[----:B-1----:R-:W-:Y:S02]  /*1270*/  UIMAD.WIDE.U32 UR10, UR7, UR15, URZ ;  /* 0x0000000f070a72a5 */ /* 0x002fe4000f8e00ff */
[----:B--2---:R-:W-:Y:S01]  /*1280*/  UIMAD.WIDE.U32 UR12, UR6, UR8, URZ ;  /* 0x00000008060c72a5 */ /* 0x004fe2000f8e00ff */
[----:B------:R-:W-:Y:S01]  /*1290*/  UMOV UR4, UR17 ;  /* 0x0000001100047c82 */ /* 0x000fe20008000000 */
[----:B------:R-:W-:-:S03]  /*12a0*/  UIADD3 UR52, UPT, UPT, -UR5, URZ, URZ ;  /* 0x000000ff05347290 */ /* 0x000fc6000fffe1ff */
[----:B------:R-:W-:Y:S01]  /*12b0*/  UMOV UR10, UR11 ;  /* 0x0000000b000a7c82 */ /* 0x000fe20008000000 */
[----:B------:R-:W-:Y:S02]  /*12c0*/  USHF.R.U32.HI UR4, URZ, UR22, UR4 ;  /* 0x00000016ff047299 */ /* 0x000fe40008011604 */
[----:B------:R-:W-:Y:S01]  /*12d0*/  @UP0 USHF.R.U32.HI UR7, URZ, UR22, UR10 ;  /* 0x00000016ff070299 */ /* 0x000fe2000801160a */
[----:B------:R-:W-:Y:S01]  /*12e0*/  UMOV UR12, UR13 ;  /* 0x0000000d000c7c82 */ /* 0x000fe20008000000 */
[----:B------:R-:W-:Y:S02]  /*12f0*/  USEL UR4, UR24, UR4, !UP0 ;  /* 0x0000000418047287 */ /* 0x000fe4000c000000 */
[----:B------:R-:W-:Y:S02]  /*1300*/  UIMAD.WIDE.U32 UR10, UR7, UR8, URZ ;  /* 0x00000008070a72a5 */ /* 0x000fe4000f8e00ff */
[----:B------:R-:W-:Y:S02]  /*1310*/  @UP2 USHF.R.U32.HI UR6, URZ, UR9, UR12 ;  /* 0x00000009ff062299 */ /* 0x000fe4000801160c */
[----:B------:R-:W-:-:S02]  /*1320*/  UIMAD.WIDE.U32 UR12, UR4, UR8, URZ ;  /* 0x00000008040c72a5 */ /* 0x000fc4000f8e00ff */
[----:B------:R-:W-:Y:S01]  /*1330*/  UIMAD UR52, UR20, UR52, UR21 ;  /* 0x00000034143472a4 */ /* 0x000fe2000f8e0215 */
[----:B------:R-:W-:Y:S02]  /*1340*/  UMOV UR10, UR11 ;  /* 0x0000000b000a7c82 */ /* 0x000fe40008000000 */
[----:B------:R-:W-:Y:S02]  /*1350*/  @UP2 USHF.R.U32.HI UR7, URZ, UR9, UR10 ;  /* 0x00000009ff072299 */ /* 0x000fe4000801160a */
[----:B------:R-:W-:Y:S02]  /*1360*/  UIMAD UR10, UR6, UR19, URZ ;  /* 0x00000013060a72a4 */ /* 0x000fe4000f8e02ff */
[----:B------:R-:W-:-:S04]  /*1370*/  UIMAD UR7, UR7, UR19, URZ ;  /* 0x00000013070772a4 */ /* 0x000fc8000f8e02ff */
[----:B------:R-:W-:-:S03]  /*1380*/  UISETP.GE.AND UP0, UPT, UR4, UR7, UPT ;  /* 0x000000070400728c */ /* 0x000fc6000bf06270 */
[----:B------:R-:W-:Y:S01]  /*1390*/  UMOV UR7, UR13 ;  /* 0x0000000d00077c82 */ /* 0x000fe20008000000 */
[----:B------:R-:W-:Y:S02]  /*13a0*/  UISETP.GE.OR UP0, UPT, UR5, UR10, UP0 ;  /* 0x0000000a0500728c */ /* 0x000fe40008706670 */
[----:B------:R-:W-:Y:S02]  /*13b0*/  UIMAD.WIDE.U32 UR10, UR5, UR8, URZ ;  /* 0x00000008050a72a5 */ /* 0x000fe4000f8e00ff */
[----:B------:R-:W-:Y:S02]  /*13c0*/  USHF.R.U32.HI UR7, URZ, UR9, UR7 ;  /* 0x00000009ff077299 */ /* 0x000fe40008011607 */
[----:B------:R-:W-:Y:S02]  /*13d0*/  UIADD3 UR10, UPT, UPT, -UR4, URZ, URZ ;  /* 0x000000ff040a7290 */ /* 0x000fe4000fffe1ff */
[----:B------:R-:W-:Y:S02]  /*13e0*/  USEL UR7, UR4, UR7, !UP2 ;  /* 0x0000000704077287 */ /* 0x000fe4000d000000 */
[----:B------:R-:W-:Y:S01]  /*13f0*/  UIMAD UR10, UR14, UR10, UR24 ;  /* 0x0000000a0e0a72a4 */ /* 0x000fe2000f8e0218 */
[----:B------:R-:W-:-:S02]  /*1400*/  @!UP0 UMOV UR8, UR11 ;  /* 0x0000000b00088c82 */ /* 0x000fc40008000000 */
[----:B------:R-:W-:Y:S02]  /*1410*/  @!UP0 USHF.R.U32.HI UR8, URZ, UR9, UR8 ;  /* 0x00000009ff088299 */ /* 0x000fe40008011608 */
[----:B------:R-:W-:Y:S02]  /*1420*/  UIADD3 UR9, UPT, UPT, -UR7, URZ, URZ ;  /* 0x000000ff07097290 */ /* 0x000fe4000fffe1ff */
[----:B------:R-:W-:Y:S02]  /*1430*/  @!UP0 USEL UR8, UR5, UR8, !UP2 ;  /* 0x0000000805088287 */ /* 0x000fe4000d000000 */
[----:B------:R-:W-:Y:S02]  /*1440*/  UIMAD UR9, UR19, UR9, UR4 ;  /* 0x00000009130972a4 */ /* 0x000fe4000f8e0204 */
[----:B------:R-:W-:Y:S02]  /*1450*/  @!UP0 UIADD3 UR7, UPT, UPT, UR7, -UR8, URZ ;  /* 0x8000000807078290 */ /* 0x000fe4000fffe0ff */
[----:B------:R-:W-:-:S02]  /*1460*/  @!UP0 UIMAD UR6, UR9, UR6, UR8 ;  /* 0x00000006090682a4 */ /* 0x000fc4000f8e0208 */
[----:B------:R-:W-:-:S04]  /*1470*/  @!UP0 UIMAD UR4, UR7, UR19, UR5 ;  /* 0x00000013070482a4 */ /* 0x000fc8000f8e0205 */
[----:B------:R-:W-:Y:S01]  /*1480*/  UIMAD UR24, UR4, UR14, UR10 ;  /* 0x0000000e041872a4 */ /* 0x000fe2000f8e020a */
[----:B------:R-:W-:Y:S02]  /*1490*/  @!UP0 UMOV UR5, UR6 ;  /* 0x0000000600058c82 */ /* 0x000fe40008000000 */
[----:B------:R-:W-:-:S12]  /*14a0*/  UIMAD UR52, UR5, UR20, UR52 ;  /* 0x00000014053472a4 */ /* 0x000fd8000f8e0234 */
.L_x_17:
[----:B------:R-:W-:-:S09]  /*14b0*/  UISETP.NE.AND UP0, UPT, UR23, 0x1, UPT ;  /* 0x000000011700788c */ /* 0x000fd2000bf05270 */
[----:B------:R-:W-:Y:S05]  /*14c0*/  BRA.U UP0, `(.L_x_18) ;  /* 0x0000000100407547 */ /* 0x000fea000b800000 */
[----:B------:R-:W2:Y:S01]  /*14d0*/  LDCU.128 UR8, c[0x0][0xc10] ;  /* 0x00018200ff0877ac */ /* 0x000ea20008000c00 */
[----:B------:R-:W3:Y:S01]  /*14e0*/  LDCU UR12, c[0x0][0xc0c] ;  /* 0x00018180ff0c77ac */ /* 0x000ee20008000800 */
[----:B------:R-:W4:Y:S01]  /*14f0*/  LDCU UR13, c[0x0][0xc20] ;  /* 0x00018400ff0d77ac */ /* 0x000f220008000800 */
[----:B--2---:R-:W-:Y:S02]  /*1500*/  UIMAD.WIDE.U32 UR4, UR52, UR8, URZ ;  /* 0x00000008340472a5 */ /* 0x004fe4000f8e00ff */
[----:B------:R-:W-:Y:S02]  /*1510*/  UIMAD.WIDE.U32 UR6, UR24, UR11, URZ ;  /* 0x0000000b180672a5 */ /* 0x000fe4000f8e00ff */
[----:B---3--:R-:W-:Y:S02]  /*1520*/  UISETP.NE.AND UP0, UPT, UR12, 0x1, UPT ;  /* 0x000000010c00788c */ /* 0x008fe4000bf05270 */
[----:B------:R-:W-:-:S03]  /*1530*/  USHF.R.U32.HI UR5, URZ, UR9, UR5 ;  /* 0x00000009ff057299 */ /* 0x000fc60008011605 */
[----:B------:R-:W-:Y:S01]  /*1540*/  UMOV UR4, UR7 ;  /* 0x0000000700047c82 */ /* 0x000fe20008000000 */
[----:B------:R-:W-:Y:S02]  /*1550*/  USEL UR5, UR52, UR5, !UP0 ;  /* 0x0000000534057287 */ /* 0x000fe4000c000000 */
[----:B------:R-:W-:Y:S02]  /*1560*/  UISETP.NE.AND UP0, UPT, UR10, 0x1, UPT ;  /* 0x000000010a00788c */ /* 0x000fe4000bf05270 */
[----:B----4-:R-:W-:-:S04]  /*1570*/  USHF.R.U32.HI UR4, URZ, UR13, UR4 ;  /* 0x0000000dff047299 */ /* 0x010fc80008011604 */
[----:B------:R-:W-:-:S04]  /*1580*/  USEL UR4, UR24, UR4, !UP0 ;  /* 0x0000000418047287 */ /* 0x000fc8000c000000 */
[----:B------:R-:W-:Y:S02]  /*1590*/  UIADD3 UR6, UPT, UPT, -UR4, UR5, URZ ;  /* 0x0000000504067290 */ /* 0x000fe4000fffe1ff */
[----:B------:R-:W-:Y:S02]  /*15a0*/  UIADD3 UR4, UPT, UPT, UR4, -UR5, URZ ;  /* 0x8000000504047290 */ /* 0x000fe4000fffe0ff */
[----:B------:R-:W-:Y:S02]  /*15b0*/  UIMAD UR24, UR6, UR10, UR24 ;  /* 0x0000000a061872a4 */ /* 0x000fe4000f8e0218 */
[----:B------:R-:W-:-:S12]  /*15c0*/  UIMAD UR52, UR4, UR12, UR52 ;  /* 0x0000000c043472a4 */ /* 0x000fd8000f8e0234 */
.L_x_18:
[----:B------:R-:W-:Y:S05]  /*15d0*/  BRA.U !UP6, `(.L_x_19) ;  /* 0x000000010e0c7547 */ /* 0x000fea000b800000 */
[----:B------:R-:W-:Y:S01]  /*15e0*/  UCGABAR_WAIT ;  /* 0x0000000000007dc7 */ /* 0x000fe20008000000 */
[----:B------:R-:W-:Y:S01]  /*15f0*/  CCTL.IVALL ;  /* 0x00000000ff00798f */ /* 0x000fe20002000000 */
[----:B------:R-:W-:Y:S05]  /*1600*/  BRA `(.L_x_20) ;  /* 0x0000000000047947 */ /* 0x000fea0003800000 */
.L_x_19:
[----:B------:R-:W-:Y:S06]  /*1610*/  BAR.SYNC.DEFER_BLOCKING 0x0 ;  /* 0x0000000000007b1d */ /* 0x000fec0000010000 */
.L_x_20:
[----:B------:R-:W-:Y:S05]  /*1620*/  BRA.U UP5, `(.L_x_21) ;  /* 0x0000001d05207547 */ /* 0x000fea000b800000 */
[----:B------:R-:W2:Y:S01]  /*1630*/  LDCU UR5, c[0x0][0x388] ;  /* 0x00007100ff0577ac */ /* 0x000ea20008000800 */
[----:B------:R-:W-:Y:S01]  /*1640*/  PLOP3.LUT P1, PT, PT, PT, UP3, 0x80, 0x8 ;  /* 0x000000000008781c */ /* 0x000fe20003f2f038 */
[----:B------:R-:W-:Y:S01]  /*1650*/  IMAD.MOV.U32 R2, RZ, RZ, RZ ;  /* 0x000000ffff027224 */ /* 0x000fe200078e00ff */
[----:B------:R-:W-:Y:S01]  /*1660*/  ISETP.EQ.OR P2, PT, R3, RZ, P3 ;  /* 0x000000ff0300720c */ /* 0x000fe20001f42670 */
[----:B------:R-:W3:Y:S01]  /*1670*/  LDCU UR8, c[0x0][0x38c] ;  /* 0x00007180ff0877ac */ /* 0x000ee20008000800 */
[----:B------:R-:W-:Y:S01]  /*1680*/  PLOP3.LUT P1, PT, P1, PT, PT, 0x8, 0x80 ;  /* 0x000000000080781c */ /* 0x000fe20000f2e170 */
[----:B------:R-:W4:Y:S01]  /*1690*/  LDCU.64 UR6, c[0x0][0x390] ;  /* 0x00007200ff0677ac */ /* 0x000f220008000a00 */
[----:B------:R-:W-:Y:S01]  /*16a0*/  UISETP.NE.AND UP1, UPT, UR18, URZ, UPT ;  /* 0x000000ff1200728c */ /* 0x000fe2000bf25270 */
[----:B------:R-:W1:Y:S01]  /*16b0*/  LDCU UR54, c[0x0][0x370] ;  /* 0x00006e00ff3677ac */ /* 0x000e620008000800 */
[----:B--2---:R-:W-:Y:S02]  /*16c0*/  UIADD3 UR5, UPT, UPT, UR5, 0x3f, URZ ;  /* 0x0000003f05057890 */ /* 0x004fe4000fffe0ff */
[----:B------:R-:W-:-:S02]  /*16d0*/  USEL UR38, UR56, 0x2, UP1 ;  /* 0x0000000238267887 */ /* 0x000fc40008800000 */
[----:B------:R-:W-:Y:S01]  /*16e0*/  USHF.R.S32.HI UR4, URZ, 0x1f, UR5 ;  /* 0x0000001fff047899 */ /* 0x000fe20008011405 */
[----:B------:R-:W2:Y:S03]  /*16f0*/  LDCU.64 UR46, c[0x0][0x348] ;  /* 0x00006900ff2e77ac */ /* 0x000ea60008000a00 */
[----:B------:R-:W-:Y:S02]  /*1700*/  ULEA.HI UR4, UR4, UR5, URZ, 0x6 ;  /* 0x0000000504047291 */ /* 0x000fe4000f8f30ff */
[----:B------:R-:W-:Y:S02]  /*1710*/  USHF.L.U32 UR5, UR21, 0x6, URZ ;  /* 0x0000000615057899 */ /* 0x000fe400080006ff */
[----:B------:R-:W-:Y:S02]  /*1720*/  USHF.R.S32.HI UR4, URZ, 0x6, UR4 ;  /* 0x00000006ff047899 */ /* 0x000fe40008011404 */
[----:B------:R-:W-:-:S02]  /*1730*/  ULOP3.LUT UR57, UR5, 0x40, URZ, 0xc0, !UPT ;  /* 0x0000004005397892 */ /* 0x000fc4000f8ec0ff */
[----:B---3--:R-:W-:Y:S02]  /*1740*/  UIMAD UR4, UR4, UR8, URZ ;  /* 0x00000008040472a4 */ /* 0x008fe4000f8e02ff */
[----:B------:R-:W-:Y:S02]  /*1750*/  USHF.L.U32 UR58, UR21, 0x7, URZ ;  /* 0x00000007153a7899 */ /* 0x000fe400080006ff */
[----:B----4-:R-:W-:Y:S01]  /*1760*/  UIMAD UR4, UR4, UR6, URZ ;  /* 0x00000006040472a4 */ /* 0x010fe2000f8e02ff */
[----:B-1----:R-:W1:Y:S03]  /*1770*/  LDCU UR53, c[0x0][0x374] ;  /* 0x00006e80ff3577ac */ /* 0x002e660008000800 */
[----:B------:R-:W-:Y:S01]  /*1780*/  UIMAD UR55, UR4, UR7, URZ ;  /* 0x00000007043772a4 */ /* 0x000fe2000f8e02ff */
[----:B------:R-:W-:Y:S01]  /*1790*/  UMOV UR27, 0x1 ;  /* 0x00000001001b7882 */ /* 0x000fe20000000000 */
[----:B------:R-:W-:-:S02]  /*17a0*/  UMOV UR31, URZ ;  /* 0x000000ff001f7c82 */ /* 0x000fc40008000000 */
[----:B------:R-:W-:Y:S02]  /*17b0*/  UISETP.NE.AND UP2, UPT, UR55, URZ, UPT ;  /* 0x000000ff3700728c */ /* 0x000fe4000bf45270 */
[----:B------:R-:W-:Y:S01]  /*17c0*/  UISETP.LT.U32.AND UP0, UPT, UR55, 0x8, UPT ;  /* 0x000000083700788c */ /* 0x000fe2000bf01070 */
[----:B------:R-:W-:Y:S01]  /*17d0*/  UMOV UR36, URZ ;  /* 0x000000ff00247c82 */ /* 0x000fe20008000000 */
[----:B------:R-:W-:Y:S02]  /*17e0*/  UMOV UR42, URZ ;  /* 0x000000ff002a7c82 */ /* 0x000fe40008000000 */
[----:B------:R-:W-:-:S04]  /*17f0*/  USEL UR4, UR55, 0x8, UP0 ;  /* 0x0000000837047887 */ /* 0x000fc80008000000 */
[----:B------:R-:W-:Y:S02]  /*1800*/  UIADD3 UR5, UPT, UPT, UR4, -0x1, URZ ;  /* 0xffffffff04057890 */ /* 0x000fe4000fffe0ff */
[----:B------:R-:W-:Y:S02]  /*1810*/  @!UP2 UIADD3 UR5, UPT, UPT, UR4, URZ, URZ ;  /* 0x000000ff0405a290 */ /* 0x000fe4000fffe0ff */
[----:B------:R-:W-:Y:S02]  /*1820*/  UIADD3 UR51, UPT, UPT, UR55, -UR4, URZ ;  /* 0x8000000437337290 */ /* 0x000fe4000fffe0ff */
[----:B-12---:R-:W-:-:S12]  /*1830*/  UIADD3 UR56, UPT, UPT, UR5, 0x1, URZ ;  /* 0x0000000105387890 */ /* 0x006fd8000fffe0ff */
.L_x_39:
[----:B------:R-:W1:Y:S01]  /*1840*/  S2UR UR30, SR_CgaCtaId ;  /* 0x00000000001e79c3 */ /* 0x000e620000008800 */
[----:B------:R-:W-:Y:S01]  /*1850*/  UMOV UR4, 0x400 ;  /* 0x0000040000047882 */ /* 0x000fe20000000000 */
[----:B------:R-:W-:Y:S01]  /*1860*/  MOV R0, UR27 ;  /* 0x0000001b00007c02 */ /* 0x000fe20008000f00 */
[----:B------:R-:W-:Y:S02]  /*1870*/  UISETP.NE.AND UP0, UPT, UR55, URZ, UPT ;  /* 0x000000ff3700728c */ /* 0x000fe4000bf05270 */
[----:B------:R-:W-:Y:S01]  /*1880*/  ULEA UR19, UR24, UR57, 0x7 ;  /* 0x0000003918137291 */ /* 0x000fe2000f8e38ff */
[----:B------:R-:W-:Y:S01]  /*1890*/  SHF.L.U32 R0, R0, 0x1f, RZ ;  /* 0x0000001f00007819 */ /* 0x000fe200000006ff */
[----:B------:R-:W-:Y:S01]  /*18a0*/  UMOV UR28, URZ ;  /* 0x000000ff001c7c82 */ /* 0x000fe20008000000 */
[----:B------:R-:W-:Y:S01]  /*18b0*/  UMOV UR22, URZ ;  /* 0x000000ff00167c82 */ /* 0x000fe20008000000 */
[----:B------:R-:W-:Y:S01]  /*18c0*/  UMOV UR21, URZ ;  /* 0x000000ff00157c82 */ /* 0x000fe20008000000 */
[----:B------:R-:W-:Y:S01]  /*18d0*/  UMOV UR20, URZ ;  /* 0x000000ff00147c82 */ /* 0x000fe20008000000 */
[----:B-1----:R-:W-:-:S04]  /*18e0*/  ULEA UR30, UR30, UR4, 0x18 ;  /* 0x000000041e1e7291 */ /* 0x002fc8000f8ec0ff */
[----:B------:R-:W-:-:S09]  /*18f0*/  ULEA UR4, UR31, UR30, 0x3 ;  /* 0x0000001e1f047291 */ /* 0x000fd2000f8e18ff */
[----:B------:R1:W2:Y:S01]  /*1900*/  SYNCS.PHASECHK.TRANS64.TRYWAIT P0, [UR4+0x40], R0 ;  /* 0x00004000ff0075a7 */ /* 0x0002a20008001104 */
[----:B------:R-:W-:-:S04]  /*1910*/  ULEA.HI UR4, UR52, UR52, URZ, 0x1 ;  /* 0x0000003434047291 */ /* 0x000fc8000f8f08ff */
[----:B------:R-:W-:-:S04]  /*1920*/  USHF.L.U32 UR4, UR4, 0x7, URZ ;  /* 0x0000000704047899 */ /* 0x000fc800080006ff */
[----:B------:R-:W-:-:S04]  /*1930*/  ULOP3.LUT UR4, UR4, 0xffffff00, URZ, 0xc0, !UPT ;  /* 0xffffff0004047892 */ /* 0x000fc8000f8ec0ff */
[----:B------:R-:W-:Y:S01]  /*1940*/  ULOP3.LUT UR43, UR4, 0x80, UR58, 0xf8, !UPT ;  /* 0x00000080042b7892 */ /* 0x000fe2000f8ef83a */
[----:B------:R-:W-:Y:S11]  /*1950*/  BRA.U !UP0, `(.L_x_22) ;  /* 0x0000000508ac7547 */ /* 0x000ff6000b800000 */
[----:B------:R-:W3:Y:S01]  /*1960*/  LDCU.128 UR12, c[0x0][0x480] ;  /* 0x00009000ff0c77ac */ /* 0x000ee20008000c00 */
[----:B------:R-:W4:Y:S01]  /*1970*/  LDCU.128 UR8, c[0x0][0x490] ;  /* 0x00009200ff0877ac */ /* 0x000f220008000c00 */
[----:B------:R-:W1:Y:S01]  /*1980*/  LDCU.64 UR20, c[0x0][0x4c0] ;  /* 0x00009800ff1477ac */ /* 0x000e620008000a00 */
[----:B------:R-:W1:Y:S01]  /*1990*/  LDCU.64 UR16, c[0x0][0x4f0] ;  /* 0x00009e00ff1077ac */ /* 0x000e620008000a00 */
[----:B------:R-:W1:Y:S01]  /*19a0*/  LDCU UR18, c[0x0][0x4c8] ;  /* 0x00009900ff1277ac */ /* 0x000e620008000800 */
[----:B---3--:R-:W-:Y:S02]  /*19b0*/  UIMAD.WIDE.U32 UR4, UR43, UR13, URZ ;  /* 0x0000000d2b0472a5 */ /* 0x008fe4000f8e00ff */
[----:B------:R-:W-:Y:S02]  /*19c0*/  UISETP.NE.AND UP0, UPT, UR12, 0x1, UPT ;  /* 0x000000010c00788c */ /* 0x000fe4000bf05270 */
[----:B------:R-:W-:Y:S01]  /*19d0*/  USHF.R.U32.HI UR5, URZ, UR14, UR5 ;  /* 0x0000000eff057299 */ /* 0x000fe20008011605 */
[----:B------:R-:W3:Y:S03]  /*19e0*/  LDCU UR49, c[0x0][0x38c] ;  /* 0x00007180ff3177ac */ /* 0x000ee60008000800 */
[----:B------:R-:W-:-:S02]  /*19f0*/  USEL UR5, UR43, UR5, !UP0 ;  /* 0x000000052b057287 */ /* 0x000fc4000c000000 */
[----:B------:R-:W-:Y:S02]  /*1a00*/  UISETP.NE.AND UP0, UPT, UR15, 0x1, UPT ;  /* 0x000000010f00788c */ /* 0x000fe4000bf05270 */
[----:B----4-:R-:W-:Y:S01]  /*1a10*/  UIMAD.WIDE.U32 UR6, UR5, UR8, URZ ;  /* 0x00000008050672a5 */ /* 0x010fe2000f8e00ff */
[----:B------:R-:W4:Y:S01]  /*1a20*/  LDCU UR8, c[0x0][0x4a0] ;  /* 0x00009400ff0877ac */ /* 0x000f220008000800 */
[----:B------:R-:W1:Y:S05]  /*1a30*/  LDCU UR23, c[0x0][0x4cc] ;  /* 0x00009980ff1777ac */ /* 0x000e6a0008000800 */
[----:B------:R-:W-:Y:S01]  /*1a40*/  UMOV UR4, UR7 ;  /* 0x0000000700047c82 */ /* 0x000fe20008000000 */
[----:B------:R-:W1:Y:S01]  /*1a50*/  LDCU.64 UR40, c[0x0][0x390] ;  /* 0x00007200ff2877ac */ /* 0x000e620008000a00 */
[----:B------:R-:W-:Y:S01]  /*1a60*/  USHF.R.U32.HI UR4, URZ, UR9, UR4 ;  /* 0x00000009ff047299 */ /* 0x000fe20008011604 */
[----:B------:R-:W1:Y:S03]  /*1a70*/  LDCU UR9, c[0x0][0x4ec] ;  /* 0x00009d80ff0977ac */ /* 0x000e660008000800 */
[----:B------:R-:W-:-:S02]  /*1a80*/  USEL UR4, UR5, UR4, !UP0 ;  /* 0x0000000405047287 */ /* 0x000fc4000c000000 */
[----:B------:R-:W-:Y:S02]  /*1a90*/  UISETP.NE.AND UP0, UPT, UR10, 0x1, UPT ;  /* 0x000000010a00788c */ /* 0x000fe4000bf05270 */
[----:B------:R-:W-:Y:S01]  /*1aa0*/  UIMAD.WIDE.U32 UR6, UR4, UR11, URZ ;  /* 0x0000000b040672a5 */ /* 0x000fe2000f8e00ff */
[----:B------:R-:W1:Y:S01]  /*1ab0*/  LDCU.64 UR24, c[0x0][0x4d0] ;  /* 0x00009a00ff1877ac */ /* 0x000e620008000a00 */
[----:B------:R-:W-:-:S05]  /*1ac0*/  UIADD3 UR42, UPT, UPT, UR56, UR36, URZ ;  /* 0x00000024382a7290 */ /* 0x000fca000fffe0ff */
[----:B------:R-:W-:Y:S01]  /*1ad0*/  UMOV UR6, UR7 ;  /* 0x0000000700067c82 */ /* 0x000fe20008000000 */
[----:B------:R-:W-:Y:S02]  /*1ae0*/  UIADD3 UR7, UPT, UPT, -UR4, URZ, URZ ;  /* 0x000000ff04077290 */ /* 0x000fe4000fffe1ff */
[----:B----4-:R-:W-:Y:S02]  /*1af0*/  USHF.R.U32.HI UR6, URZ, UR8, UR6 ;  /* 0x00000008ff067299 */ /* 0x010fe40008011606 */
[----:B------:R-:W-:Y:S02]  /*1b00*/  UIADD3 UR8, UPT, UPT, -UR5, URZ, URZ ;  /* 0x000000ff05087290 */ /* 0x000fe4000fffe1ff */
[----:B------:R-:W-:Y:S02]  /*1b10*/  USEL UR14, UR4, UR6, !UP0 ;  /* 0x00000006040e7287 */ /* 0x000fe4000c000000 */
[----:B------:R-:W-:Y:S02]  /*1b20*/  UIMAD UR7, UR15, UR7, UR5 ;  /* 0x000000070f0772a4 */ /* 0x000fe4000f8e0205 */
[----:B------:R-:W-:-:S02]  /*1b30*/  UIADD3 UR6, UPT, UPT, -UR14, URZ, URZ ;  /* 0x000000ff0e067290 */ /* 0x000fc4000fffe1ff */
[----:B------:R-:W-:Y:S02]  /*1b40*/  UIMAD UR8, UR12, UR8, UR43 ;  /* 0x000000080c0872a4 */ /* 0x000fe4000f8e022b */
[----:B------:R-:W-:Y:S02]  /*1b50*/  UIMAD UR13, UR10, UR6, UR4 ;  /* 0x000000060a0d72a4 */ /* 0x000fe4000f8e0204 */
[----:B-1----:R-:W-:Y:S02]  /*1b60*/  UIMAD UR11, UR8, UR20, UR9 ;  /* 0x00000014080b72a4 */ /* 0x002fe4000f8e0209 */
[----:B------:R-:W-:Y:S01]  /*1b70*/  UIMAD UR12, UR7, UR21, UR16 ;  /* 0x00000015070c72a4 */ /* 0x000fe2000f8e0210 */
[----:B------:R-:W1:Y:S02]  /*1b80*/  LDCU.64 UR4, c[0x0][0x4f8] ;  /* 0x00009f00ff0477ac */ /* 0x000e640008000a00 */
[----:B------:R-:W4:Y:S01]  /*1b90*/  LDCU UR6, c[0x0][0x500] ;  /* 0x0000a000ff0677ac */ /* 0x000f220008000800 */
[----:B------:R-:W-:Y:S01]  /*1ba0*/  UIMAD UR13, UR13, UR18, UR17 ;  /* 0x000000120d0d72a4 */ /* 0x000fe2000f8e0211 */
[----:B------:R-:W-:Y:S01]  /*1bb0*/  UMOV UR28, URZ ;  /* 0x000000ff001c7c82 */ /* 0x000fe20008000000 */
[----:B------:R-:W-:Y:S01]  /*1bc0*/  UMOV UR7, UR31 ;  /* 0x0000001f00077c82 */ /* 0x000fe20008000000 */
[----:B------:R-:W-:Y:S01]  /*1bd0*/  UMOV UR20, URZ ;  /* 0x000000ff00147c82 */ /* 0x000fe20008000000 */
[----:B------:R-:W-:Y:S01]  /*1be0*/  UMOV UR21, URZ ;  /* 0x000000ff00157c82 */ /* 0x000fe20008000000 */
[----:B---3--:R-:W-:-:S07]  /*1bf0*/  UMOV UR22, URZ ;  /* 0x000000ff00167c82 */ /* 0x008fce0008000000 */
.L_x_28:
[----:B------:R-:W-:Y:S01]  /*1c00*/  @!P3 MOV R3, 0xc000 ;  /* 0x0000c0000003b802 */ /* 0x000fe20000000f00 */
[----:B------:R-:W-:Y:S01]  /*1c10*/  ULEA UR9, UR7, UR30, 0x3 ;  /* 0x0000001e07097291 */ /* 0x000fe2000f8e18ff */
[----:B--2---:R-:W-:Y:S11]  /*1c20*/  @P0 BRA `(.L_x_23) ;  /* 0x0000000000100947 */ /* 0x004ff60003800000 */
[----:B------:R-:W-:Y:S04]  /*1c30*/  MOV R4, UR27 ;  /* 0x0000001b00047c02 */ /* 0x000fe80008000f00 */
[----:B------:R-:W-:Y:S04]  /*1c40*/  SHF.L.U32 R4, R4, 0x1f, RZ ;  /* 0x0000001f04047819 */ /* 0x000fe800000006ff */
[----:B------:R-:W2:Y:S02]  /*1c50*/  SYNCS.PHASECHK.TRANS64.TRYWAIT P0, [UR9+0x40], R4 ;  /* 0x00004004ff0075a7 */ /* 0x000ea40008001109 */
[----:B--2---:R-:W-:Y:S05]  /*1c60*/  @!P0 BRA `(.L_x_24) ;  /* 0x0000008400d48947 */ /* 0x004fea0003800000 */
.L_x_23:
[----:B------:R3:W-:Y:S01]  /*1c70*/  @!P3 SYNCS.ARRIVE.TRANS64 RZ, [UR9], R3 ;  /* 0x00000003ffffb9a7 */ /* 0x0007e20008000009 */
[----:B------:R-:W-:Y:S04]  /*1c80*/  ULOP3.LUT UR8, UR38, 0x2, URZ, 0xfc, !UPT ;  /* 0x0000000226087892 */ /* 0x000fe8000f8efcff */
[----:B------:R-:W-:Y:S09]  /*1c90*/  UISETP.NE.AND UP0, UPT, UR8, 0x2, UPT ;  /* 0x000000020800788c */ /* 0x000ff2000bf05270 */
[----:B------:R-:W-:Y:S05]  /*1ca0*/  BRA.U UP0, `(.L_x_25) ;  /* 0x0000000100047547 */ /* 0x000fea000b800000 */
[----:B-1--4-:R-:W-:Y:S05]  /*1cb0*/  BPT.TRAP 0x1 ;  /* 0x000000040000795c */ /* 0x012fea0000300000 */
.L_x_25:
[----:B------:R-:W-:Y:S04]  /*1cc0*/  BSSY.RECONVERGENT B0, `(.L_x_26) ;  /* 0x0000003000007945 */ /* 0x000fe80003800200 */
[----:B------:R-:W-:Y:S05]  /*1cd0*/  @P2 BRA `(.L_x_27) ;  /* 0x0000000000042947 */ /* 0x000fea0003800000 */
[----:B-1--4-:R-:W-:Y:S05]  /*1ce0*/  BPT.TRAP 0x1 ;  /* 0x000000040000795c */ /* 0x012fea0000300000 */
.L_x_27:
[----:B-1--4-:R-:W-:Y:S05]  /*1cf0*/  BSYNC.RECONVERGENT B0 ;  /* 0x0000000000007941 */ /* 0x012fea0003800200 */
.L_x_26:
[----:B------:R-:W-:Y:S02]  /*1d00*/  UIADD3 UR8, UPT, UPT, UR7, 0x1, URZ ;  /* 0x0000000107087890 */ /* 0x000fe4000fffe0ff */
[----:B------:R-:W-:Y:S02]  /*1d10*/  UIMAD UR15, UR20, UR23, UR4 ;  /* 0x00000017140f72a4 */ /* 0x000fe4000f8e0204 */
[----:B------:R-:W-:Y:S02]  /*1d20*/  UISETP.NE.AND UP0, UPT, UR8, 0x8, UPT ;  /* 0x000000080800788c */ /* 0x000fe4000bf05270 */
[----:B------:R-:W-:Y:S02]  /*1d30*/  ULEA UR17, UR7, UR30, 0xe ;  /* 0x0000001e07117291 */ /* 0x000fe4000f8e70ff */
[----:B------:R-:W-:Y:S02]  /*1d40*/  USEL UR10, URZ, 0x1, UP0 ;  /* 0x00000001ff0a7887 */ /* 0x000fe40008000000 */
[----:B------:R-:W-:Y:S02]  /*1d50*/  USEL UR31, UR8, URZ, UP0 ;  /* 0x000000ff081f7287 */ /* 0x000fe40008000000 */
[----:B------:R-:W-:Y:S02]  /*1d60*/  ULOP3.LUT UR27, UR27, UR10, URZ, 0x3c, !UPT ;  /* 0x0000000a1b1b7292 */ /* 0x000fe4000f8e3cff */
[----:B------:R-:W-:Y:S02]  /*1d70*/  ULEA UR8, UR31, UR30, 0x3 ;  /* 0x0000001e1f087291 */ /* 0x000fe4000f8e18ff */
[----:B------:R-:W-:Y:S02]  /*1d80*/  ULEA UR16, UR7, UR30, 0xd ;  /* 0x0000001e07107291 */ /* 0x000fe4000f8e68ff */
[----:B------:R-:W-:Y:S01]  /*1d90*/  UIADD3 UR34, UP0, UPT, UR46, 0x80, URZ ;  /* 0x000000802e227890 */ /* 0x000fe2000ff1e0ff */
[----:B--2---:R-:W-:Y:S01]  /*1da0*/  MOV R0, UR27 ;  /* 0x0000001b00007c02 */ /* 0x004fe20008000f00 */
[----:B------:R-:W-:Y:S02]  /*1db0*/  ULOP3.LUT UR9, UR9, 0xfefffff8, URZ, 0xc0, !UPT ;  /* 0xfefffff809097892 */ /* 0x000fe4000f8ec0ff */
[----:B------:R-:W-:Y:S01]  /*1dc0*/  USHF.L.U32 UR10, UR28, 0x6, URZ ;  /* 0x000000061c0a7899 */ /* 0x000fe200080006ff */
[----:B------:R-:W-:Y:S01]  /*1dd0*/  SHF.L.U32 R0, R0, 0x1f, RZ ;  /* 0x0000001f00007819 */ /* 0x000fe200000006ff */
[----:B------:R-:W-:Y:S02]  /*1de0*/  UIADD3.X UR35, UPT, UPT, URZ, UR47, URZ, UP0, !UPT ;  /* 0x0000002fff237290 */ /* 0x000fe400087fe4ff */
[----:B------:R-:W-:Y:S01]  /*1df0*/  UIADD3 UR32, UP3, UPT, UR46, 0x200, URZ ;  /* 0x000002002e207890 */ /* 0x000fe2000ff7e0ff */
[----:B------:R1:W2:Y:S01]  /*1e00*/  SYNCS.PHASECHK.TRANS64.TRYWAIT P0, [UR8+0x40], R0 ;  /* 0x00004000ff0075a7 */ /* 0x0002a20008001108 */
[----:B------:R-:W-:Y:S02]  /*1e10*/  UIMAD UR8, UR21, UR24, UR5 ;  /* 0x00000018150872a4 */ /* 0x000fe4000f8e0205 */
[----:B------:R-:W-:Y:S02]  /*1e20*/  UIMAD UR7, UR22, UR25, UR6 ;  /* 0x00000019160772a4 */ /* 0x000fe4000f8e0206 */
[----:B------:R-:W-:Y:S02]  /*1e30*/  ULEA UR15, UR8, UR15, 0x5 ;  /* 0x0000000f080f7291 */ /* 0x000fe4000f8e28ff */
[----:B------:R-:W-:Y:S02]  /*1e40*/  UIADD3 UR8, UPT, UPT, UR17, 0x8400, URZ ;  /* 0x0000840011087890 */ /* 0x000fe4000fffe0ff */
[----:B------:R-:W-:Y:S02]  /*1e50*/  ULEA UR7, UR7, UR15, 0xa ;  /* 0x0000000f07077291 */ /* 0x000fe4000f8e50ff */
[----:B------:R-:W-:Y:S02]  /*1e60*/  UIADD3.X UR33, UPT, UPT, URZ, UR47, URZ, UP3, !UPT ;  /* 0x0000002fff217290 */ /* 0x000fe40009ffe4ff */
[----:B------:R-:W-:Y:S02]  /*1e70*/  UPRMT UR7, UR7, 0x5410, URZ ;  /* 0x0000541007077896 */ /* 0x000fe400080000ff */
[----:B------:R-:W-:Y:S02]  /*1e80*/  UIADD3 UR16, UPT, UPT, UR16, 0x28400, URZ ;  /* 0x0002840010107890 */ /* 0x000fe4000fffe0ff */
[----:B------:R-:W-:Y:S02]  /*1e90*/  UIADD3 UR37, UPT, UPT, UR20, 0x1, URZ ;  /* 0x0000000114257890 */ /* 0x000fe4000fffe0ff */
[----:B------:R-:W-:Y:S02]  /*1ea0*/  UIADD3 UR29, UPT, UPT, UR21, 0x1, URZ ;  /* 0x00000001151d7890 */ /* 0x000fe4000fffe0ff */
[----:B------:R-:W-:Y:S02]  /*1eb0*/  UISETP.NE.AND UP2, UPT, UR37, UR49, UPT ;  /* 0x000000312500728c */ /* 0x000fe4000bf45270 */
[----:B------:R-:W-:Y:S02]  /*1ec0*/  UIADD3 UR26, UPT, UPT, UR22, 0x1, URZ ;  /* 0x00000001161a7890 */ /* 0x000fe4000fffe0ff */
[----:B------:R-:W-:Y:S01]  /*1ed0*/  UIADD3 UR36, UPT, UPT, UR36, 0x1, URZ ;  /* 0x0000000124247890 */ /* 0x000fe2000fffe0ff */
[----:B------:R-:W-:Y:S01]  /*1ee0*/  UMOV UR44, 0x0 ;  /* 0x00000000002c7882 */ /* 0x000fe20000000000 */
[----:B------:R-:W-:Y:S01]  /*1ef0*/  UMOV UR45, 0x10000000 ;  /* 0x10000000002d7882 */ /* 0x000fe20000000000 */
[----:B------:R-:W-:Y:S01]  /*1f00*/  UMOV UR17, UR9 ;  /* 0x0000000900117c82 */ /* 0x000fe20008000000 */
[----:B------:R4:W-:Y:S01]  /*1f10*/  UTMALDG.5D.IM2COL.2CTA [UR8], [UR34], UR7, desc[UR44] ;  /* 0x00002c08220073b4 */ /* 0x0009e20008261007 */
[----:B------:R-:W-:Y:S02]  /*1f20*/  UMOV UR18, UR10 ;  /* 0x0000000a00127c82 */ /* 0x000fe40008000000 */
[----:B------:R-:W-:Y:S04]  /*1f30*/  @UP2 UIADD3 UR29, UPT, UPT, UR21, URZ, URZ ;  /* 0x000000ff151d2290 */ /* 0x000fe8000fffe0ff */
[----:B------:R-:W-:Y:S01]  /*1f40*/  UISETP.NE.AND UP1, UPT, UR29, UR40, UPT ;  /* 0x000000281d00728c */ /* 0x000fe2000bf25270 */
[----:B------:R3:W-:Y:S10]  /*1f50*/  UTMALDG.5D.2CTA [UR16], [UR32], desc[UR44] ;  /* 0x00002c10200075b4 */ /* 0x0007f40008221000 */
[----:B------:R-:W-:Y:S04]  /*1f60*/  @UP1 UIADD3 UR26, UPT, UPT, UR22, URZ, URZ ;  /* 0x000000ff161a1290 */ /* 0x000fe8000fffe0ff */
[----:B------:R-:W-:Y:S02]  /*1f70*/  UISETP.NE.AND UP0, UPT, UR26, UR41, UPT ;  /* 0x000000291a00728c */ /* 0x000fe4000bf05270 */
[----:B----4-:R-:W-:Y:S09]  /*1f80*/  UIADD3 UR8, UPT, UPT, UR28, 0x1, URZ ;  /* 0x000000011c087890 */ /* 0x010ff2000fffe0ff */
[----:B------:R-:W-:Y:S01]  /*1f90*/  @UP0 UIADD3 UR8, UPT, UPT, UR28, URZ, URZ ;  /* 0x000000ff1c080290 */ /* 0x000fe2000fffe0ff */
[----:B------:R-:W-:Y:S01]  /*1fa0*/  UMOV UR7, UR31 ;  /* 0x0000001f00077c82 */ /* 0x000fe20008000000 */
[----:B---3--:R-:W-:Y:S02]  /*1fb0*/  USEL UR22, UR26, URZ, UP0 ;  /* 0x000000ff1a167287 */ /* 0x008fe40008000000 */
[----:B------:R-:W-:Y:S02]  /*1fc0*/  UISETP.NE.AND UP0, UPT, UR36, UR42, UPT ;  /* 0x0000002a2400728c */ /* 0x000fe4000bf05270 */
[----:B------:R-:W-:Y:S02]  /*1fd0*/  USEL UR20, UR37, URZ, UP2 ;  /* 0x000000ff25147287 */ /* 0x000fe40009000000 */
[----:B------:R-:W-:Y:S01]  /*1fe0*/  USEL UR21, UR29, URZ, UP1 ;  /* 0x000000ff1d157287 */ /* 0x000fe20008800000 */
[----:B------:R-:W-:Y:S04]  /*1ff0*/  UMOV UR28, UR8 ;  /* 0x00000008001c7c82 */ /* 0x000fe80008000000 */
[----:B-1----:R-:W-:Y:S07]  /*2000*/  BRA.U UP0, `(.L_x_28) ;  /* 0xfffffff900fc7547 */ /* 0x002fee000b83ffff */
.L_x_22:
[----:B------:R-:W-:Y:S01]  /*2010*/  ULEA UR4, UR31, UR30, 0x3 ;  /* 0x0000001e1f047291 */ /* 0x000fe2000f8e18ff */
[----:B-1----:R-:W-:Y:S01]  /*2020*/  MOV R0, UR27 ;  /* 0x0000001b00007c02 */ /* 0x002fe20008000f00 */
[----:B------:R-:W-:Y:S01]  /*2030*/  @!P1 SYNCS.ARRIVE.TRANS64.A1T0 RZ, [UR30+0xc8], RZ ;  /* 0x0000c8ffffff99a7 */ /* 0x000fe2000810001e */
[----:B------:R-:W-:Y:S02]  /*2040*/  UISETP.GE.AND UP0, UPT, UR51, 0x1, UPT ;  /* 0x000000013300788c */ /* 0x000fe4000bf06270 */
[----:B------:R-:W-:-:S04]  /*2050*/  SHF.L.U32 R0, R0, 0x1f, RZ ;  /* 0x0000001f00007819 */ /* 0x000fc800000006ff */
[----:B--2---:R1:W2:Y:S03]  /*2060*/  SYNCS.PHASECHK.TRANS64.TRYWAIT P0, [UR4+0x40], R0 ;  /* 0x00004000ff0075a7 */ /* 0x0042a60008001104 */
[----:B------:R-:W-:Y:S05]  /*2070*/  BRA.U !UP0, `(.L_x_29) ;  /* 0x0000000508a47547 */ /* 0x000fea000b800000 */
[----:B------:R-:W3:Y:S01]  /*2080*/  LDCU.128 UR8, c[0x0][0x480] ;  /* 0x00009000ff0877ac */ /* 0x000ee20008000c00 */
[----:B------:R-:W4:Y:S01]  /*2090*/  LDCU.128 UR32, c[0x0][0x490] ;  /* 0x00009200ff2077ac */ /* 0x000f220008000c00 */
[----:B------:R-:W1:Y:S01]  /*20a0*/  LDCU UR13, c[0x0][0x4c8] ;  /* 0x00009900ff0d77ac */ /* 0x000e620008000800 */
        /* <DEDUP_REMOVED lines=10> */
[----:B------:R-:W1:Y:S05]  /*2150*/  LDCU.64 UR40, c[0x0][0x390] ;  /* 0x00007200ff2877ac */ /* 0x000e6a0008000a00 */
[----:B------:R-:W-:Y:S01]  /*2160*/  UMOV UR4, UR7 ;  /* 0x0000000700047c82 */ /* 0x000fe20008000000 */
[----:B------:R-:W1:Y:S01]  /*2170*/  LDCU.64 UR24, c[0x0][0x4d0] ;  /* 0x00009a00ff1877ac */ /* 0x000e620008000a00 */
[----:B------:R-:W-:Y:S01]  /*2180*/  USHF.R.U32.HI UR4, URZ, UR33, UR4 ;  /* 0x00000021ff047299 */ /* 0x000fe20008011604 */
[----:B------:R-:W4:Y:S03]  /*2190*/  LDCU.64 UR32, c[0x0][0x4c0] ;  /* 0x00009800ff2077ac */ /* 0x000f260008000a00 */
[----:B------:R-:W-:-:S02]  /*21a0*/  USEL UR4, UR5, UR4, !UP0 ;  /* 0x0000000405047287 */ /* 0x000fc4000c000000 */
[----:B------:R-:W-:Y:S02]  /*21b0*/  UISETP.NE.AND UP0, UPT, UR34, 0x1, UPT ;  /* 0x000000012200788c */ /* 0x000fe4000bf05270 */
[----:B------:R-:W-:Y:S02]  /*21c0*/  UIMAD.WIDE.U32 UR6, UR4, UR35, URZ ;  /* 0x00000023040672a5 */ /* 0x000fe4000f8e00ff */
[----:B------:R-:W-:Y:S01]  /*21d0*/  UIADD3 UR42, UPT, UPT, UR51, UR42, URZ ;  /* 0x0000002a332a7290 */ /* 0x000fe2000fffe0ff */
[----:B------:R-:W-:-:S04]  /*21e0*/  UMOV UR37, UR51 ;  /* 0x0000003300257c82 */ /* 0x000fc80008000000 */
[----:B------:R-:W-:Y:S01]  /*21f0*/  UMOV UR6, UR7 ;  /* 0x0000000700067c82 */ /* 0x000fe20008000000 */
[----:B------:R-:W-:Y:S02]  /*2200*/  UIADD3 UR7, UPT, UPT, -UR5, URZ, URZ ;  /* 0x000000ff05077290 */ /* 0x000fe4000fffe1ff */
[----:B---3--:R-:W-:Y:S02]  /*2210*/  USHF.R.U32.HI UR6, URZ, UR9, UR6 ;  /* 0x00000009ff067299 */ /* 0x008fe40008011606 */
[----:B------:R-:W-:Y:S02]  /*2220*/  UIMAD UR7, UR8, UR7, UR43 ;  /* 0x00000007080772a4 */ /* 0x000fe4000f8e022b */
[----:B------:R-:W-:Y:S02]  /*2230*/  USEL UR14, UR4, UR6, !UP0 ;  /* 0x00000006040e7287 */ /* 0x000fe4000c000000 */
[----:B------:R-:W-:Y:S02]  /*2240*/  UIADD3 UR6, UPT, UPT, -UR4, URZ, URZ ;  /* 0x000000ff04067290 */ /* 0x000fe4000fffe1ff */
[----:B------:R-:W-:-:S02]  /*2250*/  UIADD3 UR9, UPT, UPT, -UR14, URZ, URZ ;  /* 0x000000ff0e097290 */ /* 0x000fc4000fffe1ff */
[----:B------:R-:W-:Y:S02]  /*2260*/  UIMAD UR12, UR11, UR6, UR5 ;  /* 0x000000060b0c72a4 */ /* 0x000fe4000f8e0205 */
[----:B------:R-:W-:Y:S02]  /*2270*/  UIMAD UR9, UR34, UR9, UR4 ;  /* 0x00000009220972a4 */ /* 0x000fe4000f8e0204 */
[----:B----4-:R-:W-:Y:S01]  /*2280*/  UIMAD UR11, UR7, UR32, UR10 ;  /* 0x00000020070b72a4 */ /* 0x010fe2000f8e020a */
[----:B------:R-:W3:Y:S02]  /*2290*/  LDCU UR43, c[0x0][0x38c] ;  /* 0x00007180ff2b77ac */ /* 0x000ee40008000800 */
[----:B------:R-:W4:Y:S01]  /*22a0*/  LDCU UR6, c[0x0][0x500] ;  /* 0x0000a000ff0677ac */ /* 0x000f220008000800 */
[----:B------:R-:W2:Y:S01]  /*22b0*/  LDCU.64 UR4, c[0x0][0x4f8] ;  /* 0x00009f00ff0477ac */ /* 0x000ea20008000a00 */
[----:B-1----:R-:W-:Y:S02]  /*22c0*/  UIMAD UR12, UR12, UR33, UR16 ;  /* 0x000000210c0c72a4 */ /* 0x002fe4000f8e0210 */
[----:B------:R-:W-:Y:S01]  /*22d0*/  UIMAD UR13, UR9, UR13, UR17 ;  /* 0x0000000d090d72a4 */ /* 0x000fe2000f8e0211 */
[----:B------:R-:W-:-:S11]  /*22e0*/  UMOV UR7, UR31 ;  /* 0x0000001f00077c82 */ /* 0x000fd60008000000 */
.L_x_35:
[----:B------:R-:W-:Y:S01]  /*22f0*/  @!P3 MOV R3, 0xc000 ;  /* 0x0000c0000003b802 */ /* 0x000fe20000000f00 */
[----:B------:R-:W-:Y:S01]  /*2300*/  ULEA UR9, UR7, UR30, 0x3 ;  /* 0x0000001e07097291 */ /* 0x000fe2000f8e18ff */
[----:B--23--:R-:W-:Y:S11]  /*2310*/  @P0 BRA `(.L_x_30) ;  /* 0x0000000000100947 */ /* 0x00cff60003800000 */
[----:B------:R-:W-:Y:S04]  /*2320*/  MOV R4, UR27 ;  /* 0x0000001b00047c02 */ /* 0x000fe80008000f00 */
[----:B------:R-:W-:Y:S04]  /*2330*/  SHF.L.U32 R4, R4, 0x1f, RZ ;  /* 0x0000001f04047819 */ /* 0x000fe800000006ff */
[----:B------:R-:W1:Y:S02]  /*2340*/  SYNCS.PHASECHK.TRANS64.TRYWAIT P0, [UR9+0x40], R4 ;  /* 0x00004004ff0075a7 */ /* 0x000e640008001109 */
[----:B-1----:R-:W-:Y:S05]  /*2350*/  @!P0 BRA `(.L_x_31) ;  /* 0x0000008000308947 */ /* 0x002fea0003800000 */
.L_x_30:
[----:B------:R2:W-:Y:S01]  /*2360*/  @!P3 SYNCS.ARRIVE.TRANS64 RZ, [UR9], R3 ;  /* 0x00000003ffffb9a7 */ /* 0x0005e20008000009 */
[----:B------:R-:W-:Y:S04]  /*2370*/  ULOP3.LUT UR8, UR38, 0x2, URZ, 0xfc, !UPT ;  /* 0x0000000226087892 */ /* 0x000fe8000f8efcff */
[----:B------:R-:W-:Y:S09]  /*2380*/  UISETP.NE.AND UP0, UPT, UR8, 0x2, UPT ;  /* 0x000000020800788c */ /* 0x000ff2000bf05270 */
[----:B------:R-:W-:Y:S05]  /*2390*/  BRA.U UP0, `(.L_x_32) ;  /* 0x0000000100047547 */ /* 0x000fea000b800000 */
[----:B---34-:R-:W-:Y:S05]  /*23a0*/  BPT.TRAP 0x1 ;  /* 0x000000040000795c */ /* 0x018fea0000300000 */
.L_x_32:
[----:B------:R-:W-:Y:S04]  /*23b0*/  BSSY.RECONVERGENT B0, `(.L_x_33) ;  /* 0x0000003000007945 */ /* 0x000fe80003800200 */
[----:B------:R-:W-:Y:S05]  /*23c0*/  @P2 BRA `(.L_x_34) ;  /* 0x0000000000042947 */ /* 0x000fea0003800000 */
[----:B---34-:R-:W-:Y:S05]  /*23d0*/  BPT.TRAP 0x1 ;  /* 0x000000040000795c */ /* 0x018fea0000300000 */
.L_x_34:
[----:B---34-:R-:W-:Y:S05]  /*23e0*/  BSYNC.RECONVERGENT B0 ;  /* 0x0000000000007941 */ /* 0x018fea0003800200 */
.L_x_33:
[----:B------:R-:W-:Y:S02]  /*23f0*/  UIADD3 UR8, UPT, UPT, UR7, 0x1, URZ ;  /* 0x0000000107087890 */ /* 0x000fe4000fffe0ff */
[----:B------:R-:W-:Y:S02]  /*2400*/  UIMAD UR16, UR20, UR23, UR4 ;  /* 0x00000017141072a4 */ /* 0x000fe4000f8e0204 */
[----:B------:R-:W-:Y:S02]  /*2410*/  UISETP.NE.AND UP0, UPT, UR8, 0x8, UPT ;  /* 0x000000080800788c */ /* 0x000fe4000bf05270 */
[----:B------:R-:W-:Y:S02]  /*2420*/  UIMAD UR15, UR21, UR24, UR5 ;  /* 0x00000018150f72a4 */ /* 0x000fe4000f8e0205 */
[----:B------:R-:W-:Y:S02]  /*2430*/  USEL UR10, URZ, 0x1, UP0 ;  /* 0x00000001ff0a7887 */ /* 0x000fe40008000000 */
[----:B------:R-:W-:Y:S02]  /*2440*/  USEL UR31, UR8, URZ, UP0 ;  /* 0x000000ff081f7287 */ /* 0x000fe40008000000 */
[----:B------:R-:W-:Y:S02]  /*2450*/  ULOP3.LUT UR27, UR27, UR10, URZ, 0x3c, !UPT ;  /* 0x0000000a1b1b7292 */ /* 0x000fe4000f8e3cff */
[----:B------:R-:W-:Y:S02]  /*2460*/  ULEA UR8, UR31, UR30, 0x3 ;  /* 0x0000001e1f087291 */ /* 0x000fe4000f8e18ff */
[----:B------:R-:W-:Y:S02]  /*2470*/  ULEA UR17, UR7, UR30, 0xd ;  /* 0x0000001e07117291 */ /* 0x000fe4000f8e68ff */
[----:B------:R-:W-:Y:S01]  /*2480*/  ULEA UR15, UR15, UR16, 0x5 ;  /* 0x000000100f0f7291 */ /* 0x000fe2000f8e28ff */
[----:B-1----:R-:W-:Y:S01]  /*2490*/  MOV R0, UR27 ;  /* 0x0000001b00007c02 */ /* 0x002fe20008000f00 */
[----:B------:R-:W-:Y:S02]  /*24a0*/  UIADD3 UR34, UP0, UPT, UR46, 0x80, URZ ;  /* 0x000000802e227890 */ /* 0x000fe4000ff1e0ff */
[----:B------:R-:W-:Y:S01]  /*24b0*/  ULOP3.LUT UR9, UR9, 0xfefffff8, URZ, 0xc0, !UPT ;  /* 0xfefffff809097892 */ /* 0x000fe2000f8ec0ff */
[----:B------:R-:W-:Y:S01]  /*24c0*/  SHF.L.U32 R0, R0, 0x1f, RZ ;  /* 0x0000001f00007819 */ /* 0x000fe200000006ff */
[----:B------:R-:W-:Y:S02]  /*24d0*/  USHF.L.U32 UR10, UR28, 0x6, URZ ;  /* 0x000000061c0a7899 */ /* 0x000fe400080006ff */
[----:B------:R-:W-:Y:S01]  /*24e0*/  UIADD3.X UR35, UPT, UPT, URZ, UR47, URZ, UP0, !UPT ;  /* 0x0000002fff237290 */ /* 0x000fe200087fe4ff */
[----:B------:R1:W3:Y:S01]  /*24f0*/  SYNCS.PHASECHK.TRANS64.TRYWAIT P0, [UR8+0x40], R0 ;  /* 0x00004000ff0075a7 */ /* 0x0002e20008001108 */
[----:B------:R-:W-:Y:S02]  /*2500*/  ULEA UR8, UR7, UR30, 0xe ;  /* 0x0000001e07087291 */ /* 0x000fe4000f8e70ff */
[----:B------:R-:W-:Y:S02]  /*2510*/  UIMAD UR7, UR22, UR25, UR6 ;  /* 0x00000019160772a4 */ /* 0x000fe4000f8e0206 */
[----:B------:R-:W-:Y:S02]  /*2520*/  UIADD3 UR8, UPT, UPT, UR8, 0x8400, URZ ;  /* 0x0000840008087890 */ /* 0x000fe4000fffe0ff */
[----:B------:R-:W-:Y:S02]  /*2530*/  ULEA UR7, UR7, UR15, 0xa ;  /* 0x0000000f07077291 */ /* 0x000fe4000f8e50ff */
[----:B------:R-:W-:Y:S02]  /*2540*/  UIADD3 UR32, UP3, UPT, UR46, 0x200, URZ ;  /* 0x000002002e207890 */ /* 0x000fe4000ff7e0ff */
[----:B------:R-:W-:Y:S02]  /*2550*/  UPRMT UR7, UR7, 0x5410, URZ ;  /* 0x0000541007077896 */ /* 0x000fe400080000ff */
[----:B------:R-:W-:Y:S02]  /*2560*/  UIADD3.X UR33, UPT, UPT, URZ, UR47, URZ, UP3, !UPT ;  /* 0x0000002fff217290 */ /* 0x000fe40009ffe4ff */
[----:B------:R-:W-:Y:S02]  /*2570*/  UIADD3 UR16, UPT, UPT, UR17, 0x28400, URZ ;  /* 0x0002840011107890 */ /* 0x000fe4000fffe0ff */
[----:B------:R-:W-:Y:S02]  /*2580*/  UIADD3 UR36, UPT, UPT, UR20, 0x1, URZ ;  /* 0x0000000114247890 */ /* 0x000fe4000fffe0ff */
[----:B------:R-:W-:Y:S02]  /*2590*/  UIADD3 UR29, UPT, UPT, UR21, 0x1, URZ ;  /* 0x00000001151d7890 */ /* 0x000fe4000fffe0ff */
[----:B------:R-:W-:Y:S02]  /*25a0*/  UISETP.NE.AND UP2, UPT, UR36, UR43, UPT ;  /* 0x0000002b2400728c */ /* 0x000fe4000bf45270 */
[----:B------:R-:W-:Y:S01]  /*25b0*/  UIADD3 UR26, UPT, UPT, UR22, 0x1, URZ ;  /* 0x00000001161a7890 */ /* 0x000fe2000fffe0ff */
[----:B------:R-:W-:Y:S01]  /*25c0*/  UMOV UR44, 0x0 ;  /* 0x00000000002c7882 */ /* 0x000fe20000000000 */
[----:B------:R-:W-:Y:S01]  /*25d0*/  UMOV UR45, 0x10000000 ;  /* 0x10000000002d7882 */ /* 0x000fe20000000000 */
[----:B------:R-:W-:Y:S01]  /*25e0*/  UMOV UR17, UR9 ;  /* 0x0000000900117c82 */ /* 0x000fe20008000000 */
[----:B------:R4:W-:Y:S01]  /*25f0*/  UTMALDG.5D.IM2COL.2CTA [UR8], [UR34], UR7, desc[UR44] ;  /* 0x00002c08220073b4 */ /* 0x0009e20008261007 */
[----:B------:R-:W-:Y:S04]  /*2600*/  UMOV UR18, UR10 ;  /* 0x0000000a00127c82 */ /* 0x000fe80008000000 */
[----:B------:R-:W-:Y:S04]  /*2610*/  @UP2 UIADD3 UR29, UPT, UPT, UR21, URZ, URZ ;  /* 0x000000ff151d2290 */ /* 0x000fe8000fffe0ff */
[----:B------:R-:W-:Y:S01]  /*2620*/  UISETP.NE.AND UP1, UPT, UR29, UR40, UPT ;  /* 0x000000281d00728c */ /* 0x000fe2000bf25270 */
[----:B------:R2:W-:Y:S10]  /*2630*/  UTMALDG.5D.2CTA [UR16], [UR32], desc[UR44] ;  /* 0x00002c10200075b4 */ /* 0x0005f40008221000 */
[----:B------:R-:W-:Y:S04]  /*2640*/  @UP1 UIADD3 UR26, UPT, UPT, UR22, URZ, URZ ;  /* 0x000000ff161a1290 */ /* 0x000fe8000fffe0ff */
[----:B------:R-:W-:Y:S02]  /*2650*/  UISETP.NE.AND UP0, UPT, UR26, UR41, UPT ;  /* 0x000000291a00728c */ /* 0x000fe4000bf05270 */
[----:B----4-:R-:W-:Y:S09]  /*2660*/  UIADD3 UR8, UPT, UPT, UR28, 0x1, URZ ;  /* 0x000000011c087890 */ /* 0x010ff2000fffe0ff */
[----:B------:R-:W-:Y:S02]  /*2670*/  @UP0 UIADD3 UR8, UPT, UPT, UR28, URZ, URZ ;  /* 0x000000ff1c080290 */ /* 0x000fe4000fffe0ff */
[----:B------:R-:W-:Y:S02]  /*2680*/  UIADD3 UR7, UPT, UPT, UR37, -0x1, URZ ;  /* 0xffffffff25077890 */ /* 0x000fe4000fffe0ff */
[----:B--2---:R-:W-:Y:S02]  /*2690*/  USEL UR22, UR26, URZ, UP0 ;  /* 0x000000ff1a167287 */ /* 0x004fe40008000000 */
[----:B------:R-:W-:Y:S02]  /*26a0*/  UISETP.GT.U32.AND UP0, UPT, UR37, 0x1, UPT ;  /* 0x000000012500788c */ /* 0x000fe4000bf04070 */
[----:B------:R-:W-:Y:S02]  /*26b0*/  USEL UR20, UR36, URZ, UP2 ;  /* 0x000000ff24147287 */ /* 0x000fe40009000000 */
[----:B------:R-:W-:Y:S01]  /*26c0*/  USEL UR21, UR29, URZ, UP1 ;  /* 0x000000ff1d157287 */ /* 0x000fe20008800000 */
[----:B------:R-:W-:Y:S01]  /*26d0*/  UMOV UR37, UR7 ;  /* 0x0000000700257c82 */ /* 0x000fe20008000000 */
[----:B------:R-:W-:Y:S01]  /*26e0*/  UMOV UR7, UR31 ;  /* 0x0000001f00077c82 */ /* 0x000fe20008000000 */
[----:B------:R-:W-:Y:S02]  /*26f0*/  UMOV UR28, UR8 ;  /* 0x00000008001c7c82 */ /* 0x000fe40008000000 */
[----:B-1----:R-:W-:Y:S07]  /*2700*/  BRA.U UP0, `(.L_x_35) ;  /* 0xfffffff900f87547 */ /* 0x002fee000b83ffff */
.L_x_29:
[----:B------:R-:W-:Y:S01]  /*2710*/  SHF.L.U32 R3, R2, 0x1f, RZ ;  /* 0x0000001f02037819 */ /* 0x000fe200000006ff */
[----:B------:R-:W-:-:S03]  /*2720*/  NOP ;  /* 0x0000000000007918 */ /* 0x000fc60000000000 */
[----:B--23--:R-:W2:Y:S02]  /*2730*/  SYNCS.PHASECHK.TRANS64.TRYWAIT P0, [UR30+0xd0], R3 ;  /* 0x0000d003ff0075a7 */ /* 0x00cea4000800111e */
[----:B--2---:R-:W-:Y:S05]  /*2740*/  @!P0 BRA `(.L_x_36) ;  /* 0x0000007c004c8947 */ /* 0x004fea0003800000 */
.L_x_149:
[----:B------:R-:W2:Y:S01]  /*2750*/  LDS.128 R4, [UR30+0x110] ;  /* 0x0001101eff047984 */ /* 0x000ea20008000c00 */
[----:B------:R-:W-:Y:S02]  /*2760*/  UIADD3 UR4, UPT, UPT, UR30, 0xd8, URZ ;  /* 0x000000d81e047890 */ /* 0x000fe4000fffe0ff */
[----:B------:R-:W-:Y:S01]  /*2770*/  UISETP.GE.AND UP0, UPT, UR39, 0x1, UPT ;  /* 0x000000012700788c */ /* 0x000fe2000bf06270 */
[----:B------:R-:W-:Y:S01]  /*2780*/  @!PT LDS RZ, [RZ] ;  /* 0x00000000fffff984 */ /* 0x000fe20000000800 */
[----:B------:R-:W-:Y:S01]  /*2790*/  @!PT LDS RZ, [RZ] ;  /* 0x00000000fffff984 */ /* 0x000fe20000000800 */
[----:B------:R-:W-:Y:S01]  /*27a0*/  @!PT LDS RZ, [RZ] ;  /* 0x00000000fffff984 */ /* 0x000fe20000000800 */
[----:B------:R-:W-:Y:S01]  /*27b0*/  @!PT LDS RZ, [RZ] ;  /* 0x00000000fffff984 */ /* 0x000fe20000000800 */
[----:B------:R3:W-:Y:S06]  /*27c0*/  MEMBAR.ALL.CTA ;  /* 0x0000000000007992 */ /* 0x0007ec0000008000 */
[----:B---3--:R-:W3:Y:S01]  /*27d0*/  FENCE.VIEW.ASYNC.S ;  /* 0x00000000000073c6 */ /* 0x008ee20000000000 */
[----:B------:R-:W-:-:S09]  /*27e0*/  UPRMT UR4, URZ, 0x654, UR4 ;  /* 0x00000654ff047896 */ /* 0x000fd20008000004 */
[----:B---3--:R-:W-:Y:S01]  /*27f0*/  SYNCS.ARRIVE.TRANS64.RED.A1T0 RZ, [UR4], RZ ;  /* 0x000000ffffff79a7 */ /* 0x008fe20008100404 */
[----:B--2---:R-:W-:-:S13]  /*2800*/  LOP3.LUT P0, RZ, R6, 0x1, RZ, 0xc0, !PT ;  /* 0x0000000106ff7812 */ /* 0x004fda000780c0ff */
[----:B------:R-:W-:Y:S01]  /*2810*/  VOTEU.ANY UP1, P0 ;  /* 0x0000000000ff7886 */ /* 0x000fe20000020100 */
[----:B------:R-:W-:-:S13]  /*2820*/  PLOP3.LUT P0, PT, PT, PT, UP1, 0x80, 0x8 ;  /* 0x000000000008781c */ /* 0x000fda0003f0f018 */
[----:B-1----:R-:W-:Y:S02]  /*2830*/  @P0 MOV R0, R4 ;  /* 0x0000000400000202 */ /* 0x002fe40000000f00 */
[----:B------:R-:W-:Y:S02]  /*2840*/  @P0 LOP3.LUT R4, R5, 0xffff, RZ, 0xc0, !PT ;  /* 0x0000ffff05040812 */ /* 0x000fe400078ec0ff */
[----:B------:R-:W-:Y:S02]  /*2850*/  @P0 R2UR UR6, R0 ;  /* 0x00000000000602ca */ /* 0x000fe400000e0000 */
[----:B------:R-:W-:-:S11]  /*2860*/  @P0 R2UR UR5, R4 ;  /* 0x00000000040502ca */ /* 0x000fd600000e0000 */
[----:B------:R-:W-:Y:S02]  /*2870*/  @UP1 UMOV UR50, UR6 ;  /* 0x0000000600321c82 */ /* 0x000fe40008000000 */
[----:B------:R-:W-:Y:S01]  /*2880*/  @UP1 UMOV UR48, UR5 ;  /* 0x0000000500301c82 */ /* 0x000fe20008000000 */
[----:B------:R-:W-:Y:S05]  /*2890*/  BRA.U !UP0, `(.L_x_37) ;  /* 0x0000000108d47547 */ /* 0x000fea000b800000 */
[----:B------:R-:W1:Y:S01]  /*28a0*/  LDCU.128 UR16, c[0x0][0xc10] ;  /* 0x00018200ff1077ac */ /* 0x000e620008000c00 */
[----:B------:R-:W2:Y:S01]  /*28b0*/  LDCU UR20, c[0x0][0xc20] ;  /* 0x00018400ff1477ac */ /* 0x000ea20008000800 */
[----:B------:R-:W3:Y:S01]  /*28c0*/  LDCU UR13, c[0x0][0xc0c] ;  /* 0x00018180ff0d77ac */ /* 0x000ee20008000800 */
[----:B------:R-:W4:Y:S01]  /*28d0*/  LDCU.64 UR14, c[0x0][0xc28] ;  /* 0x00018500ff0e77ac */ /* 0x000f220008000a00 */
[----:B------:R-:W-:Y:S02]  /*28e0*/  UISETP.NE.AND UP3, UPT, UR39, 0x1, UPT ;  /* 0x000000012700788c */ /* 0x000fe4000bf65270 */
[----:B-1----:R-:W-:Y:S02]  /*28f0*/  UIMAD.WIDE.U32 UR4, UR53, UR19, URZ ;  /* 0x00000013350472a5 */ /* 0x002fe4000f8e00ff */
[----:B------:R-:W-:Y:S02]  /*2900*/  UIMAD.WIDE.U32 UR6, UR54, UR16, URZ ;  /* 0x00000010360672a5 */ /* 0x000fe4000f8e00ff */
[----:B------:R-:W-:-:S02]  /*2910*/  UISETP.NE.AND UP0, UPT, UR18, 0x1, UPT ;  /* 0x000000011200788c */ /* 0x000fc4000bf05270 */
[----:B------:R-:W-:Y:S01]  /*2920*/  UIMAD.WIDE.U32 UR10, UR48, UR19, URZ ;  /* 0x00000013300a72a5 */ /* 0x000fe2000f8e00ff */
[----:B------:R-:W-:Y:S01]  /*2930*/  UMOV UR4, UR5 ;  /* 0x0000000500047c82 */ /* 0x000fe20008000000 */
[----:B---3--:R-:W-:Y:S02]  /*2940*/  UISETP.NE.AND UP2, UPT, UR13, 0x1, UPT ;  /* 0x000000010d00788c */ /* 0x008fe4000bf45270 */
[----:B--2---:R-:W-:Y:S02]  /*2950*/  USHF.R.U32.HI UR5, URZ, UR20, UR4 ;  /* 0x00000014ff057299 */ /* 0x004fe40008011604 */
[----:B------:R-:W-:Y:S01]  /*2960*/  UIMAD.WIDE.U32 UR8, UR50, UR16, URZ ;  /* 0x00000010320872a5 */ /* 0x000fe2000f8e00ff */
[----:B------:R-:W-:Y:S01]  /*2970*/  UMOV UR4, UR7 ;  /* 0x0000000700047c82 */ /* 0x000fe20008000000 */
[----:B------:R-:W-:Y:S02]  /*2980*/  USEL UR5, UR53, UR5, !UP0 ;  /* 0x0000000535057287 */ /* 0x000fe4000c000000 */
[----:B------:R-:W-:-:S02]  /*2990*/  USHF.R.U32.HI UR4, URZ, UR17, UR4 ;  /* 0x00000011ff047299 */ /* 0x000fc40008011604 */
[----:B----4-:R-:W-:Y:S02]  /*29a0*/  UIMAD.WIDE.U32 UR6, UR5, UR14, URZ ;  /* 0x0000000e050672a5 */ /* 0x010fe4000f8e00ff */
[----:B------:R-:W-:Y:S01]  /*29b0*/  USEL UR12, UR54, UR4, !UP2 ;  /* 0x00000004360c7287 */ /* 0x000fe2000d000000 */
[----:B------:R-:W-:Y:S02]  /*29c0*/  UMOV UR8, UR9 ;  /* 0x0000000900087c82 */ /* 0x000fe40008000000 */
[----:B------:R-:W-:Y:S01]  /*29d0*/  UMOV UR4, UR11 ;  /* 0x0000000b00047c82 */ /* 0x000fe20008000000 */
[----:B------:R-:W-:Y:S01]  /*29e0*/  UIMAD.WIDE.U32 UR10, UR12, UR14, URZ ;  /* 0x0000000e0c0a72a5 */ /* 0x000fe2000f8e00ff */
[----:B------:R-:W-:Y:S01]  /*29f0*/  UMOV UR6, UR7 ;  /* 0x0000000700067c82 */ /* 0x000fe20008000000 */
[----:B------:R-:W-:Y:S02]  /*2a00*/  USHF.R.U32.HI UR4, URZ, UR20, UR4 ;  /* 0x00000014ff047299 */ /* 0x000fe40008011604 */
[----:B------:R-:W-:-:S02]  /*2a10*/  @UP3 USHF.R.U32.HI UR5, URZ, UR15, UR6 ;  /* 0x0000000fff053299 */ /* 0x000fc40008011606 */
[----:B------:R-:W-:Y:S01]  /*2a20*/  USHF.R.U32.HI UR17, URZ, UR17, UR8 ;  /* 0x00000011ff117299 */ /* 0x000fe20008011608 */
[----:B------:R-:W-:Y:S01]  /*2a30*/  UMOV UR6, UR11 ;  /* 0x0000000b00067c82 */ /* 0x000fe20008000000 */
[----:B------:R-:W-:Y:S02]  /*2a40*/  USEL UR4, UR48, UR4, !UP0 ;  /* 0x0000000430047287 */ /* 0x000fe4000c000000 */
[----:B------:R-:W-:Y:S02]  /*2a50*/  @UP3 USHF.R.U32.HI UR12, URZ, UR15, UR6 ;  /* 0x0000000fff0c3299 */ /* 0x000fe40008011606 */
[----:B------:R-:W-:Y:S02]  /*2a60*/  UIMAD UR6, UR39, UR5, URZ ;  /* 0x00000005270672a4 */ /* 0x000fe4000f8e02ff */
[----:B------:R-:W-:Y:S02]  /*2a70*/  USEL UR5, UR50, UR17, !UP2 ;  /* 0x0000001132057287 */ /* 0x000fe4000d000000 */
[----:B------:R-:W-:-:S02]  /*2a80*/  UIMAD UR8, UR39, UR12, URZ ;  /* 0x0000000c270872a4 */ /* 0x000fc4000f8e02ff */
[----:B------:R-:W-:Y:S02]  /*2a90*/  UISETP.GE.AND UP0, UPT, UR4, UR6, UPT ;  /* 0x000000060400728c */ /* 0x000fe4000bf06270 */
[----:B------:R-:W-:Y:S02]  /*2aa0*/  UIMAD.WIDE.U32 UR6, UR4, UR14, URZ ;  /* 0x0000000e040672a5 */ /* 0x000fe4000f8e00ff */
[----:B------:R-:W-:Y:S02]  /*2ab0*/  UISETP.GE.OR UP0, UPT, UR5, UR8, UP0 ;  /* 0x000000080500728c */ /* 0x000fe40008706670 */
[----:B------:R-:W-:Y:S02]  /*2ac0*/  UIMAD.WIDE.U32 UR8, UR5, UR14, URZ ;  /* 0x0000000e050872a5 */ /* 0x000fe4000f8e00ff */
[----:B------:R-:W-:Y:S01]  /*2ad0*/  UIADD3 UR10, UPT, UPT, -UR4, URZ, URZ ;  /* 0x000000ff040a7290 */ /* 0x000fe2000fffe1ff */
[----:B------:R-:W-:Y:S02]  /*2ae0*/  UMOV UR6, UR7 ;  /* 0x0000000700067c82 */ /* 0x000fe40008000000 */
[----:B------:R-:W-:-:S02]  /*2af0*/  USHF.R.U32.HI UR6, URZ, UR15, UR6 ;  /* 0x0000000fff067299 */ /* 0x000fc40008011606 */
[----:B------:R-:W-:Y:S02]  /*2b00*/  UIMAD UR10, UR18, UR10, UR48 ;  /* 0x0000000a120a72a4 */ /* 0x000fe4000f8e0230 */
[----:B------:R-:W-:Y:S01]  /*2b10*/  USEL UR6, UR4, UR6, !UP3 ;  /* 0x0000000604067287 */ /* 0x000fe2000d800000 */
[----:B------:R-:W-:Y:S01]  /*2b20*/  @!UP0 UMOV UR7, UR9 ;  /* 0x0000000900078c82 */ /* 0x000fe20008000000 */
[----:B------:R-:W-:Y:S02]  /*2b30*/  UIADD3 UR9, UPT, UPT, -UR5, URZ, URZ ;  /* 0x000000ff05097290 */ /* 0x000fe4000fffe1ff */
[----:B------:R-:W-:Y:S02]  /*2b40*/  @!UP0 USHF.R.U32.HI UR7, URZ, UR15, UR7 ;  /* 0x0000000fff078299 */ /* 0x000fe40008011607 */
[----:B------:R-:W-:Y:S02]  /*2b50*/  UIADD3 UR8, UPT, UPT, -UR6, URZ, URZ ;  /* 0x000000ff06087290 */ /* 0x000fe4000fffe1ff */
[----:B------:R-:W-:-:S02]  /*2b60*/  @!UP0 USEL UR7, UR5, UR7, !UP3 ;  /* 0x0000000705078287 */ /* 0x000fc4000d800000 */
[----:B------:R-:W-:Y:S02]  /*2b70*/  UIMAD UR8, UR39, UR8, UR4 ;  /* 0x00000008270872a4 */ /* 0x000fe4000f8e0204 */
[----:B------:R-:W-:Y:S02]  /*2b80*/  @!UP0 UIADD3 UR6, UPT, UPT, UR6, -UR7, URZ ;  /* 0x8000000706068290 */ /* 0x000fe4000fffe0ff */
[----:B------:R-:W-:Y:S02]  /*2b90*/  @!UP0 UIMAD UR7, UR8, UR12, UR7 ;  /* 0x0000000c080782a4 */ /* 0x000fe4000f8e0207 */
[----:B------:R-:W-:Y:S02]  /*2ba0*/  @!UP0 UIMAD UR4, UR39, UR6, UR5 ;  /* 0x00000006270482a4 */ /* 0x000fe4000f8e0205 */
[----:B------:R-:W-:Y:S02]  /*2bb0*/  UIMAD UR6, UR13, UR9, UR50 ;  /* 0x000000090d0672a4 */ /* 0x000fe4000f8e0232 */
[----:B------:R-:W-:Y:S01]  /*2bc0*/  UIMAD UR48, UR4, UR18, UR10 ;  /* 0x00000012043072a4 */ /* 0x000fe2000f8e020a */
[----:B------:R-:W-:-:S02]  /*2bd0*/  @!UP0 UMOV UR5, UR7 ;  /* 0x0000000700058c82 */ /* 0x000fc40008000000 */
[----:B------:R-:W-:-:S12]  /*2be0*/  UIMAD UR50, UR5, UR13, UR6 ;  /* 0x0000000d053272a4 */ /* 0x000fd8000f8e0206 */
.L_x_37:
[----:B------:R-:W1:Y:S02]  /*2bf0*/  LDCU UR4, c[0x0][0xc30] ;  /* 0x00018600ff0477ac */ /* 0x000e640008000800 */
[----:B-1----:R-:W-:-:S09]  /*2c00*/  UISETP.NE.AND UP0, UPT, UR4, 0x1, UPT ;  /* 0x000000010400788c */ /* 0x002fd2000bf05270 */
[----:B------:R-:W-:Y:S05]  /*2c10*/  BRA.U UP0, `(.L_x_38) ;  /* 0x0000000100447547 */ /* 0x000fea000b800000 */
[----:B------:R-:W1:Y:S01]  /*2c20*/  LDCU.128 UR8, c[0x0][0xc10] ;  /* 0x00018200ff0877ac */ /* 0x000e620008000c00 */
[----:B------:R-:W2:Y:S01]  /*2c30*/  LDCU UR12, c[0x0][0xc0c] ;  /* 0x00018180ff0c77ac */ /* 0x000ea20008000800 */
[----:B------:R-:W3:Y:S01]  /*2c40*/  LDCU UR13, c[0x0][0xc20] ;  /* 0x00018400ff0d77ac */ /* 0x000ee20008000800 */
[----:B-1----:R-:W-:Y:S02]  /*2c50*/  UIMAD.WIDE.U32 UR6, UR50, UR8, URZ ;  /* 0x00000008320672a5 */ /* 0x002fe4000f8e00ff */
[----:B------:R-:W-:Y:S02]  /*2c60*/  UIMAD.WIDE.U32 UR4, UR48, UR11, URZ ;  /* 0x0000000b300472a5 */ /* 0x000fe4000f8e00ff */
[----:B--2---:R-:W-:Y:S02]  /*2c70*/  UISETP.NE.AND UP2, UPT, UR12, 0x1, UPT ;  /* 0x000000010c00788c */ /* 0x004fe4000bf45270 */
[----:B------:R-:W-:Y:S01]  /*2c80*/  UISETP.NE.AND UP0, UPT, UR10, 0x1, UPT ;  /* 0x000000010a00788c */ /* 0x000fe2000bf05270 */
[----:B------:R-:W-:-:S02]  /*2c90*/  UMOV UR6, UR7 ;  /* 0x0000000700067c82 */ /* 0x000fc40008000000 */
[----:B------:R-:W-:Y:S01]  /*2ca0*/  UMOV UR4, UR5 ;  /* 0x0000000500047c82 */ /* 0x000fe20008000000 */
[----:B------:R-:W-:Y:S02]  /*2cb0*/  USHF.R.U32.HI UR6, URZ, UR9, UR6 ;  /* 0x00000009ff067299 */ /* 0x000fe40008011606 */
[----:B---3--:R-:W-:Y:S02]  /*2cc0*/  USHF.R.U32.HI UR4, URZ, UR13, UR4 ;  /* 0x0000000dff047299 */ /* 0x008fe40008011604 */
[----:B------:R-:W-:Y:S02]  /*2cd0*/  USEL UR5, UR50, UR6, !UP2 ;  /* 0x0000000632057287 */ /* 0x000fe4000d000000 */
[----:B------:R-:W-:-:S04]  /*2ce0*/  USEL UR4, UR48, UR4, !UP0 ;  /* 0x0000000430047287 */ /* 0x000fc8000c000000 */
[----:B------:R-:W-:Y:S02]  /*2cf0*/  UIADD3 UR6, UPT, UPT, UR5, -UR4, URZ ;  /* 0x8000000405067290 */ /* 0x000fe4000fffe0ff */
[----:B------:R-:W-:Y:S02]  /*2d00*/  UIADD3 UR4, UPT, UPT, -UR5, UR4, URZ ;  /* 0x0000000405047290 */ /* 0x000fe4000fffe1ff */
[----:B------:R-:W-:Y:S02]  /*2d10*/  UIMAD UR48, UR6, UR10, UR48 ;  /* 0x0000000a063072a4 */ /* 0x000fe4000f8e0230 */
[----:B------:R-:W-:-:S12]  /*2d20*/  UIMAD UR50, UR4, UR12, UR50 ;  /* 0x0000000c043272a4 */ /* 0x000fd8000f8e0232 */
.L_x_38:
[----:B------:R-:W-:Y:S01]  /*2d30*/  R2UR UR5, R92 ;  /* 0x000000005c0572ca */ /* 0x000fe200000e0000 */
[----:B------:R-:W-:Y:S01]  /*2d40*/  UMOV UR36, UR42 ;  /* 0x0000002a00247c82 */ /* 0x000fe20008000000 */
[----:B------:R-:W-:Y:S02]  /*2d50*/  R2UR UR4, R91 ;  /* 0x000000005b0472ca */ /* 0x000fe400000e0000 */
[----:B------:R-:W-:Y:S02]  /*2d60*/  PLOP3.LUT P1, PT, PT, PT, PT, 0x80, 0x8 ;  /* 0x000000000008781c */ /* 0x000fe40003f2f070 */
[----:B------:R-:W-:-:S07]  /*2d70*/  LOP3.LUT R2, R2, 0x1, RZ, 0x3c, !PT ;  /* 0x0000000102027812 */ /* 0x000fce00078e3cff */
[----:B------:R-:W-:Y:S02]  /*2d80*/  UIADD3 UR52, UPT, UPT, UR50, UR5, URZ ;  /* 0x0000000532347290 */ /* 0x000fe4000fffe0ff */
[----:B------:R-:W-:Y:S01]  /*2d90*/  UIADD3 UR24, UPT, UPT, UR48, UR4, URZ ;  /* 0x0000000430187290 */ /* 0x000fe2000fffe0ff */
[----:B------:R-:W-:Y:S11]  /*2da0*/  BRA.U UP1, `(.L_x_39) ;  /* 0xffffffe901a47547 */ /* 0x000ff6000b83ffff */
[----:B------:R-:W-:Y:S01]  /*2db0*/  UIADD3 UR30, UPT, UPT, UR30, 0x40, URZ ;  /* 0x000000401e1e7890 */ /* 0x000fe2000fffe0ff */
[----:B------:R-:W-:-:S03]  /*2dc0*/  MOV R2, UR27 ;  /* 0x0000001b00027c02 */ /* 0x000fc60008000f00 */
[----:B------:R-:W-:Y:S01]  /*2dd0*/  ULEA UR4, UR31, UR30, 0x3 ;  /* 0x0000001e1f047291 */ /* 0x000fe2000f8e18ff */
[----:B------:R-:W-:-:S08]  /*2de0*/  SHF.L.U32 R2, R2, 0x1f, RZ ;  /* 0x0000001f02027819 */ /* 0x000fd000000006ff */
[----:B------:R-:W1:Y:S02]  /*2df0*/  SYNCS.PHASECHK.TRANS64.TRYWAIT P0, [UR4], R2 ;  /* 0x00000002ff0075a7 */ /* 0x000e640008001104 */
[----:B-1----:R-:W-:Y:S05]  /*2e00*/  @!P0 BRA `(.L_x_40) ;  /* 0x0000007400b48947 */ /* 0x002fea0003800000 */
.L_x_151:
[----:B------:R-:W-:-:S04]  /*2e10*/  UIADD3 UR4, UPT, UPT, UR31, 0x1, URZ ;  /* 0x000000011f047890 */ /* 0x000fc8000fffe0ff */
[----:B------:R-:W-:-:S04]  /*2e20*/  UISETP.NE.AND UP0, UPT, UR4, 0x8, UPT ;  /* 0x000000080400788c */ /* 0x000fc8000bf05270 */
[----:B------:R-:W-:Y:S02]  /*2e30*/  USEL UR5, URZ, 0x1, UP0 ;  /* 0x00000001ff057887 */ /* 0x000fe40008000000 */
[----:B------:R-:W-:Y:S02]  /*2e40*/  USEL UR4, UR4, URZ, UP0 ;  /* 0x000000ff04047287 */ /* 0x000fe40008000000 */
[----:B------:R-:W-:Y:S02]  /*2e50*/  ULOP3.LUT UR6, UR27, UR5, URZ, 0x3c, !UPT ;  /* 0x000000051b067292 */ /* 0x000fe4000f8e3cff */
[----:B------:R-:W-:-:S04]  /*2e60*/  ULEA UR5, UR4, UR30, 0x3 ;  /* 0x0000001e04057291 */ /* 0x000fc8000f8e18ff */
[----:B-1----:R-:W-:-:S04]  /*2e70*/  MOV R2, UR6 ;  /* 0x0000000600027c02 */ /* 0x002fc80008000f00 */
[----:B------:R-:W-:-:S04]  /*2e80*/  SHF.L.U32 R2, R2, 0x1f, RZ ;  /* 0x0000001f02027819 */ /* 0x000fc800000006ff */
[----:B------:R-:W1:Y:S02]  /*2e90*/  SYNCS.PHASECHK.TRANS64.TRYWAIT P0, [UR5], R2 ;  /* 0x00000002ff0075a7 */ /* 0x000e640008001105 */
[----:B-1----:R-:W-:Y:S05]  /*2ea0*/  @!P0 BRA `(.L_x_41) ;  /* 0x0000007400a48947 */ /* 0x002fea0003800000 */
.L_x_153:
        /* <DEDUP_REMOVED lines=10> */
.L_x_155:
        /* <DEDUP_REMOVED lines=10> */
.L_x_157:
        /* <DEDUP_REMOVED lines=10> */
.L_x_159:
        /* <DEDUP_REMOVED lines=10> */
.L_x_161:
        /* <DEDUP_REMOVED lines=10> */
.L_x_163:
[----:B------:R-:W-:-:S04]  /*31d0*/  UIADD3 UR4, UPT, UPT, UR4, 0x1, URZ ;  /* 0x0000000104047890 */ /* 0x000fc8000fffe0ff */
[----:B------:R-:W-:-:S04]  /*31e0*/  UISETP.NE.AND UP0, UPT, UR4, 0x8, UPT ;  /* 0x000000080400788c */ /* 0x000fc8000bf05270 */
[----:B------:R-:W-:Y:S02]  /*31f0*/  USEL UR5, URZ, 0x1, UP0 ;  /* 0x00000001ff057887 */ /* 0x000fe40008000000 */
[----:B------:R-:W-:Y:S02]  /*3200*/  USEL UR4, UR4, URZ, UP0 ;  /* 0x000000ff04047287 */ /* 0x000fe40008000000 */
[----:B------:R-:W-:Y:S02]  /*3210*/  ULOP3.LUT UR5, UR6, UR5, URZ, 0x3c, !UPT ;  /* 0x0000000506057292 */ /* 0x000fe4000f8e3cff */
[----:B------:R-:W-:-:S04]  /*3220*/  ULEA UR4, UR4, UR30, 0x3 ;  /* 0x0000001e04047291 */ /* 0x000fc8000f8e18ff */
[----:B-1----:R-:W-:Y:S02]  /*3230*/  IMAD.U32 R2, RZ, RZ, UR5 ;  /* 0x00000005ff027e24 */ /* 0x002fe4000f8e00ff */
[----:B------:R-:W-:-:S03]  /*3240*/  MOV R0, UR4 ;  /* 0x0000000400007c02 */ /* 0x000fc60008000f00 */
[----:B------:R-:W-:-:S07]  /*3250*/  SHF.L.U32 R2, R2, 0x1f, RZ ;  /* 0x0000001f02027819 */ /* 0x000fce00000006ff */
.L_x_47:
[----:B-1----:R1:W2:Y:S02]  /*3260*/  SYNCS.PHASECHK.TRANS64.TRYWAIT P0, [R0+URZ], R2 ;  /* 0x00000002000075a7 */ /* 0x0022a400080011ff */
[----:B--2---:R-:W-:Y:S05]  /*3270*/  @!P0 NANOSLEEP.SYNCS 0x989680 ;  /* 0x009896800000895d */ /* 0x004fea0003900000 */
[----:B------:R-:W2:Y:S02]  /*3280*/  @!P0 SYNCS.PHASECHK.TRANS64 P0, [R0+URZ], R2 ;  /* 0x00000002000085a7 */ /* 0x000ea400080010ff */
[----:B--2---:R-:W-:Y:S05]  /*3290*/  @P0 EXIT ;  /* 0x000000000000094d */ /* 0x004fea0003800000 */
[----:B------:R-:W-:Y:S05]  /*32a0*/  BRA `(.L_x_47) ;  /* 0xfffffffc00ec7947 */ /* 0x000fea000383ffff */
.L_x_21:
[----:B------:R-:W2:Y:S02]  /*32b0*/  S2UR UR4, SR_CgaCtaId ;  /* 0x00000000000479c3 */ /* 0x000ea40000008800 */
[----:B--2---:R-:W-:-:S04]  /*32c0*/  UISETP.NE.AND UP0, UPT, UR4, URZ, UPT ;  /* 0x000000ff0400728c */ /* 0x004fc8000bf05270 */
[----:B------:R-:W-:-:S09]  /*32d0*/  UISETP.NE.OR UP0, UPT, UR18, 0x1, UP0 ;  /* 0x000000011200788c */ /* 0x000fd20008705670 */
[----:B------:R-:W-:Y:S05]  /*32e0*/  BRA.U UP0, `(.L_x_48) ;  /* 0x0000000100b47547 */ /* 0x000fea000b800000 */
[----:B------:R-:W2:Y:S01]  /*32f0*/  S2UR UR5, SR_CgaCtaId ;  /* 0x00000000000579c3 */ /* 0x000ea20000008800 */
[----:B------:R-:W-:Y:S01]  /*3300*/  UMOV UR4, 0x400 ;  /* 0x0000040000047882 */ /* 0x000fe20000000000 */
[----:B------:R-:W-:Y:S01]  /*3310*/  HFMA2 R2, -RZ, RZ, 0, 5.9604644775390625e-08 ;  /* 0x00000001ff027431 */ /* 0x000fe200000001ff */
[----:B------:R-:W-:Y:S01]  /*3320*/  ISETP.GE.U32.AND P0, PT, R3, 0x2, PT ;  /* 0x000000020300780c */ /* 0x000fe20003f06070 */
[----:B------:R-:W-:Y:S01]  /*3330*/  IMAD.MOV.U32 R8, RZ, RZ, RZ ;  /* 0x000000ffff087224 */ /* 0x000fe200078e00ff */
[----:B--2---:R-:W-:-:S04]  /*3340*/  ULEA UR4, UR5, UR4, 0x18 ;  /* 0x0000000405047291 */ /* 0x004fc8000f8ec0ff */
[----:B------:R-:W-:Y:S02]  /*3350*/  UIADD3 UR5, UPT, UPT, UR4, 0xd8, URZ ;  /* 0x000000d804057890 */ /* 0x000fe4000fffe0ff */
[----:B------:R-:W-:Y:S02]  /*3360*/  UIADD3 UR8, UPT, UPT, UR4, 0xd0, URZ ;  /* 0x000000d004087890 */ /* 0x000fe4000fffe0ff */
[----:B------:R-:W-:-:S12]  /*3370*/  UPRMT UR5, URZ, 0x654, UR5 ;  /* 0x00000654ff057896 */ /* 0x000fd80008000005 */
.L_x_51:
[----:B------:R-:W-:Y:S01]  /*3380*/  SHF.L.U32 R6, R2, 0x1f, RZ ;  /* 0x0000001f02067819 */ /* 0x000fe200000006ff */
[----:B------:R-:W-:Y:S02]  /*3390*/  IMAD.U32 R4, RZ, RZ, UR8 ;  /* 0x00000008ff047e24 */ /* 0x000fe4000f8e00ff */
[----:B------:R-:W-:Y:S01]  /*33a0*/  @!P0 IMAD.MOV.U32 R5, RZ, RZ, 0x10 ;  /* 0x00000010ff058424 */ /* 0x000fe200078e00ff */
[----:B------:R-:W2:Y:S02]  /*33b0*/  SYNCS.PHASECHK.TRANS64.TRYWAIT P1, [UR4+0xd8], R6 ;  /* 0x0000d806ff0075a7 */ /* 0x000ea40008021104 */
[----:B------:R-:W-:-:S04]  /*33c0*/  PRMT R4, R3, 0x654, R4 ;  /* 0x0000065403047816 */ /* 0x000fc80000000004 */
[----:B------:R-:W-:Y:S01]  /*33d0*/  SEL R0, R4, R0, !P0 ;  /* 0x0000000004007207 */ /* 0x000fe20004000000 */
[----:B--2---:R-:W-:Y:S06]  /*33e0*/  @!P1 BRA `(.L_x_49) ;  /* 0x0000007000e49947 */ /* 0x004fec0003800000 */
.L_x_165:
[----:B------:R-:W-:Y:S01]  /*33f0*/  UIADD3 UR6, UPT, UPT, UR4, 0x110, URZ ;  /* 0x0000011004067890 */ /* 0x000fe2000fffe0ff */
[----:B------:R3:W-:Y:S01]  /*3400*/  @!P0 SYNCS.ARRIVE.TRANS64.RED RZ, [R0+URZ], R5 ;  /* 0x0000000500ff89a7 */ /* 0x0007e200080004ff */
[----:B------:R-:W-:Y:S01]  /*3410*/  UIADD3 UR7, UPT, UPT, UR4, 0xd0, URZ ;  /* 0x000000d004077890 */ /* 0x000fe2000fffe0ff */
[----:B------:R-:W-:-:S08]  /*3420*/  LOP3.LUT R2, R2, 0x1, RZ, 0x3c, !PT ;  /* 0x0000000102027812 */ /* 0x000fd000078e3cff */
[----:B------:R-:W-:Y:S06]  /*3430*/  UGETNEXTWORKID.BROADCAST [UR6], [UR7] ;  /* 0x00000000060073ca */ /* 0x000fec0008000100 */
[----:B---3--:R-:W-:-:S04]  /*3440*/  SHF.L.U32 R5, R8, 0x1f, RZ ;  /* 0x0000001f08057819 */ /* 0x008fc800000006ff */
[----:B------:R-:W3:Y:S02]  /*3450*/  SYNCS.PHASECHK.TRANS64.TRYWAIT P1, [UR4+0xd0], R5 ;  /* 0x0000d005ff0075a7 */ /* 0x000ee40008021104 */
[----:B---3--:R-:W-:Y:S05]  /*3460*/  @!P1 BRA `(.L_x_50) ;  /* 0x0000007000dc9947 */ /* 0x008fea0003800000 */
.L_x_167:
[----:B--2---:R-:W2:Y:S01]  /*3470*/  LDS.128 R4, [UR4+0x110] ;  /* 0x00011004ff047984 */ /* 0x004ea20008000c00 */
[----:B------:R-:W-:Y:S01]  /*3480*/  LOP3.LUT R8, R8, 0x1, RZ, 0x3c, !PT ;  /* 0x0000000108087812 */ /* 0x000fe200078e3cff */
[----:B------:R-:W-:Y:S01]  /*3490*/  @!PT LDS RZ, [RZ] ;  /* 0x00000000fffff984 */ /* 0x000fe20000000800 */
[----:B------:R-:W-:Y:S01]  /*34a0*/  @!PT LDS RZ, [RZ] ;  /* 0x00000000fffff984 */ /* 0x000fe20000000800 */
[----:B------:R-:W-:Y:S01]  /*34b0*/  @!PT LDS RZ, [RZ] ;  /* 0x00000000fffff984 */ /* 0x000fe20000000800 */
[----:B------:R-:W-:Y:S01]  /*34c0*/  @!PT LDS RZ, [RZ] ;  /* 0x00000000fffff984 */ /* 0x000fe20000000800 */
[----:B------:R3:W-:Y:S06]  /*34d0*/  MEMBAR.ALL.CTA ;  /* 0x0000000000007992 */ /* 0x0007ec0000008000 */
[----:B---3--:R-:W3:Y:S02]  /*34e0*/  FENCE.VIEW.ASYNC.S ;  /* 0x00000000000073c6 */ /* 0x008ee40000000000 */
[----:B---3--:R-:W-:Y:S01]  /*34f0*/  SYNCS.ARRIVE.TRANS64.RED.A1T0 RZ, [UR5], RZ ;  /* 0x000000ffffff79a7 */ /* 0x008fe20008100405 */
[----:B--2---:R-:W-:-:S13]  /*3500*/  LOP3.LUT P1, RZ, R6, 0x1, RZ, 0xc0, !PT ;  /* 0x0000000106ff7812 */ /* 0x004fda000782c0ff */
[----:B------:R-:W-:Y:S05]  /*3510*/  @P1 BRA `(.L_x_51) ;  /* 0xfffffffc00981947 */ /* 0x000fea000383ffff */
[----:B------:R-:W-:-:S04]  /*3520*/  SHF.L.U32 R0, R2, 0x1f, RZ ;  /* 0x0000001f02007819 */ /* 0x000fc800000006ff */
[----:B------:R-:W2:Y:S02]  /*3530*/  SYNCS.PHASECHK.TRANS64 P0, [UR4+0xd8], R0 ;  /* 0x0000d800ff0075a7 */ /* 0x000ea40008001004 */
[----:B-12---:R-:W-:Y:S05]  /*3540*/  @P0 EXIT ;  /* 0x000000000000094d */ /* 0x006fea0003800000 */
[----:B------:R-:W-:-:S07]  /*3550*/  MOV R0, UR4 ;  /* 0x0000000400007c02 */ /* 0x000fce0008000f00 */
.L_x_52:
[----:B-1----:R-:W-:-:S04]  /*3560*/  SHF.L.U32 R3, R2, 0x1f, RZ ;  /* 0x0000001f02037819 */ /* 0x002fc800000006ff */
[----:B------:R1:W2:Y:S03]  /*3570*/  SYNCS.PHASECHK.TRANS64.TRYWAIT P0, [R0+URZ+0xd8], R3 ;  /* 0x0000d803000075a7 */ /* 0x0002a600080011ff */
[----:B--2---:R-:W-:Y:S05]  /*3580*/  @!P0 NANOSLEEP.SYNCS 0x989680 ;  /* 0x009896800000895d */ /* 0x004fea0003900000 */
[----:B------:R-:W2:Y:S02]  /*3590*/  @!P0 SYNCS.PHASECHK.TRANS64 P0, [R0+URZ+0xd8], R3 ;  /* 0x0000d803000085a7 */ /* 0x000ea400080010ff */
[----:B--2---:R-:W-:Y:S05]  /*35a0*/  @P0 EXIT ;  /* 0x000000000000094d */ /* 0x004fea0003800000 */
[----:B------:R-:W-:Y:S05]  /*35b0*/  BRA `(.L_x_52) ;  /* 0xfffffffc00e87947 */ /* 0x000fea000383ffff */
.L_x_48:
[----:B------:R-:W-:Y:S05]  /*35c0*/  BRA.U UP4, `(.L_x_53) ;  /* 0x0000001104a87547 */ /* 0x000fea000b800000 */
[----:B------:R-:W2:Y:S01]  /*35d0*/  S2UR UR4, SR_CgaCtaId ;  /* 0x00000000000479c3 */ /* 0x000ea20000008800 */
[----:B------:R-:W-:Y:S01]  /*35e0*/  UMOV UR5, 0x40 ;  /* 0x0000004000057882 */ /* 0x000fe20000000000 */
[----:B------:R-:W-:Y:S01]  /*35f0*/  NOP ;  /* 0x0000000000007918 */ /* 0x000fe20000000000 */
[----:B------:R-:W-:Y:S01]  /*3600*/  UMOV UR6, 0x400 ;  /* 0x0000040000067882 */ /* 0x000fe20000000000 */
[----:B--2---:R-:W-:Y:S02]  /*3610*/  ULEA UR5, UR4, UR5, 0x18 ;  /* 0x0000000504057291 */ /* 0x004fe4000f8ec0ff */
[----:B------:R-:W-:-:S07]  /*3620*/  ULEA UR6, UR4, UR6, 0x18 ;  /* 0x0000000604067291 */ /* 0x000fce000f8ec0ff */
[----:B------:R-:W2:Y:S02]  /*3630*/  LDS.U8 R3, [UR5+0x1c] ;  /* 0x00001c05ff037984 */ /* 0x000ea40008000000 */
[----:B--2---:R-:W-:-:S13]  /*3640*/  ISETP.NE.AND P0, PT, R3, RZ, PT ;  /* 0x000000ff0300720c */ /* 0x004fda0003f05270 */
[----:B------:R-:W-:Y:S05]  /*3650*/  @P0 BRA `(.L_x_54) ;  /* 0x0000000400080947 */ /* 0x000fea0003800000 */
[----:B------:R-:W-:Y:S02]  /*3660*/  UISETP.NE.U32.AND UP1, UPT, UR38, 0x1, UPT ;  /* 0x000000012600788c */ /* 0x000fe4000bf25070 */
[----:B------:R-:W-:-:S07]  /*3670*/  UIADD3 UR7, UPT, UPT, UR5, 0x8, URZ ;  /* 0x0000000805077890 */ /* 0x000fce000fffe0ff */
[----:B------:R-:W-:Y:S05]  /*3680*/  BRA.U !UP1, `(.L_x_55) ;  /* 0x00000001099c7547 */ /* 0x000fea000b800000 */
[----:B------:R-:W-:Y:S01]  /*3690*/  ELECT P0, URZ, PT ;  /* 0x0000000000ff782f */ /* 0x000fe20003800000 */
[----:B------:R-:W-:-:S12]  /*36a0*/  BSSY B0, `(.L_x_55) ;  /* 0x0000025000007945 */ /* 0x000fd80003800000 */
[----:B------:R-:W-:Y:S05]  /*36b0*/  @!P0 BRA `(.L_x_56) ;  /* 0x00000000008c8947 */ /* 0x000fea0003800000 */
[----:B------:R-:W-:-:S05]  /*36c0*/  UMOV UR4, 0x10 ;  /* 0x0000001000047882 */ /* 0x000fca0000000000 */
[----:B------:R-:W-:Y:S04]  /*36d0*/  DEPBAR.LE SB2, 0x36 ;  /* 0x0000ad800000791a */ /* 0x000fe80000000000 */
[----:B------:R-:W2:Y:S02]  /*36e0*/  UTCATOMSWS.2CTA.FIND_AND_SET.ALIGN UP0, UR4, UR4 ;  /* 0x00000004000475e3 */ /* 0x000ea40008200800 */
[----:B--2---:R-:W-:Y:S01]  /*36f0*/  MOV R10, UR4 ;  /* 0x00000004000a7c02 */ /* 0x004fe20008000f00 */
[----:B------:R-:W-:Y:S06]  /*3700*/  BRA.U UP0, `(.L_x_57) ;  /* 0x0000000100187547 */ /* 0x000fec000b800000 */
.L_x_58:
[----:B------:R-:W-:Y:S05]  /*3710*/  NANOSLEEP 0x64 ;  /* 0x000000640000795d */ /* 0x000fea0003800000 */
[----:B------:R-:W-:-:S05]  /*3720*/  UMOV UR4, 0x10 ;  /* 0x0000001000047882 */ /* 0x000fca0000000000 */
[----:B------:R-:W-:Y:S04]  /*3730*/  DEPBAR.LE SB2, 0x36 ;  /* 0x0000ad800000791a */ /* 0x000fe80000000000 */
[----:B------:R-:W2:Y:S02]  /*3740*/  UTCATOMSWS.2CTA.FIND_AND_SET.ALIGN UP0, UR4, UR4 ;  /* 0x00000004000475e3 */ /* 0x000ea40008200800 */
[----:B--2---:R-:W-:Y:S01]  /*3750*/  MOV R10, UR4 ;  /* 0x00000004000a7c02 */ /* 0x004fe20008000f00 */
[----:B------:R-:W-:Y:S05]  /*3760*/  BRA.U !UP0, `(.L_x_58) ;  /* 0xfffffffd08e87547 */ /* 0x000fea000b83ffff */
.L_x_57:
[----:B------:R-:W2:Y:S01]  /*3770*/  LDS R6, [UR5+0x10] ;  /* 0x00001005ff067984 */ /* 0x000ea20008000800 */
[----:B------:R-:W-:Y:S01]  /*3780*/  IMAD.U32 R3, RZ, RZ, UR6 ;  /* 0x00000006ff037e24 */ /* 0x000fe2000f8e00ff */
[----:B------:R-:W-:-:S03]  /*3790*/  MOV R4, UR37 ;  /* 0x0000002500047c02 */ /* 0x000fc60008000f00 */
[----:B------:R-:W-:Y:S01]  /*37a0*/  VIADD R3, R3, 0x120 ;  /* 0x0000012003037836 */ /* 0x000fe20000000000 */
[----:B--2---:R-:W-:-:S04]  /*37b0*/  SHF.L.U32 R6, R6, 0x1f, RZ ;  /* 0x0000001f06067819 */ /* 0x004fc800000006ff */
[----:B------:R-:W2:Y:S02]  /*37c0*/  SYNCS.PHASECHK.TRANS64.TRYWAIT P0, [UR5+0x8], R6 ;  /* 0x00000806ff0075a7 */ /* 0x000ea40008001105 */
[----:B--2---:R-:W-:Y:S05]  /*37d0*/  @P0 BRA `(.L_x_59) ;  /* 0x0000000000080947 */ /* 0x004fea0003800000 */
[----:B------:R-:W2:Y:S02]  /*37e0*/  SYNCS.PHASECHK.TRANS64.TRYWAIT P0, [UR5+0x8], R6 ;  /* 0x00000806ff0075a7 */ /* 0x000ea40008001105 */
[----:B--2---:R-:W-:Y:S05]  /*37f0*/  @!P0 BRA `(.L_x_60) ;  /* 0x0000007000108947 */ /* 0x004fea0003800000 */
.L_x_59:
[----:B------:R-:W-:Y:S01]  /*3800*/  PRMT R4, R4, 0x654, R3 ;  /* 0x0000065404047816 */ /* 0x000fe20000000003 */
[----:B------:R-:W-:Y:S01]  /*3810*/  HFMA2 R3, -RZ, RZ, 0, 5.9604644775390625e-08 ;  /* 0x00000001ff037431 */ /* 0x000fe200000001ff */
[----:B------:R-:W-:Y:S01]  /*3820*/  UPRMT UR4, UR37, 0x654, UR7 ;  /* 0x0000065425047896 */ /* 0x000fe20008000007 */
[----:B------:R-:W-:Y:S02]  /*3830*/  IMAD.MOV.U32 R8, RZ, RZ, 0xffff ;  /* 0x0000ffffff087424 */ /* 0x000fe400078e00ff */
[----:B--2---:R-:W-:Y:S02]  /*3840*/  IMAD.MOV.U32 R6, RZ, RZ, 0x4 ;  /* 0x00000004ff067424 */ /* 0x004fe400078e00ff */
[----:B------:R-:W-:Y:S01]  /*3850*/  IMAD.SHL.U32 R9, R10, 0x20, RZ ;  /* 0x000000200a097824 */ /* 0x000fe200078e00ff */
[----:B------:R-:W-:Y:S02]  /*3860*/  MOV R5, UR4 ;  /* 0x0000000400057c02 */ /* 0x000fe40008000f00 */
[-C--:B------:R-:W-:Y:S01]  /*3870*/  SHF.L.U32 R8, R8, R10.reuse, RZ ;  /* 0x0000000a08087219 */ /* 0x080fe200000006ff */
[----:B------:R2:W-:Y:S01]  /*3880*/  SYNCS.ARRIVE.TRANS64.RED RZ, [UR4], R6 ;  /* 0x00000006ffff79a7 */ /* 0x0005e20008000404 */
[----:B------:R-:W-:Y:S01]  /*3890*/  SHF.L.U32 R7, R3, R10, RZ ;  /* 0x0000000a03077219 */ /* 0x000fe200000006ff */
[----:B------:R2:W-:Y:S04]  /*38a0*/  STS [UR6+0x120], R9 ;  /* 0x00012009ff007988 */ /* 0x0005e80008000806 */
[----:B------:R2:W-:Y:S04]  /*38b0*/  STAS [R4.64], R10 ;  /* 0x0000000a04007dbd */ /* 0x0005e8000c0008ff */
[----:B------:R2:W-:Y:S04]  /*38c0*/  ATOMS.OR RZ, [UR5+0x14], R8 ;  /* 0x00001408ffff798c */ /* 0x0005e8000b000005 */
[----:B------:R2:W-:Y:S04]  /*38d0*/  ATOMS.OR RZ, [UR5+0x18], R7 ;  /* 0x00001807ffff798c */ /* 0x0005e8000b000005 */
[----:B------:R2:W-:Y:S02]  /*38e0*/  ATOMS.XOR RZ, [UR5+0x10], R3 ;  /* 0x00001003ffff798c */ /* 0x0005e4000b800005 */
.L_x_56:
[----:B-1----:R-:W-:Y:S05]  /*38f0*/  BSYNC B0 ;  /* 0x0000000000007941 */ /* 0x002fea0003800000 */
.L_x_55:
[----:B------:R-:W-:Y:S05]  /*3900*/  BRA.U UP1, `(.L_x_61) ;  /* 0x00000001016c7547 */ /* 0x000fea000b800000 */
[----:B------:R-:W-:-:S03]  /*3910*/  UMOV UR4, 0xffffffff ;  /* 0xffffffff00047882 */ /* 0x000fc60000000000 */
[----:B------:R-:W-:Y:S05]  /*3920*/  BRA.DIV UR4, `(.L_x_62) ;  /* 0x0000006e04dc7947 */ /* 0x000fea000b800000 */
[----:B------:R-:W-:-:S13]  /*3930*/  ELECT P0, URZ, PT ;  /* 0x0000000000ff782f */ /* 0x000fda0003800000 */
.L_x_170:
[----:B------:R-:W-:Y:S05]  /*3940*/  @!P0 BRA `(.L_x_61) ;  /* 0x00000000005c8947 */ /* 0x000fea0003800000 */
[----:B--2---:R-:W2:Y:S02]  /*3950*/  LDS R4, [UR5+0x10] ;  /* 0x00001005ff047984 */ /* 0x004ea40008000800 */
[----:B--2---:R-:W-:-:S04]  /*3960*/  SHF.L.U32 R4, R4, 0x1f, RZ ;  /* 0x0000001f04047819 */ /* 0x004fc800000006ff */
[----:B------:R-:W2:Y:S02]  /*3970*/  SYNCS.PHASECHK.TRANS64.TRYWAIT P0, [UR5+0x8], R4 ;  /* 0x00000804ff0075a7 */ /* 0x000ea40008001105 */
[----:B--2---:R-:W-:Y:S05]  /*3980*/  @P0 BRA `(.L_x_63) ;  /* 0x0000000000080947 */ /* 0x004fea0003800000 */
[----:B------:R-:W2:Y:S02]  /*3990*/  SYNCS.PHASECHK.TRANS64.TRYWAIT P0, [UR5+0x8], R4 ;  /* 0x00000804ff0075a7 */ /* 0x000ea40008001105 */
[----:B--2---:R-:W-:Y:S05]  /*39a0*/  @!P0 BRA `(.L_x_64) ;  /* 0x0000006c00e08947 */ /* 0x004fea0003800000 */
.L_x_63:
[----:B------:R-:W3:Y:S01]  /*39b0*/  LDS R6, [UR6+0x120] ;  /* 0x00012006ff067984 */ /* 0x000ee20008000800 */
[----:B--2---:R-:W-:Y:S02]  /*39c0*/  HFMA2 R3, -RZ, RZ, 0, 5.9604644775390625e-08 ;  /* 0x00000001ff037431 */ /* 0x004fe400000001ff */
[----:B------:R-:W-:Y:S01]  /*39d0*/  IMAD.MOV.U32 R4, RZ, RZ, 0xffff ;  /* 0x0000ffffff047424 */ /* 0x000fe200078e00ff */
[----:B------:R-:W-:Y:S01]  /*39e0*/  UPRMT UR4, UR37, 0x654, UR7 ;  /* 0x0000065425047896 */ /* 0x000fe20008000007 */
[----:B---3--:R-:W-:-:S03]  /*39f0*/  IMAD.SHL.U32 R5, R6, 0x20, RZ ;  /* 0x0000002006057824 */ /* 0x008fc600078e00ff */
[-C--:B------:R-:W-:Y:S02]  /*3a00*/  SHF.L.U32 R4, R4, R6.reuse, RZ ;  /* 0x0000000604047219 */ /* 0x080fe400000006ff */
[----:B------:R-:W-:Y:S01]  /*3a10*/  SHF.L.U32 R6, R3, R6, RZ ;  /* 0x0000000603067219 */ /* 0x000fe200000006ff */
[----:B------:R3:W-:Y:S04]  /*3a20*/  STS [UR6+0x120], R5 ;  /* 0x00012005ff007988 */ /* 0x0007e80008000806 */
[----:B------:R3:W-:Y:S04]  /*3a30*/  ATOMS.OR RZ, [UR5+0x14], R4 ;  /* 0x00001404ffff798c */ /* 0x0007e8000b000005 */
[----:B------:R3:W-:Y:S01]  /*3a40*/  ATOMS.OR RZ, [UR5+0x18], R6 ;  /* 0x00001806ffff798c */ /* 0x0007e2000b000005 */
[----:B------:R-:W-:Y:S03]  /*3a50*/  SYNCS.ARRIVE.TRANS64.RED.A1T0 RZ, [UR4], RZ ;  /* 0x000000ffffff79a7 */ /* 0x000fe60008100404 */
[----:B------:R3:W-:Y:S01]  /*3a60*/  ATOMS.XOR RZ, [UR5+0x10], R3 ;  /* 0x00001003ffff798c */ /* 0x0007e2000b800005 */
[----:B------:R-:W-:Y:S05]  /*3a70*/  BRA `(.L_x_61) ;  /* 0x0000000000107947 */ /* 0x000fea0003800000 */
.L_x_54:
[----:B------:R-:W-:Y:S02]  /*3a80*/  MOV R3, 0xffffffff ;  /* 0xffffffff00037802 */ /* 0x000fe40000000f00 */
[----:B------:R-:W-:-:S03]  /*3a90*/  MOV R4, 0x3ac0 ;  /* 0x00003ac000047802 */ /* 0x000fc60000000f00 */
[----:B------:R2:W-:Y:S04]  /*3aa0*/  STS [UR6+0x120], R3 ;  /* 0x00012003ff007988 */ /* 0x0005e80008000806 */
[----:B-12--5:R-:W-:Y:S05]  /*3ab0*/  CALL.REL.NOINC `($__internal_1_$__cuda_sm10x_tcgen05_guardrail_trap_phase_invalid_during_alloc) ;  /* 0x0000007400907944 */ /* 0x026fea0003c00000 */
.L_x_61:
[----:B------:R-:W-:Y:S05]  /*3ac0*/  WARPSYNC.ALL ;  /* 0x0000000000007948 */ /* 0x000fea0003800000 */
[----:B------:R-:W4:Y:S01]  /*3ad0*/  S2UR UR20, SR_CgaCtaId ;  /* 0x00000000001479c3 */ /* 0x000f220000008800 */
[----:B------:R-:W-:Y:S01]  /*3ae0*/  UMOV UR4, 0x400 ;  /* 0x0000040000047882 */ /* 0x000fe20000000000 */
[----:B------:R-:W-:-:S06]  /*3af0*/  NOP ;  /* 0x0000000000007918 */ /* 0x000fcc0000000000 */
[----:B------:R-:W-:Y:S06]  /*3b00*/  BAR.ARV 0x6, 0xa0 ;  /* 0x0182800000007b1d */ /* 0x000fec0000002000 */
[----:B------:R-:W1:Y:S01]  /*3b10*/  LDCU.64 UR6, c[0x0][0x388] ;  /* 0x00007100ff0677ac */ /* 0x000e620008000a00 */
[----:B------:R-:W-:Y:S01]  /*3b20*/  LOP3.LUT R2, R2, 0xffff, RZ, 0xc0, !PT ;  /* 0x0000ffff02027812 */ /* 0x000fe200078ec0ff */
[----:B--2---:R-:W-:Y:S01]  /*3b30*/  IMAD.MOV.U32 R8, RZ, RZ, 0x1 ;  /* 0x00000001ff087424 */ /* 0x004fe200078e00ff */
[----:B------:R-:W-:Y:S01]  /*3b40*/  LOP3.LUT R0, R0, 0xffff, RZ, 0xc0, !PT ;  /* 0x0000ffff00007812 */ /* 0x000fe200078ec0ff */
[----:B------:R-:W2:Y:S01]  /*3b50*/  LDCU.64 UR8, c[0x0][0x390] ;  /* 0x00007200ff0877ac */ /* 0x000ea20008000a00 */
[----:B------:R-:W-:Y:S01]  /*3b60*/  R2UR UR21, R2 ;  /* 0x00000000021572ca */ /* 0x000fe200000e0000 */
[----:B------:R-:W-:Y:S01]  /*3b70*/  IMAD.MOV.U32 R2, RZ, RZ, RZ ;  /* 0x000000ffff027224 */ /* 0x000fe200078e00ff */
[----:B------:R-:W-:Y:S01]  /*3b80*/  R2UR UR35, R0 ;  /* 0x00000000002372ca */ /* 0x000fe200000e0000 */
[----:B------:R-:W-:Y:S01]  /*3b90*/  IMAD.MOV.U32 R0, RZ, RZ, RZ ;  /* 0x000000ffff007224 */ /* 0x000fe200078e00ff */
[----:B------:R-:W-:Y:S01]  /*3ba0*/  UMOV UR24, URZ ;  /* 0x000000ff00187c82 */ /* 0x000fe20008000000 */
[----:B----4-:R-:W-:Y:S01]  /*3bb0*/  ULEA UR20, UR20, UR4, 0x18 ;  /* 0x0000000414147291 */ /* 0x010fe2000f8ec0ff */
[----:B------:R-:W-:Y:S01]  /*3bc0*/  UMOV UR19, URZ ;  /* 0x000000ff00137c82 */ /* 0x000fe20008000000 */
[----:B------:R-:W-:-:S02]  /*3bd0*/  UISETP.NE.AND UP3, UPT, UR38, URZ, UPT ;  /* 0x000000ff2600728c */ /* 0x000fc4000bf65270 */
[----:B------:R-:W-:Y:S01]  /*3be0*/  UIADD3 UR34, UPT, UPT, UR20, 0xd8, URZ ;  /* 0x000000d814227890 */ /* 0x000fe2000fffe0ff */
[----:B------:R-:W-:Y:S01]  /*3bf0*/  UMOV UR32, 0x0 ;  /* 0x0000000000207882 */ /* 0x000fe20000000000 */
[----:B-1----:R-:W-:-:S03]  /*3c00*/  UIADD3 UR4, UPT, UPT, UR6, 0x3f, URZ ;  /* 0x0000003f06047890 */ /* 0x002fc6000fffe0ff */
[----:B---3--:R-:W1:Y:S01]  /*3c10*/  LDS R3, [UR20+0x120] ;  /* 0x00012014ff037984 */ /* 0x008e620008000800 */
[----:B------:R-:W-:Y:S01]  /*3c20*/  UMOV UR33, 0x10200490 ;  /* 0x1020049000217882 */ /* 0x000fe20000000000 */
[----:B------:R-:W-:Y:S02]  /*3c30*/  UPRMT UR34, URZ, 0x654, UR34 ;  /* 0x00000654ff227896 */ /* 0x000fe40008000022 */
[----:B------:R-:W-:Y:S01]  /*3c40*/  USHF.R.S32.HI UR5, URZ, 0x1f, UR4 ;  /* 0x0000001fff057899 */ /* 0x000fe20008011404 */
[----:B------:R-:W-:Y:S01]  /*3c50*/  UMOV UR30, 0x0 ;  /* 0x00000000001e7882 */ /* 0x000fe20000000000 */
[----:B------:R-:W-:Y:S02]  /*3c60*/  UMOV UR31, 0x10200490 ;  /* 0x10200490001f7882 */ /* 0x000fe40000000000 */
[----:B------:R-:W-:Y:S02]  /*3c70*/  ULEA.HI UR4, UR5, UR4, URZ, 0x6 ;  /* 0x0000000405047291 */ /* 0x000fe4000f8f30ff */
[----:B------:R-:W-:-:S02]  /*3c80*/  UIADD3 UR5, UPT, UPT, UR20, 0x8400, URZ ;  /* 0x0000840014057890 */ /* 0x000fc4000fffe0ff */
[----:B------:R-:W-:Y:S02]  /*3c90*/  USHF.R.S32.HI UR4, URZ, 0x6, UR4 ;  /* 0x00000006ff047899 */ /* 0x000fe40008011404 */
[----:B------:R-:W-:Y:S02]  /*3ca0*/  USHF.R.U32.HI UR5, URZ, 0x4, UR5 ;  /* 0x00000004ff057899 */ /* 0x000fe40008011605 */
[----:B------:R-:W-:Y:S02]  /*3cb0*/  UIMAD UR4, UR4, UR7, URZ ;  /* 0x00000007040472a4 */ /* 0x000fe4000f8e02ff */
[----:B------:R-:W-:Y:S02]  /*3cc0*/  ULOP3.LUT UR5, UR5, 0x3fff, URZ, 0xc0, !UPT ;  /* 0x00003fff05057892 */ /* 0x000fe4000f8ec0ff */
[----:B--2---:R-:W-:Y:S02]  /*3cd0*/  UIMAD UR4, UR4, UR8, URZ ;  /* 0x00000008040472a4 */ /* 0x004fe4000f8e02ff */
[----:B------:R-:W-:-:S02]  /*3ce0*/  ULOP3.LUT UR22, UR5, 0x10000, URZ, 0xfc, !UPT ;  /* 0x0001000005167892 */ /* 0x000fc4000f8efcff */
[----:B------:R-:W-:Y:S02]  /*3cf0*/  UIMAD UR9, UR4, UR9, URZ ;  /* 0x00000009040972a4 */ /* 0x000fe4000f8e02ff */
[----:B------:R-:W-:Y:S02]  /*3d00*/  UIADD3 UR4, UPT, UPT, UR20, 0x28400, URZ ;  /* 0x0002840014047890 */ /* 0x000fe4000fffe0ff */
[----:B------:R-:W-:Y:S02]  /*3d10*/  UIADD3 UR36, UPT, UPT, UR9, -0x1, URZ ;  /* 0xffffffff09247890 */ /* 0x000fe4000fffe0ff */
[----:B------:R-:W-:Y:S02]  /*3d20*/  USHF.R.U32.HI UR4, URZ, 0x4, UR4 ;  /* 0x00000004ff047899 */ /* 0x000fe40008011604 */
[----:B------:R-:W-:Y:S02]  /*3d30*/  UISETP.GE.AND UP4, UPT, UR9, 0x1, UPT ;  /* 0x000000010900788c */ /* 0x000fe4000bf86270 */
[----:B------:R-:W-:Y:S01]  /*3d40*/  ULOP3.LUT UR4, UR4, 0x3fff, URZ, 0xc0, !UPT ;  /* 0x00003fff04047892 */ /* 0x000fe2000f8ec0ff */
[----:B------:R-:W-:Y:S01]  /*3d50*/  UMOV UR28, 0x0 ;  /* 0x00000000001c7882 */ /* 0x000fe20000000000 */
[----:B------:R-:W-:-:S02]  /*3d60*/  UMOV UR29, 0x10200490 ;  /* 0x10200490001d7882 */ /* 0x000fc40000000000 */
[----:B------:R-:W-:Y:S01]  /*3d70*/  ULOP3.LUT UR23, UR4, 0x10000, URZ, 0xfc, !UPT ;  /* 0x0001000004177892 */ /* 0x000fe2000f8efcff */
[C---:B-1----:R-:W-:Y:S01]  /*3d80*/  VIADD R5, R3.reuse, 0x80 ;  /* 0x0000008003057836 */ /* 0x042fe20000000000 */
[----:B------:R-:W-:Y:S01]  /*3d90*/  LOP3.LUT R4, R3, 0xffff, RZ, 0xc0, !PT ;  /* 0x0000ffff03047812 */ /* 0x000fe200078ec0ff */
[----:B------:R-:W-:Y:S01]  /*3da0*/  UMOV UR26, 0x0 ;  /* 0x00000000001a7882 */ /* 0x000fe20000000000 */
[----:B------:R-:W-:Y:S02]  /*3db0*/  UMOV UR27, 0x10200490 ;  /* 0x10200490001b7882 */ /* 0x000fe40000000000 */
[----:B------:R-:W-:-:S05]  /*3dc0*/  LOP3.LUT R5, R5, 0xffff, RZ, 0xc0, !PT ;  /* 0x0000ffff05057812 */ /* 0x000fca00078ec0ff */
[----:B------:R1:W-:Y:S02]  /*3dd0*/  STL.64 [R1], R4 ;  /* 0x0000000401007387 */ /* 0x0003e40000100a00 */
.L_x_73:
[----:B-1----:R-:W-:-:S04]  /*3de0*/  SHF.L.U32 R5, R2, 0x1f, RZ ;  /* 0x0000001f02057819 */ /* 0x002fc800000006ff */
[----:B------:R-:W1:Y:S02]  /*3df0*/  SYNCS.PHASECHK.TRANS64.TRYWAIT P0, [UR20+0xd0], R5 ;  /* 0x0000d005ff0075a7 */ /* 0x000e640008001114 */
[----:B-1-34-:R-:W-:Y:S05]  /*3e00*/  @!P0 BRA `(.L_x_65) ;  /* 0x0000006800e08947 */ /* 0x01afea0003800000 */
.L_x_172:
[----:B-1----:R-:W1:Y:S01]  /*3e10*/  LDS.128 R4, [UR20+0x110] ;  /* 0x00011014ff047984 */ /* 0x002e620008000c00 */
[----:B------:R-:W-:Y:S01]  /*3e20*/  ULEA UR25, UR24, UR20, 0x3 ;  /* 0x0000001418197291 */ /* 0x000fe2000f8e18ff */
[----:B------:R-:W-:Y:S01]  /*3e30*/  @!PT LDS RZ, [RZ] ;  /* 0x00000000fffff984 */ /* 0x000fe20000000800 */
[----:B------:R-:W-:Y:S01]  /*3e40*/  @!PT LDS RZ, [RZ] ;  /* 0x00000000fffff984 */ /* 0x000fe20000000800 */
[----:B------:R-:W-:Y:S01]  /*3e50*/  @!PT LDS RZ, [RZ] ;  /* 0x00000000fffff984 */ /* 0x000fe20000000800 */
[----:B------:R-:W-:Y:S01]  /*3e60*/  @!PT LDS RZ, [RZ] ;  /* 0x00000000fffff984 */ /* 0x000fe20000000800 */
[----:B------:R2:W-:Y:S06]  /*3e70*/  MEMBAR.ALL.CTA ;  /* 0x0000000000007992 */ /* 0x0005ec0000008000 */
[----:B--2---:R-:W2:Y:S02]  /*3e80*/  FENCE.VIEW.ASYNC.S ;  /* 0x00000000000073c6 */ /* 0x004ea40000000000 */
[----:B--2---:R-:W-:Y:S01]  /*3e90*/  SYNCS.ARRIVE.TRANS64.RED.A1T0 RZ, [UR34], RZ ;  /* 0x000000ffffff79a7 */ /* 0x004fe20008100422 */
[----:B-1----:R-:W-:Y:S01]  /*3ea0*/  LOP3.LUT P3, RZ, R6, 0x1, RZ, 0xc0, !PT ;  /* 0x0000000106ff7812 */ /* 0x002fe2000786c0ff */
[----:B------:R-:W-:-:S12]  /*3eb0*/  BRA.U UP3, `(.L_x_66) ;  /* 0x00000001030c7547 */ /* 0x000fd8000b800000 */
[----:B------:R-:W-:-:S04]  /*3ec0*/  SHF.L.U32 R5, R8, 0x1f, RZ ;  /* 0x0000001f08057819 */ /* 0x000fc800000006ff */
[----:B------:R-:W1:Y:S02]  /*3ed0*/  SYNCS.PHASECHK.TRANS64.TRYWAIT P0, [UR25+0xf0], R5 ;  /* 0x0000f005ff0075a7 */ /* 0x000e640008001119 */
[----:B-1----:R-:W-:Y:S05]  /*3ee0*/  @!P0 BRA `(.L_x_67) ;  /* 0x0000006800c08947 */ /* 0x002fea0003800000 */
.L_x_66:
[----:B------:R-:W-:Y:S05]  /*3ef0*/  BRA.U UP3, `(.L_x_68) ;  /* 0x0000000503047547 */ /* 0x000fea000b800000 */
[----:B------:R-:W-:Y:S05]  /*3f00*/  BRA.U !UP4, `(.L_x_69) ;  /* 0x000000010cf47547 */ /* 0x000fea000b800000 */
[----:B------:R-:W-:Y:S01]  /*3f10*/  ULEA UR4, UR24, UR49, 0x2 ;  /* 0x0000003118047291 */ /* 0x000fe2000f8e10ff */
[----:B-1----:R-:W-:-:S08]  /*3f20*/  SHF.L.U32 R4, R0, 0x1f, RZ ;  /* 0x0000001f00047819 */ /* 0x002fd000000006ff */
[----:B------:R-:W5:Y:S01]  /*3f30*/  LDL R5, [UR4] ;  /* 0x00000004ff057983 */ /* 0x000f620008100800 */
[----:B------:R-:W-:Y:S02]  /*3f40*/  ULEA UR4, UR19, UR20, 0x3 ;  /* 0x0000001413047291 */ /* 0x000fe4000f8e18ff */
[----:B------:R-:W-:Y:S01]  /*3f50*/  UPLOP3.LUT UP2, UPT, UPT, UPT, UPT, 0x40, 0x4 ;  /* 0x000000000004789c */ /* 0x000fe20003f4e870 */
[----:B------:R-:W-:-:S06]  /*3f60*/  UMOV UR17, UR36 ;  /* 0x0000002400117c82 */ /* 0x000fcc0008000000 */
[----:B------:R1:W2:Y:S01]  /*3f70*/  SYNCS.PHASECHK.TRANS64.TRYWAIT P2, [UR4], R4 ;  /* 0x00000004ff0075a7 */ /* 0x0002a20008041104 */
[----:B------:R-:W-:-:S05]  /*3f80*/  UMOV UR4, UR19 ;  /* 0x0000001300047c82 */ /* 0x000fca0008000000 */
.L_x_72:
[----:B------:R-:W-:Y:S01]  /*3f90*/  ULEA UR18, UR4, UR20, 0x3 ;  /* 0x0000001404127291 */ /* 0x000fe2000f8e18ff */
[----:B--234-:R-:W-:Y:S11]  /*3fa0*/  @P2 BRA `(.L_x_70) ;  /* 0x00000000000c2947 */ /* 0x01cff60003800000 */
[----:B------:R-:W-:Y:S04]  /*3fb0*/  SHF.L.U32 R6, R0, 0x1f, RZ ;  /* 0x0000001f00067819 */ /* 0x000fe800000006ff */
[----:B------:R-:W2:Y:S02]  /*3fc0*/  SYNCS.PHASECHK.TRANS64.TRYWAIT P0, [UR18], R6 ;  /* 0x00000006ff0075a7 */ /* 0x000ea40008001112 */
[----:B--2---:R-:W-:Y:S05]  /*3fd0*/  @!P0 BRA `(.L_x_71) ;  /* 0x00000068009c8947 */ /* 0x004fea0003800000 */
.L_x_70:
[----:B------:R-:W-:Y:S01]  /*3fe0*/  UISETP.NE.AND UP0, UPT, UR17, URZ, UPT ;  /* 0x000000ff1100728c */ /* 0x000fe2000bf05270 */
[----:B------:R-:W-:Y:S01]  /*3ff0*/  PLOP3.LUT P2, PT, PT, PT, PT, 0x80, 0x8 ;  /* 0x000000000008781c */ /* 0x000fe20003f4f070 */
[----:B------:R-:W-:Y:S02]  /*4000*/  UIADD3 UR5, UPT, UPT, UR4, 0x1, URZ ;  /* 0x0000000104057890 */ /* 0x000fe4000fffe0ff */
[----:B------:R-:W-:Y:S02]  /*4010*/  ULEA UR10, UR4, UR23, 0x9 ;  /* 0x00000017040a7291 */ /* 0x000fe4000f8e48ff */
[----:B------:R-:W-:Y:S01]  /*4020*/  UISETP.NE.AND UP1, UPT, UR5, 0x8, UPT ;  /* 0x000000080500788c */ /* 0x000fe2000bf25270 */
[----:B------:R-:W-:Y:S01]  /*4030*/  PLOP3.LUT P0, PT, PT, PT, UP0, 0x80, 0x8 ;  /* 0x000000000008781c */ /* 0x000fe20003f0f008 */
[----:B------:R-:W-:Y:S02]  /*4040*/  ULEA UR14, UR4, UR22, 0xa ;  /* 0x00000016040e7291 */ /* 0x000fe4000f8e50ff */
[----:B------:R-:W-:Y:S02]  /*4050*/  USEL UR6, URZ, 0x1, UP1 ;  /* 0x00000001ff067887 */ /* 0x000fe40008800000 */
[----:B------:R-:W-:Y:S01]  /*4060*/  USEL UR19, UR5, URZ, UP1 ;  /* 0x000000ff05137287 */ /* 0x000fe20008800000 */
[----:B------:R-:W-:Y:S11]  /*4070*/  ELECT P1, URZ, PT ;  /* 0x0000000000ff782f */ /* 0x000ff60003820000 */
[----:B------:R-:W-:Y:S02]  /*4080*/  @!UPT UIADD3 URZ, UPT, UPT, URZ, URZ, URZ ;  /* 0x000000fffffff290 */ /* 0x000fe4000fffe0ff */
[C---:B-----5:R-:W-:Y:S01]  /*4090*/  @P1 R2UR.BROADCAST UR4, R5.reuse ;  /* 0x00000000050412ca */ /* 0x060fe200008e0000 */
[----:B------:R-:W-:Y:S01]  /*40a0*/  @UP0 ULEA UR5, UR19, UR20, 0x3 ;  /* 0x0000001413050291 */ /* 0x000fe2000f8e18ff */
[----:B------:R-:W-:Y:S01]  /*40b0*/  LOP3.LUT R0, R0, UR6, RZ, 0x3c, !PT ;  /* 0x0000000600007c12 */ /* 0x000fe2000f8e3cff */
[----:B------:R-:W-:Y:S02]  /*40c0*/  UIADD3 UR8, UPT, UPT, UR10, 0x2, URZ ;  /* 0x000000020a087890 */ /* 0x000fe4000fffe0ff */
[----:B------:R-:W-:Y:S01]  /*40d0*/  UIADD3 UR6, UPT, UPT, UR14, 0x2, URZ ;  /* 0x000000020e067890 */ /* 0x000fe2000fffe0ff */
[----:B-1----:R-:W-:Y:S01]  /*40e0*/  @P0 SHF.L.U32 R4, R0, 0x1f, RZ ;  /* 0x0000001f00040819 */ /* 0x002fe200000006ff */
[----:B------:R-:W-:Y:S01]  /*40f0*/  UIADD3 UR12, UPT, UPT, UR10, 0x4, URZ ;  /* 0x000000040a0c7890 */ /* 0x000fe2000fffe0ff */
[----:B------:R-:W-:Y:S02]  /*4100*/  UMOV UR11, 0x40004040 ;  /* 0x40004040000b7882 */ /* 0x000fe40000000000 */
[----:B------:R3:W4:Y:S01]  /*4110*/  @P0 SYNCS.PHASECHK.TRANS64.TRYWAIT P2, [UR5], R4 ;  /* 0x00000004ff0005a7 */ /* 0x0007220008041105 */
[----:B------:R-:W-:Y:S11]  /*4120*/  ELECT P0, URZ, PT ;  /* 0x0000000000ff782f */ /* 0x000ff60003800000 */
[----:B------:R-:W-:Y:S02]  /*4130*/  @!UPT UIADD3 URZ, UPT, UPT, URZ, URZ, URZ ;  /* 0x000000fffffff290 */ /* 0x000fe4000fffe0ff */
[C---:B------:R-:W-:Y:S02]  /*4140*/  @P0 R2UR.BROADCAST UR16, R5.reuse ;  /* 0x00000000051002ca */ /* 0x040fe400008e0000 */
[----:B------:R-:W-:Y:S01]  /*4150*/  ELECT P0, URZ, PT ;  /* 0x0000000000ff782f */ /* 0x000fe20003800000 */
[----:B------:R-:W-:Y:S01]  /*4160*/  UMOV UR15, 0x40004040 ;  /* 0x40004040000f7882 */ /* 0x000fe20000000000 */
[----:B------:R-:W-:Y:S01]  /*4170*/  UMOV UR9, 0x40004040 ;  /* 0x4000404000097882 */ /* 0x000fe20000000000 */
[----:B------:R1:W-:Y:S01]  /*4180*/  UTCHMMA.2CTA gdesc[UR14], gdesc[UR10], tmem[UR4], tmem[UR32], idesc[UR33], UP2 ;  /* 0x00ff200a0e0075ea */ /* 0x0003e20009200004 */
[----:B------:R-:W-:Y:S01]  /*4190*/  UPLOP3.LUT UP2, UPT, UPT, UPT, UPT, 0x80, 0x8 ;  /* 0x000000000008789c */ /* 0x000fe20003f4f070 */
[----:B------:R-:W-:Y:S01]  /*41a0*/  UMOV UR7, 0x40004040 ;  /* 0x4000404000077882 */ /* 0x000fe20000000000 */
[----:B------:R-:W-:Y:S01]  /*41b0*/  UMOV UR13, 0x40004040 ;  /* 0x40004040000d7882 */ /* 0x000fe20000000000 */
[----:B------:R-:W-:Y:S04]  /*41c0*/  UMOV UR5, 0x40004040 ;  /* 0x4000404000057882 */ /* 0x000fe80000000000 */
[----:B------:R2:W-:Y:S01]  /*41d0*/  UTCHMMA.2CTA gdesc[UR6], gdesc[UR8], tmem[UR16], tmem[UR30], idesc[UR31], UPT ;  /* 0x00ff1e08060075ea */ /* 0x0005e2000ba00010 */
[----:B-1----:R-:W-:Y:S01]  /*41e0*/  UIADD3 UR4, UPT, UPT, UR14, 0x4, URZ ;  /* 0x000000040e047890 */ /* 0x002fe2000fffe0ff */
[C---:B------:R-:W-:Y:S02]  /*41f0*/  @P0 R2UR.BROADCAST UR15, R5.reuse ;  /* 0x00000000050f02ca */ /* 0x040fe400008e0000 */
[----:B------:R-:W-:Y:S01]  /*4200*/  ELECT P0, URZ, PT ;  /* 0x0000000000ff782f */ /* 0x000fe20003800000 */
[----:B------:R-:W-:Y:S02]  /*4210*/  UIADD3 UR10, UPT, UPT, UR10, 0x6, URZ ;  /* 0x000000060a0a7890 */ /* 0x000fe4000fffe0ff */
[----:B--2---:R-:W-:Y:S10]  /*4220*/  UIADD3 UR6, UPT, UPT, UR14, 0x6, URZ ;  /* 0x000000060e067890 */ /* 0x004ff4000fffe0ff */
[----:B------:R-:W-:Y:S01]  /*4230*/  @P0 R2UR.BROADCAST UR9, R5 ;  /* 0x00000000050902ca */ /* 0x000fe200008e0000 */
[----:B------:R-:W-:Y:S01]  /*4240*/  UIADD3 UR8, UPT, UPT, UR18, 0x40, URZ ;  /* 0x0000004012087890 */ /* 0x000fe2000fffe0ff */
[----:B------:R1:W-:Y:S11]  /*4250*/  UTCHMMA.2CTA gdesc[UR4], gdesc[UR12], tmem[UR15], tmem[UR28], idesc[UR29], UPT ;  /* 0x00ff1c0c040075ea */ /* 0x0003f6000ba0000f */
[----:B------:R3:W-:Y:S01]  /*4260*/  UTCHMMA.2CTA gdesc[UR6], gdesc[UR10], tmem[UR9], tmem[UR26], idesc[UR27], UPT ;  /* 0x00ff1a0a060075ea */ /* 0x0007e2000ba00009 */
[----:B------:R3:W-:Y:S01]  /*4270*/  UTCBAR.2CTA.MULTICAST [UR8], URZ, UR21 ;  /* 0x000000ff080073e9 */ /* 0x0007e20008200815 */
[----:B-1----:R-:W-:Y:S02]  /*4280*/  UIADD3 UR4, UPT, UPT, UR17, 0x1, URZ ;  /* 0x0000000111047890 */ /* 0x002fe4000fffe0ff */
[----:B------:R-:W-:Y:S02]  /*4290*/  UIADD3 UR5, UPT, UPT, UR17, -0x1, URZ ;  /* 0xffffffff11057890 */ /* 0x000fe4000fffe0ff */
[----:B------:R-:W-:Y:S03]  /*42a0*/  UISETP.GT.U32.AND UP0, UPT, UR4, 0x1, UPT ;  /* 0x000000010400788c */ /* 0x000fe6000bf04070 */
[----:B------:R-:W-:Y:S02]  /*42b0*/  UMOV UR4, UR19 ;  /* 0x0000001300047c82 */ /* 0x000fe40008000000 */
[----:B------:R-:W-:Y:S04]  /*42c0*/  UMOV UR17, UR5 ;  /* 0x0000000500117c82 */ /* 0x000fe80008000000 */
[----:B------:R-:W-:Y:S05]  /*42d0*/  BRA.U UP0, `(.L_x_72) ;  /* 0xfffffffd002c7547 */ /* 0x000fea000b83ffff */
.L_x_69:
[----:B------:R-:W-:-:S09]  /*42e0*/  UIADD3 UR4, UPT, UPT, UR25, 0xe0, URZ ;  /* 0x000000e019047890 */ /* 0x000fd2000fffe0ff */
[----:B------:R2:W-:Y:S01]  /*42f0*/  UTCBAR.2CTA.MULTICAST [UR4], URZ, UR35 ;  /* 0x000000ff040073e9 */ /* 0x0005e20008200823 */
[----:B------:R-:W-:Y:S02]  /*4300*/  NOP ;  /* 0x0000000000007918 */ /* 0x000fe40000000000 */
.L_x_68:
[----:B--2---:R-:W-:Y:S01]  /*4310*/  UIADD3 UR4, UPT, UPT, UR24, 0x1, URZ ;  /* 0x0000000118047890 */ /* 0x004fe2000fffe0ff */
[----:B------:R-:W-:-:S03]  /*4320*/  LOP3.LUT R2, R2, 0x1, RZ, 0x3c, !PT ;  /* 0x0000000102027812 */ /* 0x000fc600078e3cff */
[----:B------:R-:W-:-:S04]  /*4330*/  UISETP.NE.AND UP0, UPT, UR4, 0x2, UPT ;  /* 0x000000020400788c */ /* 0x000fc8000bf05270 */
[----:B------:R-:W-:Y:S02]  /*4340*/  USEL UR5, URZ, 0x1, UP0 ;  /* 0x00000001ff057887 */ /* 0x000fe40008000000 */
[----:B------:R-:W-:-:S04]  /*4350*/  USEL UR24, UR4, URZ, UP0 ;  /* 0x000000ff04187287 */ /* 0x000fc80008000000 */
[----:B------:R-:W-:Y:S01]  /*4360*/  LOP3.LUT R8, R8, UR5, RZ, 0x3c, !PT ;  /* 0x0000000508087c12 */ /* 0x000fe2000f8e3cff */
[----:B------:R-:W-:Y:S07]  /*4370*/  @P3 BRA `(.L_x_73) ;  /* 0xfffffff800983947 */ /* 0x000fee000383ffff */
[----:B---3--:R-:W2:Y:S01]  /*4380*/  S2UR UR8, SR_CgaCtaId ;  /* 0x00000000000879c3 */ /* 0x008ea20000008800 */
[----:B------:R-:W-:Y:S01]  /*4390*/  ELECT P0, URZ, PT ;  /* 0x0000000000ff782f */ /* 0x000fe20003800000 */
[----:B------:R-:W-:Y:S01]  /*43a0*/  HFMA2 R0, -RZ, RZ, 0, 5.9604644775390625e-08 ;  /* 0x00000001ff007431 */ /* 0x000fe200000001ff */
[----:B------:R-:W-:-:S05]  /*43b0*/  UMOV UR4, 0x40 ;  /* 0x0000004000047882 */ /* 0x000fca0000000000 */
[----:B------:R-:W-:Y:S01]  /*43c0*/  UVIRTCOUNT.DEALLOC.SMPOOL 0x80 ;  /* 0x000000800000784c */ /* 0x000fe20000000000 */
[----:B------:R-:W-:Y:S02]  /*43d0*/  UISETP.NE.AND UP0, UPT, UR38, URZ, UPT ;  /* 0x000000ff2600728c */ /* 0x000fe4000bf05270 */
[----:B--2---:R-:W-:-:S09]  /*43e0*/  ULEA UR8, UR8, UR4, 0x18 ;  /* 0x0000000408087291 */ /* 0x004fd2000f8ec0ff */
[----:B------:R2:W-:Y:S01]  /*43f0*/  @P0 STS.U8 [UR8+0x1c], R0 ;  /* 0x00001c00ff000988 */ /* 0x0005e20008000008 */
[----:B------:R-:W-:Y:S05]  /*4400*/  BRA.U UP0, `(.L_x_74) ;  /* 0x0000000100587547 */ /* 0x000fea000b800000 */
[----:B------:R-:W-:Y:S01]  /*4410*/  UIADD3 UR5, UPT, UPT, UR20, 0xf0, URZ ;  /* 0x000000f014057890 */ /* 0x000fe2000fffe0ff */
[----:B------:R-:W-:-:S03]  /*4420*/  SHF.L.U32 R2, R8, 0x1f, RZ ;  /* 0x0000001f08027819 */ /* 0x000fc600000006ff */
[----:B------:R-:W-:-:S09]  /*4430*/  ULEA UR4, UR24, UR5, 0x3 ;  /* 0x0000000518047291 */ /* 0x000fd2000f8e18ff */
[----:B------:R-:W3:Y:S02]  /*4440*/  SYNCS.PHASECHK.TRANS64.TRYWAIT P0, [UR4], R2 ;  /* 0x00000002ff0075a7 */ /* 0x000ee40008001104 */
[----:B---3--:R-:W-:Y:S05]  /*4450*/  @!P0 BRA `(.L_x_75) ;  /* 0x0000006400948947 */ /* 0x008fea0003800000 */
.L_x_176:
[----:B------:R-:W-:-:S04]  /*4460*/  UIADD3 UR4, UPT, UPT, UR24, 0x1, URZ ;  /* 0x0000000118047890 */ /* 0x000fc8000fffe0ff */
[----:B------:R-:W-:-:S04]  /*4470*/  UISETP.NE.AND UP1, UPT, UR4, 0x2, UPT ;  /* 0x000000020400788c */ /* 0x000fc8000bf25270 */
[----:B------:R-:W-:Y:S02]  /*4480*/  USEL UR6, URZ, 0x1, UP1 ;  /* 0x00000001ff067887 */ /* 0x000fe40008800000 */
[----:B------:R-:W-:-:S04]  /*4490*/  USEL UR4, UR4, URZ, UP1 ;  /* 0x000000ff04047287 */ /* 0x000fc80008800000 */
[----:B------:R-:W-:Y:S01]  /*44a0*/  ULEA UR4, UR4, UR5, 0x3 ;  /* 0x0000000504047291 */ /* 0x000fe2000f8e18ff */
[----:B--2---:R-:W-:-:S04]  /*44b0*/  LOP3.LUT R2, R8, UR6, RZ, 0x3c, !PT ;  /* 0x0000000608027c12 */ /* 0x004fc8000f8e3cff */
[----:B------:R-:W-:Y:S01]  /*44c0*/  SHF.L.U32 R2, R2, 0x1f, RZ ;  /* 0x0000001f02027819 */ /* 0x000fe200000006ff */
[----:B------:R-:W-:-:S04]  /*44d0*/  IMAD.U32 R0, RZ, RZ, UR4 ;  /* 0x00000004ff007e24 */ /* 0x000fc8000f8e00ff */
[----:B------:R2:W3:Y:S03]  /*44e0*/  SYNCS.PHASECHK.TRANS64.TRYWAIT P0, [R0+URZ], R2 ;  /* 0x00000002000075a7 */ /* 0x0004e600080011ff */
[----:B---3--:R-:W-:Y:S05]  /*44f0*/  @!P0 NANOSLEEP.SYNCS 0x989680 ;  /* 0x009896800000895d */ /* 0x008fea0003900000 */
[----:B------:R-:W3:Y:S02]  /*4500*/  @!P0 SYNCS.PHASECHK.TRANS64 P0, [R0+URZ], R2 ;  /* 0x00000002000085a7 */ /* 0x000ee400080010ff */
[----:B---3--:R-:W-:Y:S05]  /*4510*/  @P0 BRA `(.L_x_76) ;  /* 0x0000000000200947 */ /* 0x008fea0003800000 */
.L_x_77:
[----:B---3--:R3:W1:Y:S02]  /*4520*/  SYNCS.PHASECHK.TRANS64.TRYWAIT P0, [R0+URZ], R2 ;  /* 0x00000002000075a7 */ /* 0x00866400080011ff */
[----:B-1----:R-:W-:Y:S05]  /*4530*/  @!P0 NANOSLEEP.SYNCS 0x989680 ;  /* 0x009896800000895d */ /* 0x002fea0003900000 */
[----:B------:R-:W1:Y:S02]  /*4540*/  @!P0 SYNCS.PHASECHK.TRANS64 P0, [R0+URZ], R2 ;  /* 0x00000002000085a7 */ /* 0x000e6400080010ff */
[----:B-1----:R-:W-:Y:S05]  /*4550*/  @!P0 BRA `(.L_x_77) ;  /* 0xfffffffc00f08947 */ /* 0x002fea000383ffff */
[----:B------:R-:W-:Y:S05]  /*4560*/  BRA `(.L_x_76) ;  /* 0x00000000000c7947 */ /* 0x000fea0003800000 */
.L_x_74:
[----:B------:R-:W-:-:S04]  /*4570*/  UIADD3 UR4, UPT, UPT, UR20, 0x100, URZ ;  /* 0x0000010014047890 */ /* 0x000fc8000fffe0ff */
[----:B------:R-:W-:-:S09]  /*4580*/  UPRMT UR4, UR37, 0x654, UR4 ;  /* 0x0000065425047896 */ /* 0x000fd20008000004 */
[----:B------:R-:W-:Y:S03]  /*4590*/  SYNCS.ARRIVE.TRANS64.RED.A1T0 RZ, [UR4], RZ ;  /* 0x000000ffffff79a7 */ /* 0x000fe60008100404 */
.L_x_76:
[----:B--23--:R-:W-:Y:S01]  /*45a0*/  SHF.L.U32 R2, RZ, 0x1f, RZ ;  /* 0x0000001fff027819 */ /* 0x00cfe200000006ff */
[----:B------:R-:W-:Y:S01]  /*45b0*/  UIADD3 UR4, UPT, UPT, UR20, 0x100, URZ ;  /* 0x0000010014047890 */ /* 0x000fe2000fffe0ff */
[----:B------:R-:W-:Y:S02]  /*45c0*/  PLOP3.LUT P0, PT, PT, PT, UP0, 0x80, 0x8 ;  /* 0x000000000008781c */ /* 0x000fe40003f0f008 */
[----:B------:R-:W2:Y:S02]  /*45d0*/  SYNCS.PHASECHK.TRANS64.TRYWAIT P1, [UR20+0x100], R2 ;  /* 0x00010002ff0075a7 */ /* 0x000ea40008021114 */
[----:B--2---:R-:W-:Y:S09]  /*45e0*/  @!P1 BRA `(.L_x_78) ;  /* 0x0000006400489947 */ /* 0x004ff20003800000 */
.L_x_178:
[----:B------:R-:W-:Y:S01]  /*45f0*/  @!UP0 UPRMT UR4, UR37, 0x654, UR4 ;  /* 0x0000065425048896 */ /* 0x000fe20008000004 */
[----:B------:R-:W-:Y:S01]  /*4600*/  LOP3.LUT R3, R3, 0xffff, RZ, 0xc0, !PT ;  /* 0x0000ffff03037812 */ /* 0x000fe200078ec0ff */
[----:B--2---:R-:W-:-:S03]  /*4610*/  IMAD.MOV.U32 R2, RZ, RZ, 0xffff ;  /* 0x0000ffffff027424 */ /* 0x004fc600078e00ff */
[----:B------:R-:W-:-:S04]  /*4620*/  SHF.R.U32.HI R3, RZ, 0x5, R3 ;  /* 0x00000005ff037819 */ /* 0x000fc80000011603 */
[----:B------:R-:W-:Y:S01]  /*4630*/  @!P0 SYNCS.ARRIVE.TRANS64.RED.A1T0 RZ, [UR4], RZ ;  /* 0x000000ffffff89a7 */ /* 0x000fe20008100404 */
[----:B------:R-:W-:Y:S01]  /*4640*/  NOP ;  /* 0x0000000000007918 */ /* 0x000fe20000000000 */
[----:B------:R-:W2:Y:S01]  /*4650*/  LDS R0, [UR8+0x14] ;  /* 0x00001408ff007984 */ /* 0x000ea20008000800 */
[----:B------:R-:W-:-:S04]  /*4660*/  SHF.L.U32 R2, R2, R3, RZ ;  /* 0x0000000302027219 */ /* 0x000fc800000006ff */
[----:B--2---:R-:W-:-:S04]  /*4670*/  LOP3.LUT R0, R0, R2, RZ, 0xc0, !PT ;  /* 0x0000000200007212 */ /* 0x004fc800078ec0ff */
[----:B------:R-:W-:Y:S01]  /*4680*/  ISETP.NE.AND P0, PT, R0, R2, PT ;  /* 0x000000020000720c */ /* 0x000fe20003f05270 */
[----:B------:R-:W-:-:S05]  /*4690*/  IMAD.MOV.U32 R0, RZ, RZ, 0x1 ;  /* 0x00000001ff007424 */ /* 0x000fca00078e00ff */
[----:B------:R-:W-:-:S07]  /*46a0*/  SHF.L.U32 R0, R0, R3, RZ ;  /* 0x0000000300007219 */ /* 0x000fce00000006ff */
[----:B------:R-:W-:Y:S05]  /*46b0*/  @P0 BRA `(.L_x_79) ;  /* 0x00000000005c0947 */ /* 0x000fea0003800000 */
[----:B------:R-:W2:Y:S02]  /*46c0*/  LDS R3, [UR8+0x18] ;  /* 0x00001808ff037984 */ /* 0x000ea40008000800 */
[----:B--2---:R-:W-:-:S04]  /*46d0*/  LOP3.LUT R3, R3, R0, RZ, 0xc0, !PT ;  /* 0x0000000003037212 */ /* 0x004fc800078ec0ff */
[----:B------:R-:W-:-:S13]  /*46e0*/  ISETP.NE.AND P0, PT, R3, R0, PT ;  /* 0x000000000300720c */ /* 0x000fda0003f05270 */
[----:B------:R-:W-:Y:S05]  /*46f0*/  @P0 BRA `(.L_x_80) ;  /* 0x0000000000400947 */ /* 0x000fea0003800000 */
[----:B------:R-:W-:Y:S01]  /*4700*/  R2UR UR4, R2 ;  /* 0x00000000020472ca */ /* 0x000fe200000e0000 */
[----:B------:R-:W2:Y:S01]  /*4710*/  S2R R3, SR_LANEID ;  /* 0x0000000000037919 */ /* 0x000ea20000000000 */
[----:B------:R-:W-:-:S04]  /*4720*/  LOP3.LUT R0, RZ, R0, RZ, 0x33, !PT ;  /* 0x00000000ff007212 */ /* 0x000fc800078e33ff */
[----:B------:R-:W3:Y:S07]  /*4730*/  REDUX UR6, R0 ;  /* 0x00000000000673c4 */ /* 0x000eee0000000000 */
[----:B------:R-:W-:-:S03]  /*4740*/  ULOP3.LUT UR5, URZ, UR4, URZ, 0x33, !UPT ;  /* 0x00000004ff057292 */ /* 0x000fc6000f8e33ff */
[----:B------:R-:W-:Y:S02]  /*4750*/  VOTEU.ANY UR4, UPT, PT ;  /* 0x0000000000047886 */ /* 0x000fe400038e0100 */
[----:B------:R-:W-:Y:S01]  /*4760*/  UFLO.U32 UR4, UR4 ;  /* 0x00000004000472bd */ /* 0x000fe200080e0000 */
[----:B------:R-:W-:-:S04]  /*4770*/  IMAD.U32 R2, RZ, RZ, UR5 ;  /* 0x00000005ff027e24 */ /* 0x000fc8000f8e00ff */
[----:B------:R-:W1:Y:S02]  /*4780*/  REDUX UR7, R2 ;  /* 0x00000000020773c4 */ /* 0x000e640000000000 */
[----:B------:R1:W-:Y:S01]  /*4790*/  UTCATOMSWS.AND URZ, UR5 ;  /* 0x0000000500ff79e3 */ /* 0x0003e20008000000 */
[----:B---3--:R-:W-:Y:S01]  /*47a0*/  IMAD.U32 R0, RZ, RZ, UR6 ;  /* 0x00000006ff007e24 */ /* 0x008fe2000f8e00ff */
[----:B--2---:R-:W-:Y:S01]  /*47b0*/  ISETP.EQ.U32.AND P0, PT, R3, UR4, PT ;  /* 0x0000000403007c0c */ /* 0x004fe2000bf02070 */
[----:B-1----:R-:W-:-:S12]  /*47c0*/  IMAD.U32 R2, RZ, RZ, UR7 ;  /* 0x00000007ff027e24 */ /* 0x002fd8000f8e00ff */
[----:B------:R1:W-:Y:S04]  /*47d0*/  @P0 ATOMS.AND RZ, [UR8+0x14], R2 ;  /* 0x00001402ffff098c */ /* 0x0003e8000a800008 */
[----:B------:R1:W-:Y:S01]  /*47e0*/  @P0 ATOMS.AND RZ, [UR8+0x18], R0 ;  /* 0x00001800ffff098c */ /* 0x0003e2000a800008 */
[----:B------:R-:W-:Y:S05]  /*47f0*/  BRA `(.L_x_81) ;  /* 0x0000000000147947 */ /* 0x000fea0003800000 */
.L_x_80:
[----:B------:R-:W-:Y:S02]  /*4800*/  MOV R2, 0x4820 ;  /* 0x0000482000027802 */ /* 0x000fe40000000f00 */
[----:B-1--45:R-:W-:Y:S05]  /*4810*/  CALL.REL.NOINC `($__internal_0_$__cuda_sm10x_tcgen05_guardrail_trap_col_being_dealloced_not_returned_by_alloc) ;  /* 0x00000068002c7944 */ /* 0x032fea0003c00000 */
[----:B------:R-:W-:Y:S05]  /*4820*/  BRA `(.L_x_81) ;  /* 0x0000000000087947 */ /* 0x000fea0003800000 */
.L_x_79:
[----:B------:R-:W-:Y:S02]  /*4830*/  MOV R2, 0x4850 ;  /* 0x0000485000027802 */ /* 0x000fe40000000f00 */
[----:B-1--45:R-:W-:Y:S05]  /*4840*/  CALL.REL.NOINC `($__internal_2_$__cuda_sm10x_tcgen05_guardrail_trap_unallocated_columns_being_dealloced) ;  /* 0x0000006800387944 */ /* 0x032fea0003c00000 */
.L_x_81:
[----:B------:R-:W-:Y:S01]  /*4850*/  NOP ;  /* 0x0000000000007918 */ /* 0x000fe20000000000 */
[----:B------:R-:W-:Y:S05]  /*4860*/  EXIT ;  /* 0x000000000000794d */ /* 0x000fea0003800000 */
.L_x_53:
[----:B------:R-:W-:-:S09]  /*4870*/  UISETP.NE.OR UP0, UPT, UR18, 0x3, !UP3 ;  /* 0x000000031200788c */ /* 0x000fd2000df05670 */
[----:B------:R-:W-:Y:S05]  /*4880*/  BRA.U UP0, `(.L_x_82) ;  /* 0x0000001100e47547 */ /* 0x000fea000b800000 */
[----:B------:R-:W2:Y:S01]  /*4890*/  LDCU.64 UR4, c[0x0][0x988] ;  /* 0x00013100ff0477ac */ /* 0x000ea20008000a00 */
[----:B------:R-:W3:Y:S01]  /*48a0*/  S2UR UR10, SR_CgaCtaId ;  /* 0x00000000000a79c3 */ /* 0x000ee20000008800 */
[----:B------:R-:W-:Y:S01]  /*48b0*/  HFMA2 R10, -RZ, RZ, 0, 5.9604644775390625e-08 ;  /* 0x00000001ff0a7431 */ /* 0x000fe200000001ff */
[----:B------:R-:W-:Y:S01]  /*48c0*/  MOV R9, RZ ;  /* 0x000000ff00097202 */ /* 0x000fe20000000f00 */
[----:B------:R-:W4:Y:S01]  /*48d0*/  LDCU UR44, c[0x0][0x370] ;  /* 0x00006e00ff2c77ac */ /* 0x000f220008000800 */
[----:B------:R-:W-:Y:S01]  /*48e0*/  HFMA2 R3, -RZ, RZ, 0, 0.0078125 ;  /* 0x00002000ff037431 */ /* 0x000fe200000001ff */
[----:B------:R-:W4:Y:S03]  /*48f0*/  LDCU.128 UR28, c[0x0][0xc10] ;  /* 0x00018200ff1c77ac */ /* 0x000f260008000c00 */
[----:B------:R-:W1:Y:S01]  /*4900*/  LDC.64 R12, c[0x0][0x348] ;  /* 0x0000d200ff0c7b82 */ /* 0x000e620000000a00 */
[----:B------:R-:W3:Y:S01]  /*4910*/  LDCU UR38, c[0x0][0x374] ;  /* 0x00006e80ff2677ac */ /* 0x000ee20008000800 */
[----:B------:R-:W3:Y:S01]  /*4920*/  LDCU.64 UR26, c[0x0][0x990] ;  /* 0x00013200ff1a77ac */ /* 0x000ee20008000a00 */
[----:B------:R-:W3:Y:S01]  /*4930*/  LDCU UR17, c[0x0][0xc0c] ;  /* 0x00018180ff1177ac */ /* 0x000ee20008000800 */
[----:B--2---:R-:W-:Y:S01]  /*4940*/  UISETP.NE.U32.AND UP0, UPT, UR4, URZ, UPT ;  /* 0x000000ff0400728c */ /* 0x004fe2000bf05070 */
[----:B------:R-:W2:Y:S01]  /*4950*/  LDCU.128 UR32, c[0x0][0xa80] ;  /* 0x00015000ff2077ac */ /* 0x000ea20008000c00 */
[----:B------:R-:W2:Y:S01]  /*4960*/  LDCU UR54, c[0x0][0xc20] ;  /* 0x00018400ff3677ac */ /* 0x000ea20008000800 */
[----:B------:R-:W1:Y:S01]  /*4970*/  LDCU UR4, c[0x0][0xc30] ;  /* 0x00018600ff0477ac */ /* 0x000e620008000800 */
[----:B------:R-:W1:Y:S01]  /*4980*/  LDCU.128 UR40, c[0x0][0xa90] ;  /* 0x00015200ff2877ac */ /* 0x000e620008000c00 */
[----:B------:R-:W-:Y:S01]  /*4990*/  UMOV UR20, 0x400 ;  /* 0x0000040000147882 */ /* 0x000fe20000000000 */
[----:B----4-:R-:W-:-:S02]  /*49a0*/  UIMAD.WIDE.U32 UR6, UR44, UR28, URZ ;  /* 0x0000001c2c0672a5 */ /* 0x010fc4000f8e00ff */
[----:B---3--:R-:W-:Y:S02]  /*49b0*/  UIMAD.WIDE.U32 UR8, UR38, UR31, URZ ;  /* 0x0000001f260872a5 */ /* 0x008fe4000f8e00ff */
[----:B------:R-:W-:Y:S02]  /*49c0*/  ULEA UR20, UR10, UR20, 0x18 ;  /* 0x000000140a147291 */ /* 0x000fe4000f8ec0ff */
[----:B------:R-:W-:Y:S02]  /*49d0*/  UISETP.NE.AND.EX UP5, UPT, UR5, URZ, UPT, UP0 ;  /* 0x000000ff0500728c */ /* 0x000fe4000bfa5300 */
[----:B------:R-:W-:Y:S02]  /*49e0*/  UISETP.NE.U32.AND UP6, UPT, UR26, URZ, UPT ;  /* 0x000000ff1a00728c */ /* 0x000fe4000bfc5070 */
[----:B------:R-:W-:Y:S02]  /*49f0*/  UIADD3 UR46, UPT, UPT, UR20, 0x98, URZ ;  /* 0x00000098142e7890 */ /* 0x000fe4000fffe0ff */
[----:B------:R-:W-:-:S02]  /*4a00*/  UIADD3 UR45, UPT, UPT, UR20, 0xd8, URZ ;  /* 0x000000d8142d7890 */ /* 0x000fc4000fffe0ff */
[----:B------:R-:W-:Y:S02]  /*4a10*/  UIADD3 UR37, UPT, UPT, UR20, 0x80, URZ ;  /* 0x0000008014257890 */ /* 0x000fe4000fffe0ff */
[----:B------:R-:W-:Y:S02]  /*4a20*/  UIADD3 UR36, UPT, UPT, UR20, 0x88, URZ ;  /* 0x0000008814247890 */ /* 0x000fe4000fffe0ff */
[----:B------:R-:W-:Y:S02]  /*4a30*/  UIADD3 UR25, UPT, UPT, UR20, 0x90, URZ ;  /* 0x0000009014197890 */ /* 0x000fe4000fffe0ff */
[----:B------:R-:W-:Y:S02]  /*4a40*/  UISETP.NE.AND UP0, UPT, UR39, 0x1, UPT ;  /* 0x000000012700788c */ /* 0x000fe4000bf05270 */
[----:B------:R-:W-:Y:S02]  /*4a50*/  UISETP.GE.AND UP2, UPT, UR39, 0x1, UPT ;  /* 0x000000012700788c */ /* 0x000fe4000bf46270 */
[----:B------:R-:W-:Y:S01]  /*4a60*/  UISETP.NE.AND UP0, UPT, UR17, 0x1, UPT ;  /* 0x000000011100788c */ /* 0x000fe2000bf05270 */
[----:B------:R-:W-:Y:S01]  /*4a70*/  UMOV UR51, UR7 ;  /* 0x0000000700337c82 */ /* 0x000fe20008000000 */
[----:B------:R-:W-:Y:S01]  /*4a80*/  UMOV UR50, UR9 ;  /* 0x0000000900327c82 */ /* 0x000fe20008000000 */
[----:B------:R-:W-:-:S02]  /*4a90*/  UISETP.NE.AND UP2, UPT, UR30, 0x1, UPT ;  /* 0x000000011e00788c */ /* 0x000fc4000bf45270 */
[----:B--2---:R-:W-:Y:S01]  /*4aa0*/  UISETP.NE.AND UP0, UPT, UR32, 0x1, UPT ;  /* 0x000000012000788c */ /* 0x004fe2000bf05270 */
[----:B------:R-:W2:Y:S01]  /*4ab0*/  LDCU UR55, c[0x0][0xaa0] ;  /* 0x00015400ff3777ac */ /* 0x000ea20008000800 */
[----:B------:R-:W-:Y:S01]  /*4ac0*/  UPLOP3.LUT UP4, UPT, UPT, UPT, UPT, 0x40, 0x4 ;  /* 0x000000000004789c */ /* 0x000fe20003f8e870 */
[----:B------:R-:W3:Y:S01]  /*4ad0*/  LDCU.64 UR18, c[0x0][0xc28] ;  /* 0x00018500ff1277ac */ /* 0x000ee20008000a00 */
[----:B------:R-:W-:Y:S02]  /*4ae0*/  UISETP.NE.AND.EX UP6, UPT, UR27, URZ, UPT, UP6 ;  /* 0x000000ff1b00728c */ /* 0x000fe4000bfc5360 */
[----:B------:R-:W-:Y:S02]  /*4af0*/  UPRMT UR46, UR10, 0x654, UR46 ;  /* 0x000006540a2e7896 */ /* 0x000fe4000800002e */
[----:B------:R-:W-:Y:S02]  /*4b00*/  UPRMT UR45, URZ, 0x654, UR45 ;  /* 0x00000654ff2d7896 */ /* 0x000fe4000800002d */
[----:B------:R-:W-:-:S02]  /*4b10*/  UPRMT UR49, UR10, 0x654, UR37 ;  /* 0x000006540a317896 */ /* 0x000fc40008000025 */
[----:B------:R-:W-:Y:S02]  /*4b20*/  UPRMT UR48, UR10, 0x654, UR36 ;  /* 0x000006540a307896 */ /* 0x000fe40008000024 */
[----:B------:R-:W-:Y:S02]  /*4b30*/  UPRMT UR47, UR10, 0x654, UR25 ;  /* 0x000006540a2f7896 */ /* 0x000fe40008000019 */
[----:B------:R-:W-:Y:S02]  /*4b40*/  USHF.R.U32.HI UR51, URZ, UR29, UR51 ;  /* 0x0000001dff337299 */ /* 0x000fe40008011633 */
[----:B------:R-:W-:Y:S02]  /*4b50*/  USHF.R.U32.HI UR50, URZ, UR54, UR50 ;  /* 0x00000036ff327299 */ /* 0x000fe40008011632 */
[----:B-1----:R-:W-:Y:S02]  /*4b60*/  UISETP.NE.AND UP3, UPT, UR4, 0x1, UPT ;  /* 0x000000010400788c */ /* 0x002fe4000bf65270 */
[----:B------:R-:W-:-:S02]  /*4b70*/  UISETP.NE.AND UP2, UPT, UR35, 0x1, UPT ;  /* 0x000000012300788c */ /* 0x000fc4000bf45270 */
[----:B--23--:R-:W-:-:S11]  /*4b80*/  UISETP.NE.AND UP0, UPT, UR42, 0x1, UPT ;  /* 0x000000012a00788c */ /* 0x00cfd6000bf05270 */
.L_x_93:
[----:B------:R-:W-:Y:S04]  /*4b90*/  SHF.L.U32 R2, R9, 0x1f, RZ ;  /* 0x0000001f09027819 */ /* 0x000fe800000006ff */
[----:B-1----:R-:W1:Y:S02]  /*4ba0*/  SYNCS.PHASECHK.TRANS64.TRYWAIT P0, [UR20+0xd0], R2 ;  /* 0x0000d002ff0075a7 */ /* 0x002e640008001114 */
[----:B-1----:R-:W-:Y:S05]  /*4bb0*/  @!P0 BRA `(.L_x_83) ;  /* 0x0000005c00ec8947 */ /* 0x002fea0003800000 */
.L_x_180:
[----:B------:R-:W2:Y:S01]  /*4bc0*/  LDS.128 R4, [UR20+0x110] ;  /* 0x00011014ff047984 */ /* 0x000ea20008000c00 */
[----:B------:R-:W-:Y:S01]  /*4bd0*/  UISETP.GE.AND UP0, UPT, UR39, 0x1, UPT ;  /* 0x000000012700788c */ /* 0x000fe2000bf06270 */
[----:B------:R-:W-:Y:S01]  /*4be0*/  @!PT LDS RZ, [RZ] ;  /* 0x00000000fffff984 */ /* 0x000fe20000000800 */
[----:B------:R-:W-:Y:S01]  /*4bf0*/  @!PT LDS RZ, [RZ] ;  /* 0x00000000fffff984 */ /* 0x000fe20000000800 */
[----:B------:R-:W-:Y:S01]  /*4c00*/  @!PT LDS RZ, [RZ] ;  /* 0x00000000fffff984 */ /* 0x000fe20000000800 */
[----:B------:R-:W-:Y:S01]  /*4c10*/  @!PT LDS RZ, [RZ] ;  /* 0x00000000fffff984 */ /* 0x000fe20000000800 */
[----:B------:R3:W-:Y:S06]  /*4c20*/  MEMBAR.ALL.CTA ;  /* 0x0000000000007992 */ /* 0x0007ec0000008000 */
[----:B---3--:R-:W3:Y:S02]  /*4c30*/  FENCE.VIEW.ASYNC.S ;  /* 0x00000000000073c6 */ /* 0x008ee40000000000 */
[----:B---3--:R-:W-:Y:S01]  /*4c40*/  SYNCS.ARRIVE.TRANS64.RED.A1T0 RZ, [UR45], RZ ;  /* 0x000000ffffff79a7 */ /* 0x008fe2000810042d */
[----:B--2---:R-:W-:Y:S11]  /*4c50*/  LOP3.LUT P0, RZ, R6, 0x1, RZ, 0xc0, !PT ;  /* 0x0000000106ff7812 */ /* 0x004ff6000780c0ff */
[----:B------:R-:W-:Y:S02]  /*4c60*/  @!UPT UIADD3 URZ, UPT, UPT, URZ, URZ, URZ ;  /* 0x000000fffffff290 */ /* 0x000fe4000fffe0ff */
[----:B------:R-:W-:Y:S01]  /*4c70*/  VOTEU.ANY UP2, P0 ;  /* 0x0000000000ff7886 */ /* 0x000fe20000040100 */
[----:B------:R-:W-:Y:S11]  /*4c80*/  PLOP3.LUT P0, PT, PT, PT, UP2, 0x80, 0x8 ;  /* 0x000000000008781c */ /* 0x000ff60003f0f028 */
[----:B------:R-:W-:Y:S02]  /*4c90*/  @!UPT UIADD3 URZ, UPT, UPT, URZ, URZ, URZ ;  /* 0x000000fffffff290 */ /* 0x000fe4000fffe0ff */
[----:B-1----:R-:W-:Y:S02]  /*4ca0*/  @P0 MOV R2, R4 ;  /* 0x0000000400020202 */ /* 0x002fe40000000f00 */
[----:B------:R-:W-:Y:S02]  /*4cb0*/  @P0 LOP3.LUT R0, R5, 0xffff, RZ, 0xc0, !PT ;  /* 0x0000ffff05000812 */ /* 0x000fe400078ec0ff */
[----:B------:R-:W-:Y:S02]  /*4cc0*/  @P0 R2UR UR5, R2 ;  /* 0x00000000020502ca */ /* 0x000fe400000e0000 */
[----:B------:R-:W-:Y:S11]  /*4cd0*/  @P0 R2UR UR4, R0 ;  /* 0x00000000000402ca */ /* 0x000ff600000e0000 */
[----:B------:R-:W-:Y:S02]  /*4ce0*/  @UP2 UMOV UR16, UR5 ;  /* 0x0000000500102c82 */ /* 0x000fe40008000000 */
[----:B------:R-:W-:Y:S01]  /*4cf0*/  @UP2 UMOV UR15, UR4 ;  /* 0x00000004000f2c82 */ /* 0x000fe20008000000 */
[----:B------:R-:W-:Y:S05]  /*4d00*/  BRA.U !UP0, `(.L_x_84) ;  /* 0x0000000108c07547 */ /* 0x000fea000b800000 */
[----:B------:R-:W-:Y:S02]  /*4d10*/  UIMAD.WIDE.U32 UR8, UR15, UR31, URZ ;  /* 0x0000001f0f0872a5 */ /* 0x000fe4000f8e00ff */
[----:B------:R-:W-:Y:S02]  /*4d20*/  UP2UR UR14, UPR, URZ, 0x4 ;  /* 0x00000004ff0e7883 */ /* 0x000fe40008000000 */
[----:B------:R-:W-:Y:S02]  /*4d30*/  UISETP.NE.AND UP2, UPT, UR30, 0x1, UPT ;  /* 0x000000011e00788c */ /* 0x000fe4000bf45270 */
[----:B------:R-:W-:Y:S02]  /*4d40*/  UIMAD.WIDE.U32 UR10, UR16, UR28, URZ ;  /* 0x0000001c100a72a5 */ /* 0x000fe4000f8e00ff */
[----:B------:R-:W-:Y:S02]  /*4d50*/  USEL UR4, UR38, UR50, !UP2 ;  /* 0x0000003226047287 */ /* 0x000fe4000d000000 */
[----:B------:R-:W-:Y:S02]  /*4d60*/  UISETP.NE.AND UP0, UPT, UR17, 0x1, UPT ;  /* 0x000000011100788c */ /* 0x000fe4000bf05270 */
[----:B------:R-:W-:Y:S02]  /*4d70*/  UP2UR UR21, UPR, URZ, 0x2 ;  /* 0x00000002ff157883 */ /* 0x000fe40008000000 */
[----:B------:R-:W-:Y:S02]  /*4d80*/  UISETP.NE.AND UP1, UPT, UR39, 0x1, UPT ;  /* 0x000000012700788c */ /* 0x000fe4000bf25270 */
[----:B------:R-:W-:Y:S02]  /*4d90*/  UIMAD.WIDE.U32 UR12, UR4, UR18, URZ ;  /* 0x00000012040c72a5 */ /* 0x000fe4000f8e00ff */
[----:B------:R-:W-:Y:S01]  /*4da0*/  USEL UR7, UR44, UR51, !UP0 ;  /* 0x000000332c077287 */ /* 0x000fe2000c000000 */
[----:B------:R-:W-:Y:S02]  /*4db0*/  UMOV UR5, UR9 ;  /* 0x0000000900057c82 */ /* 0x000fe40008000000 */
[----:B------:R-:W-:Y:S02]  /*4dc0*/  USHF.R.U32.HI UR6, URZ, UR54, UR5 ;  /* 0x00000036ff067299 */ /* 0x000fe40008011605 */
[----:B------:R-:W-:Y:S02]  /*4dd0*/  UIMAD.WIDE.U32 UR22, UR7, UR18, URZ ;  /* 0x00000012071672a5 */ /* 0x000fe4000f8e00ff */
[----:B------:R-:W-:Y:S02]  /*4de0*/  USEL UR6, UR15, UR6, !UP2 ;  /* 0x000000060f067287 */ /* 0x000fe4000d000000 */
[----:B------:R-:W-:Y:S01]  /*4df0*/  UISETP.NE.AND UP2, UPT, UR14, URZ, UPT ;  /* 0x000000ff0e00728c */ /* 0x000fe2000bf45270 */
[----:B------:R-:W-:Y:S01]  /*4e00*/  UMOV UR5, UR11 ;  /* 0x0000000b00057c82 */ /* 0x000fe20008000000 */
[----:B------:R-:W-:Y:S02]  /*4e10*/  UIMAD.WIDE.U32 UR10, UR6, UR18, URZ ;  /* 0x00000012060a72a5 */ /* 0x000fe4000f8e00ff */
[----:B------:R-:W-:Y:S03]  /*4e20*/  USHF.R.U32.HI UR8, URZ, UR29, UR5 ;  /* 0x0000001dff087299 */ /* 0x000fe60008011605 */
[----:B------:R-:W-:Y:S02]  /*4e30*/  UMOV UR5, UR13 ;  /* 0x0000000d00057c82 */ /* 0x000fe40008000000 */
[----:B------:R-:W-:Y:S03]  /*4e40*/  @UP1 USHF.R.U32.HI UR4, URZ, UR19, UR5 ;  /* 0x00000013ff041299 */ /* 0x000fe60008011605 */
[----:B------:R-:W-:Y:S01]  /*4e50*/  UMOV UR5, UR23 ;  /* 0x0000001700057c82 */ /* 0x000fe20008000000 */
[----:B------:R-:W-:Y:S02]  /*4e60*/  UIMAD UR4, UR39, UR4, URZ ;  /* 0x00000004270472a4 */ /* 0x000fe4000f8e02ff */
[----:B------:R-:W-:Y:S02]  /*4e70*/  @UP1 USHF.R.U32.HI UR7, URZ, UR19, UR5 ;  /* 0x00000013ff071299 */ /* 0x000fe40008011605 */
[----:B------:R-:W-:Y:S02]  /*4e80*/  USEL UR5, UR16, UR8, !UP0 ;  /* 0x0000000810057287 */ /* 0x000fe4000c000000 */
[----:B------:R-:W-:Y:S02]  /*4e90*/  UIMAD UR8, UR39, UR7, URZ ;  /* 0x00000007270872a4 */ /* 0x000fe4000f8e02ff */
[----:B------:R-:W-:Y:S03]  /*4ea0*/  UISETP.GE.AND UP0, UPT, UR6, UR4, UPT ;  /* 0x000000040600728c */ /* 0x000fe6000bf06270 */
[----:B------:R-:W-:Y:S01]  /*4eb0*/  UMOV UR4, UR11 ;  /* 0x0000000b00047c82 */ /* 0x000fe20008000000 */
[----:B------:R-:W-:Y:S02]  /*4ec0*/  UISETP.GE.OR UP0, UPT, UR5, UR8, UP0 ;  /* 0x000000080500728c */ /* 0x000fe40008706670 */
[----:B------:R-:W-:Y:S02]  /*4ed0*/  USHF.R.U32.HI UR4, URZ, UR19, UR4 ;  /* 0x00000013ff047299 */ /* 0x000fe40008011604 */
[----:B------:R-:W-:Y:S02]  /*4ee0*/  UIMAD.WIDE.U32 UR8, UR5, UR18, URZ ;  /* 0x00000012050872a5 */ /* 0x000fe4000f8e00ff */
[----:B------:R-:W-:Y:S04]  /*4ef0*/  USEL UR10, UR6, UR4, !UP1 ;  /* 0x00000004060a7287 */ /* 0x000fe8000c800000 */
[----:B------:R-:W-:Y:S01]  /*4f00*/  UIADD3 UR11, UPT, UPT, -UR10, URZ, URZ ;  /* 0x000000ff0a0b7290 */ /* 0x000fe2000fffe1ff */
[----:B------:R-:W-:Y:S02]  /*4f10*/  @!UP0 UMOV UR4, UR9 ;  /* 0x0000000900048c82 */ /* 0x000fe40008000000 */
[----:B------:R-:W-:Y:S02]  /*4f20*/  @!UP0 USHF.R.U32.HI UR4, URZ, UR19, UR4 ;  /* 0x00000013ff048299 */ /* 0x000fe40008011604 */
[----:B------:R-:W-:Y:S02]  /*4f30*/  UIMAD UR8, UR39, UR11, UR6 ;  /* 0x0000000b270872a4 */ /* 0x000fe4000f8e0206 */
[----:B------:R-:W-:Y:S02]  /*4f40*/  @!UP0 USEL UR4, UR5, UR4, !UP1 ;  /* 0x0000000405048287 */ /* 0x000fe4000c800000 */
[----:B------:R-:W-:Y:S02]  /*4f50*/  UISETP.NE.AND UP1, UPT, UR21, URZ, UPT ;  /* 0x000000ff1500728c */ /* 0x000fe4000bf25270 */
[----:B------:R-:W-:Y:S02]  /*4f60*/  @!UP0 UIMAD UR8, UR7, UR8, UR4 ;  /* 0x00000008070882a4 */ /* 0x000fe4000f8e0204 */
[----:B------:R-:W-:Y:S02]  /*4f70*/  @!UP0 UIADD3 UR9, UPT, UPT, UR10, -UR4, URZ ;  /* 0x800000040a098290 */ /* 0x000fe4000fffe0ff */
[----:B------:R-:W-:Y:S02]  /*4f80*/  UIADD3 UR4, UPT, UPT, -UR5, URZ, URZ ;  /* 0x000000ff05047290 */ /* 0x000fe4000fffe1ff */
[----:B------:R-:W-:Y:S02]  /*4f90*/  UIADD3 UR7, UPT, UPT, -UR6, URZ, URZ ;  /* 0x000000ff06077290 */ /* 0x000fe4000fffe1ff */
[----:B------:R-:W-:Y:S02]  /*4fa0*/  @!UP0 UIMAD UR6, UR9, UR39, UR5 ;  /* 0x00000027090682a4 */ /* 0x000fe4000f8e0205 */
[----:B------:R-:W-:Y:S02]  /*4fb0*/  UIMAD UR16, UR17, UR4, UR16 ;  /* 0x00000004111072a4 */ /* 0x000fe4000f8e0210 */
[----:B------:R-:W-:Y:S01]  /*4fc0*/  UIMAD UR15, UR30, UR7, UR15 ;  /* 0x000000071e0f72a4 */ /* 0x000fe2000f8e020f */
[----:B------:R-:W-:Y:S02]  /*4fd0*/  @!UP0 UMOV UR5, UR8 ;  /* 0x0000000800058c82 */ /* 0x000fe40008000000 */
[----:B------:R-:W-:Y:S02]  /*4fe0*/  UIMAD UR16, UR5, UR17, UR16 ;  /* 0x00000011051072a4 */ /* 0x000fe4000f8e0210 */
[----:B------:R-:W-:Y:S11]  /*4ff0*/  UIMAD UR15, UR6, UR30, UR15 ;  /* 0x0000001e060f72a4 */ /* 0x000ff6000f8e020f */
[----:B------:R-:W-:Y:S01]  /*5000*/  @!UPT UIADD3 URZ, UPT, UPT, URZ, URZ, URZ ;  /* 0x000000fffffff290 */ /* 0x000fe2000fffe0ff */
.L_x_84:
[----:B------:R-:W1:Y:S01]  /*5010*/  @!UP3 LDCU.128 UR8, c[0x0][0xc10] ;  /* 0x00018200ff08b7ac */ /* 0x000e620008000c00 */
[----:B------:R-:W-:Y:S02]  /*5020*/  ISETP.NE.U32.AND P1, PT, RZ, UR26, PT ;  /* 0x0000001aff007c0c */ /* 0x000fe4000bf25070 */
[----:B------:R-:W-:Y:S02]  /*5030*/  SHF.L.U32 R8, R10, 0x1f, RZ ;  /* 0x0000001f0a087819 */ /* 0x000fe400000006ff */
[----:B------:R-:W-:Y:S01]  /*5040*/  ISETP.NE.AND.EX P1, PT, RZ, UR27, PT, P1 ;  /* 0x0000001bff007c0c */ /* 0x000fe2000bf25310 */
[----:B------:R-:W2:Y:S01]  /*5050*/  @!UP3 LDCU UR5, c[0x0][0xc0c] ;  /* 0x00018180ff05b7ac */ /* 0x000ea20008000800 */
[----:B-1----:R-:W-:Y:S07]  /*5060*/  UIMAD.WIDE.U32 UR6, UR16, UR8, URZ ;  /* 0x00000008100672a5 */ /* 0x002fee000f8e00ff */
[----:B------:R-:W-:Y:S01]  /*5070*/  @!UP3 UMOV UR4, UR7 ;  /* 0x000000070004bc82 */ /* 0x000fe20008000000 */
[----:B--2---:R-:W-:Y:S02]  /*5080*/  @!UP3 UISETP.NE.AND UP0, UPT, UR5, 0x1, UPT ;  /* 0x000000010500b88c */ /* 0x004fe4000bf05270 */
[----:B------:R-:W-:Y:S02]  /*5090*/  @!UP3 USHF.R.U32.HI UR4, URZ, UR9, UR4 ;  /* 0x00000009ff04b299 */ /* 0x000fe40008011604 */
[----:B------:R-:W-:Y:S02]  /*50a0*/  UIMAD.WIDE.U32 UR6, UR15, UR11, URZ ;  /* 0x0000000b0f0672a5 */ /* 0x000fe4000f8e00ff */
[----:B------:R-:W-:Y:S02]  /*50b0*/  @!UP3 USEL UR8, UR16, UR4, !UP0 ;  /* 0x000000041008b287 */ /* 0x000fe4000c000000 */
[----:B------:R-:W-:Y:S03]  /*50c0*/  @!UP3 UISETP.NE.AND UP0, UPT, UR10, 0x1, UPT ;  /* 0x000000010a00b88c */ /* 0x000fe6000bf05270 */
[----:B------:R-:W-:Y:S01]  /*50d0*/  @!UP3 UMOV UR6, UR7 ;  /* 0x000000070006bc82 */ /* 0x000fe20008000000 */
[----:B------:R-:W-:Y:S01]  /*50e0*/  USHF.L.U32 UR7, UR24, 0x7, URZ ;  /* 0x0000000718077899 */ /* 0x000fe200080006ff */
[----:B------:R-:W1:Y:S02]  /*50f0*/  @!UP3 LDCU UR4, c[0x0][0xc20] ;  /* 0x00018400ff04b7ac */ /* 0x000e640008000800 */
[----:B-1----:R-:W-:Y:S04]  /*5100*/  @!UP3 USHF.R.U32.HI UR6, URZ, UR4, UR6 ;  /* 0x00000004ff06b299 */ /* 0x002fe80008011606 */
[----:B------:R-:W-:Y:S04]  /*5110*/  @!UP3 USEL UR6, UR15, UR6, !UP0 ;  /* 0x000000060f06b287 */ /* 0x000fe8000c000000 */
[----:B------:R-:W-:Y:S02]  /*5120*/  @!UP3 UIADD3 UR4, UPT, UPT, -UR8, UR6, URZ ;  /* 0x000000060804b290 */ /* 0x000fe4000fffe1ff */
[----:B------:R-:W-:Y:S02]  /*5130*/  @!UP3 UIADD3 UR6, UPT, UPT, UR8, -UR6, URZ ;  /* 0x800000060806b290 */ /* 0x000fe4000fffe0ff */
[----:B------:R-:W-:Y:S02]  /*5140*/  @!UP3 UIMAD UR16, UR4, UR5, UR16 ;  /* 0x000000050410b2a4 */ /* 0x000fe4000f8e0210 */
[----:B------:R-:W-:Y:S01]  /*5150*/  @!UP3 UIMAD UR15, UR6, UR10, UR15 ;  /* 0x0000000a060fb2a4 */ /* 0x000fe2000f8e020f */
[----:B------:R-:W-:Y:S11]  /*5160*/  BRA.U UP4, `(.L_x_85) ;  /* 0x0000000104107547 */ /* 0x000ff6000b800000 */
[----:B------:R-:W-:Y:S04]  /*5170*/  MOV R2, UR56 ;  /* 0x0000003800027c02 */ /* 0x000fe80008000f00 */
[----:B------:R-:W-:Y:S04]  /*5180*/  SHF.L.U32 R2, R2, 0x1f, RZ ;  /* 0x0000001f02027819 */ /* 0x000fe800000006ff */
[----:B------:R-:W1:Y:S02]  /*5190*/  SYNCS.PHASECHK.TRANS64.TRYWAIT P2, [UR20+0xc8], R2 ;  /* 0x0000c802ff0075a7 */ /* 0x000e640008041114 */
[----:B-1----:R-:W-:Y:S05]  /*51a0*/  @!P2 BRA `(.L_x_86) ;  /* 0x000000580088a947 */ /* 0x002fea0003800000 */
.L_x_85:
[----:B------:R-:W-:Y:S05]  /*51b0*/  BRA.U !UP6, `(.L_x_87) ;  /* 0x000000010e387547 */ /* 0x000fea000b800000 */
[----:B------:R-:W-:Y:S01]  /*51c0*/  UPLOP3.LUT UP1, UPT, UPT, UPT, UP5, 0x80, 0x8 ;  /* 0x000000000008789c */ /* 0x000fe20003f2f050 */
[----:B-1----:R-:W-:Y:S01]  /*51d0*/  HFMA2 R0, -RZ, RZ, 0, 5.9604644775390625e-08 ;  /* 0x00000001ff007431 */ /* 0x002fe200000001ff */
[----:B------:R-:W1:Y:S01]  /*51e0*/  LDCU.64 UR8, c[0x0][0x358] ;  /* 0x00006b00ff0877ac */ /* 0x000e620008000a00 */
[----:B------:R-:W-:Y:S03]  /*51f0*/  IMAD.MOV.U32 R83, RZ, RZ, 0x1 ;  /* 0x00000001ff537424 */ /* 0x000fe600078e00ff */
[----:B------:R-:W-:Y:S05]  /*5200*/  PLOP3.LUT P2, PT, PT, PT, UP1, 0x80, 0x8 ;  /* 0x000000000008781c */ /* 0x000fea0003f4f018 */
[----:B------:R-:W2:Y:S01]  /*5210*/  @UP1 LDCU.64 UR4, c[0x0][0x988] ;  /* 0x00013100ff0417ac */ /* 0x000ea20008000a00 */
[----:B------:R-:W-:Y:S07]  /*5220*/  @UP1 UIMAD UR6, UR53, UR26, URZ ;  /* 0x0000001a350612a4 */ /* 0x000fee000f8e02ff */
[----:B------:R-:W-:Y:S01]  /*5230*/  @!P2 PRMT R83, R0, 0x7610, R83 ;  /* 0x000076100053a816 */ /* 0x000fe20000000053 */
[----:B--2---:R-:W-:Y:S06]  /*5240*/  @UP1 UIMAD.WIDE UR4, UR6, 0x4, UR4 ;  /* 0x00000004060418a5 */ /* 0x004fec000f8e0204 */
[----:B------:R-:W-:Y:S01]  /*5250*/  IMAD.U32 R14, RZ, RZ, UR4 ;  /* 0x00000004ff0e7e24 */ /* 0x000fe2000f8e00ff */
[----:B------:R-:W-:Y:S04]  /*5260*/  MOV R15, UR5 ;  /* 0x00000005000f7c02 */ /* 0x000fe80008000f00 */
[----:B------:R-:W2:Y:S01]  /*5270*/  @!UP1 LDCU UR4, c[0x0][0x980] ;  /* 0x00013000ff0497ac */ /* 0x000ea20008000800 */
[----:B-1---5:R3:W5:Y:S02]  /*5280*/  @P2 LDG.E R41, desc[UR8][R14.64] ;  /* 0x000000080e292981 */ /* 0x022764000c1e1900 */
[----:B--23--:R-:W-:Y:S07]  /*5290*/  @!P2 IMAD.U32 R41, RZ, RZ, UR4 ;  /* 0x00000004ff29ae24 */ /* 0x00cfee000f8e00ff */
.L_x_87:
[----:B-----5:R-:W-:Y:S01]  /*52a0*/  @!P1 FSETP.EQ.AND P3, PT, R41, RZ, PT ;  /* 0x000000ff2900920b */ /* 0x020fe20003f62000 */
[----:B------:R-:W-:Y:S01]  /*52b0*/  @!UPT UIADD3 URZ, UPT, UPT, URZ, URZ, URZ ;  /* 0x000000fffffff290 */ /* 0x000fe2000fffe0ff */
[----:B------:R-:W-:Y:S11]  /*52c0*/  @!P1 BRA `(.L_x_88) ;  /* 0x0000000000149947 */ /* 0x000ff60003800000 */
[----:B------:R-:W-:Y:S02]  /*52d0*/  LOP3.LUT P1, RZ, R83, 0xff, RZ, 0xc0, !PT ;  /* 0x000000ff53ff7812 */ /* 0x000fe4000782c0ff */
[----:B------:R-:W-:Y:S04]  /*52e0*/  PLOP3.LUT P3, PT, PT, PT, UP1, 0x80, 0x8 ;  /* 0x000000000008781c */ /* 0x000fe80003f6f018 */
[----:B------:R-:W-:Y:S07]  /*52f0*/  PLOP3.LUT P3, PT, P3, PT, PT, 0x8, 0x80 ;  /* 0x000000000080781c */ /* 0x000fee0001f6e170 */
[----:B------:R-:W-:Y:S11]  /*5300*/  @P1 FSETP.EQ.AND P3, PT, R41, RZ, PT ;  /* 0x000000ff2900120b */ /* 0x000ff60003f62000 */
[----:B------:R-:W-:Y:S02]  /*5310*/  @!UPT UIADD3 URZ, UPT, UPT, URZ, URZ, URZ ;  /* 0x000000fffffff290 */ /* 0x000fe4000fffe0ff */
.L_x_88:
[----:B------:R-:W-:Y:S01]  /*5320*/  USHF.L.U32 UR11, UR52, 0x7, URZ ;  /* 0x00000007340b7899 */ /* 0x000fe200080006ff */
[----:B------:R-:W2:Y:S01]  /*5330*/  SYNCS.PHASECHK.TRANS64.TRYWAIT P1, [UR20+0xa0], R8 ;  /* 0x0000a008ff0075a7 */ /* 0x000ea20008021114 */
[----:B------:R-:W-:Y:S02]  /*5340*/  UISETP.NE.AND UP0, UPT, UR32, 0x1, UPT ;  /* 0x000000012000788c */ /* 0x000fe4000bf05270 */
[----:B------:R-:W-:Y:S01]  /*5350*/  UIMAD.WIDE.U32 UR4, UR11, UR33, URZ ;  /* 0x000000210b0472a5 */ /* 0x000fe2000f8e00ff */
[----:B------:R-:W-:Y:S04]  /*5360*/  ELECT P2, URZ, PT ;  /* 0x0000000000ff782f */ /* 0x000fe80003840000 */
[----:B------:R-:W-:Y:S02]  /*5370*/  PLOP3.LUT P2, PT, P3, P2, PT, 0xf2, 0x2f ;  /* 0x00000000002f781c */ /* 0x000fe40001f45e72 */
[----:B------:R-:W-:Y:S02]  /*5380*/  UMOV UR4, UR5 ;  /* 0x0000000500047c82 */ /* 0x000fe40008000000 */
[----:B------:R-:W-:Y:S04]  /*5390*/  USHF.R.U32.HI UR4, URZ, UR34, UR4 ;  /* 0x00000022ff047299 */ /* 0x000fe80008011604 */
[----:B------:R-:W-:Y:S02]  /*53a0*/  USEL UR12, UR11, UR4, !UP0 ;  /* 0x000000040b0c7287 */ /* 0x000fe4000c000000 */
[----:B------:R-:W-:Y:S02]  /*53b0*/  UISETP.NE.AND UP0, UPT, UR35, 0x1, UPT ;  /* 0x000000012300788c */ /* 0x000fe4000bf05270 */
[----:B------:R-:W-:Y:S02]  /*53c0*/  UIMAD.WIDE.U32 UR4, UR12, UR40, URZ ;  /* 0x000000280c0472a5 */ /* 0x000fe4000f8e00ff */
[----:B------:R-:W-:Y:S01]  /*53d0*/  UIADD3 UR6, UPT, UPT, -UR12, URZ, URZ ;  /* 0x000000ff0c067290 */ /* 0x000fe2000fffe1ff */
[----:B-1----:R-:W-:Y:S03]  /*53e0*/  @!P2 IMAD.MOV.U32 R0, RZ, 0x20, RZ ;  /* 0x00000020ff00a824 */ /* 0x002fe600078e00ff */
[----:B------:R-:W-:Y:S01]  /*53f0*/  UIMAD UR11, UR32, UR6, UR11 ;  /* 0x00000006200b72a4 */ /* 0x000fe2000f8e020b */
[----:B------:R-:W-:Y:S01]  /*5400*/  @!P2 IMAD.MOV.U32 R0, RZ, 0x400, R0 ;  /* 0x00000400ff00a824 */ /* 0x000fe200078e0000 */
[----:B------:R-:W-:Y:S02]  /*5410*/  UMOV UR4, UR5 ;  /* 0x0000000500047c82 */ /* 0x000fe40008000000 */
[----:B------:R-:W-:Y:S04]  /*5420*/  USHF.R.U32.HI UR4, URZ, UR41, UR4 ;  /* 0x00000029ff047299 */ /* 0x000fe80008011604 */
[----:B------:R-:W-:Y:S02]  /*5430*/  USEL UR13, UR12, UR4, !UP0 ;  /* 0x000000040c0d7287 */ /* 0x000fe4000c000000 */
[----:B------:R-:W-:Y:S02]  /*5440*/  UISETP.NE.AND UP0, UPT, UR42, 0x1, UPT ;  /* 0x000000012a00788c */ /* 0x000fe4000bf05270 */
[----:B------:R-:W-:Y:S07]  /*5450*/  UIMAD.WIDE.U32 UR4, UR13, UR43, URZ ;  /* 0x0000002b0d0472a5 */ /* 0x000fee000f8e00ff */
[----:B------:R-:W-:Y:S02]  /*5460*/  UMOV UR4, UR5 ;  /* 0x0000000500047c82 */ /* 0x000fe40008000000 */
[----:B------:R-:W-:Y:S04]  /*5470*/  USHF.R.U32.HI UR4, URZ, UR55, UR4 ;  /* 0x00000037ff047299 */ /* 0x000fe80008011604 */
[----:B------:R-:W-:Y:S02]  /*5480*/  USEL UR14, UR13, UR4, !UP0 ;  /* 0x000000040d0e7287 */ /* 0x000fe4000c000000 */
[----:B------:R-:W-:Y:S02]  /*5490*/  UIADD3 UR4, UPT, UPT, -UR13, URZ, URZ ;  /* 0x000000ff0d047290 */ /* 0x000fe4000fffe1ff */
[----:B------:R-:W-:Y:S02]  /*54a0*/  UIADD3 UR5, UPT, UPT, -UR14, URZ, URZ ;  /* 0x000000ff0e057290 */ /* 0x000fe4000fffe1ff */
[----:B------:R-:W-:Y:S02]  /*54b0*/  UIMAD UR12, UR35, UR4, UR12 ;  /* 0x00000004230c72a4 */ /* 0x000fe4000f8e020c */
[----:B------:R-:W-:Y:S01]  /*54c0*/  UIMAD UR13, UR42, UR5, UR13 ;  /* 0x000000052a0d72a4 */ /* 0x000fe2000f8e020d */
[----:B--2---:R-:W-:Y:S11]  /*54d0*/  @!P1 BRA `(.L_x_89) ;  /* 0x0000005400d49947 */ /* 0x004ff60003800000 */
.L_x_183:
[----:B------:R-:W-:Y:S01]  /*54e0*/  @!P2 R2UR UR4, R0 ;  /* 0x000000000004a2ca */ /* 0x000fe200000e0000 */
[----:B------:R-:W-:Y:S01]  /*54f0*/  VOTEU.ALL UP0, P2 ;  /* 0x0000000000ff7886 */ /* 0x000fe20001000000 */
[----:B-1----:R-:W-:Y:S04]  /*5500*/  @!P2 IADD3 R2, P1, PT, R12, 0x680, RZ ;  /* 0x000006800c02a810 */ /* 0x002fe80007f3e0ff */
[----:B------:R-:W-:Y:S01]  /*5510*/  @!P2 R2UR UR5, R2 ;  /* 0x000000000205a2ca */ /* 0x000fe200000e0000 */
[----:B------:R-:W-:Y:S01]  /*5520*/  @!P2 IMAD.X R0, RZ, RZ, R13, P1 ;  /* 0x000000ffff00a224 */ /* 0x000fe200008e060d */
[----:B------:R-:W-:Y:S05]  /*5530*/  @!UP0 UIADD3 UR8, UPT, UPT, UR20, 0x200, URZ ;  /* 0x0000020014088890 */ /* 0x000fea000fffe0ff */
[----:B------:R-:W-:Y:S01]  /*5540*/  @!UP0 UPRMT UR6, UR4, 0x5410, URZ ;  /* 0x0000541004068896 */ /* 0x000fe200080000ff */
[----:B------:R-:W-:Y:S01]  /*5550*/  @!P2 R2UR UR4, R0 ;  /* 0x000000000004a2ca */ /* 0x000fe200000e0000 */
[----:B------:R-:W-:Y:S01]  /*5560*/  VOTEU.ALL UP0, P2 ;  /* 0x0000000000ff7886 */ /* 0x000fe20001000000 */
[----:B------:R-:W-:Y:S03]  /*5570*/  @!P2 IMAD.MOV.U32 R0, RZ, RZ, 0x2000 ;  /* 0x00002000ff00a424 */ /* 0x000fe600078e00ff */
[----:B------:R-:W-:Y:S01]  /*5580*/  IMAD.U32 R14, RZ, RZ, UR5 ;  /* 0x00000005ff0e7e24 */ /* 0x000fe2000f8e00ff */
[----:B------:R-:W-:Y:S01]  /*5590*/  @!UP0 UMOV UR9, UR37 ;  /* 0x0000002500098c82 */ /* 0x000fe20008000000 */
[----:B------:R-:W-:Y:S06]  /*55a0*/  @!UP0 UMOV UR10, UR7 ;  /* 0x00000007000a8c82 */ /* 0x000fec0008000000 */
[----:B------:R-:W-:Y:S01]  /*55b0*/  IMAD.U32 R15, RZ, RZ, UR4 ;  /* 0x00000004ff0f7e24 */ /* 0x000fe2000f8e00ff */
[----:B------:R-:W-:Y:S04]  /*55c0*/  @!P2 R2UR UR4, R14 ;  /* 0x000000000e04a2ca */ /* 0x000fe800000e0000 */
[----:B------:R-:W-:Y:S11]  /*55d0*/  @!P2 R2UR UR5, R15 ;  /* 0x000000000f05a2ca */ /* 0x000ff600000e0000 */
[----:B------:R-:W-:Y:S02]  /*55e0*/  @!UPT UIADD3 URZ, UPT, UPT, URZ, URZ, URZ ;  /* 0x000000fffffff290 */ /* 0x000fe4000fffe0ff */
[----:B------:R1:W-:Y:S01]  /*55f0*/  @!UP0 UTMALDG.5D.IM2COL [UR8], [UR4], UR6 ;  /* 0x00000008040083b4 */ /* 0x0003e20008060006 */
[----:B------:R2:W-:Y:S01]  /*5600*/  @!P2 SYNCS.ARRIVE.TRANS64.RED.A0TR RZ, [UR20+0x80], R0 ;  /* 0x00008000ffffa9a7 */ /* 0x0005e20008300414 */
[----:B------:R-:W-:Y:S01]  /*5610*/  SYNCS.ARRIVE.TRANS64.RED.A1T0 RZ, [UR49], RZ ;  /* 0x000000ffffff79a7 */ /* 0x000fe20008100431 */
[----:B--2---:R-:W-:Y:S01]  /*5620*/  @!P2 IMAD.MOV.U32 R0, RZ, 0x20, RZ ;  /* 0x00000020ff00a824 */ /* 0x004fe200078e00ff */
[----:B------:R-:W2:Y:S03]  /*5630*/  SYNCS.PHASECHK.TRANS64.TRYWAIT P1, [UR20+0xa8], R8 ;  /* 0x0000a808ff0075a7 */ /* 0x000ea60008021114 */
[----:B------:R-:W-:Y:S01]  /*5640*/  @!P2 IMAD.MOV.U32 R0, RZ, 0x400, R0 ;  /* 0x00000400ff00a824 */ /* 0x000fe200078e0000 */
[----:B-12---:R-:W-:Y:S06]  /*5650*/  @!P1 BRA `(.L_x_90) ;  /* 0x00000054008c9947 */ /* 0x006fec0003800000 */
.L_x_185:
[----:B------:R-:W-:Y:S01]  /*5660*/  @!P2 R2UR UR4, R0 ;  /* 0x000000000004a2ca */ /* 0x000fe200000e0000 */
[----:B------:R-:W-:Y:S01]  /*5670*/  VOTEU.ALL UP0, P2 ;  /* 0x0000000000ff7886 */ /* 0x000fe20001000000 */
[----:B-1----:R-:W-:Y:S04]  /*5680*/  @!P2 IADD3 R2, P1, PT, R12, 0x680, RZ ;  /* 0x000006800c02a810 */ /* 0x002fe80007f3e0ff */
[----:B------:R-:W-:Y:S01]  /*5690*/  @!P2 R2UR UR5, R2 ;  /* 0x000000000205a2ca */ /* 0x000fe200000e0000 */
[----:B------:R-:W-:Y:S01]  /*56a0*/  @!P2 IMAD.X R0, RZ, RZ, R13, P1 ;  /* 0x000000ffff00a224 */ /* 0x000fe200008e060d */
[----:B------:R-:W-:Y:S02]  /*56b0*/  @!UP0 UIADD3 UR10, UPT, UPT, UR7, 0x20, URZ ;  /* 0x00000020070a8890 */ /* 0x000fe4000fffe0ff */
[----:B------:R-:W-:Y:S03]  /*56c0*/  @!UP0 UIADD3 UR8, UPT, UPT, UR20, 0x2200, URZ ;  /* 0x0000220014088890 */ /* 0x000fe6000fffe0ff */
[----:B------:R-:W-:Y:S01]  /*56d0*/  @!UP0 UPRMT UR6, UR4, 0x5410, URZ ;  /* 0x0000541004068896 */ /* 0x000fe200080000ff */
[----:B------:R-:W-:Y:S01]  /*56e0*/  @!P2 R2UR UR4, R0 ;  /* 0x000000000004a2ca */ /* 0x000fe200000e0000 */
[----:B------:R-:W-:Y:S01]  /*56f0*/  VOTEU.ALL UP0, P2 ;  /* 0x0000000000ff7886 */ /* 0x000fe20001000000 */
[----:B------:R-:W-:Y:S03]  /*5700*/  @!P2 IMAD.MOV.U32 R0, RZ, RZ, 0x2000 ;  /* 0x00002000ff00a424 */ /* 0x000fe600078e00ff */
[----:B------:R-:W-:Y:S01]  /*5710*/  IMAD.U32 R14, RZ, RZ, UR5 ;  /* 0x00000005ff0e7e24 */ /* 0x000fe2000f8e00ff */
[----:B------:R-:W-:Y:S07]  /*5720*/  @!UP0 UMOV UR9, UR36 ;  /* 0x0000002400098c82 */ /* 0x000fee0008000000 */
        /* <DEDUP_REMOVED lines=11> */
.L_x_187:
[----:B------:R-:W-:Y:S01]  /*57e0*/  @!P2 R2UR UR4, R0 ;  /* 0x000000000004a2ca */ /* 0x000fe200000e0000 */
[----:B------:R-:W-:Y:S01]  /*57f0*/  VOTEU.ALL UP0, P2 ;  /* 0x0000000000ff7886 */ /* 0x000fe20001000000 */
[----:B-1----:R-:W-:Y:S02]  /*5800*/  @!P2 IADD3 R2, P1, PT, R12, 0x680, RZ ;  /* 0x000006800c02a810 */ /* 0x002fe40007f3e0ff */
[----:B------:R-:W-:Y:S02]  /*5810*/  @P0 SHF.R.U32.HI R4, RZ, 0x10, R5 ;  /* 0x00000010ff040819 */ /* 0x000fe40000011605 */
[----:B------:R-:W-:Y:S01]  /*5820*/  @!P2 R2UR UR5, R2 ;  /* 0x000000000205a2ca */ /* 0x000fe200000e0000 */
[----:B------:R-:W-:Y:S01]  /*5830*/  @!P2 IMAD.X R0, RZ, RZ, R13, P1 ;  /* 0x000000ffff00a224 */ /* 0x000fe200008e060d */
[----:B------:R-:W-:Y:S01]  /*5840*/  @!UP0 UIADD3 UR10, UPT, UPT, UR7, 0x40, URZ ;  /* 0x00000040070a8890 */ /* 0x000fe2000fffe0ff */
[----:B------:R-:W-:Y:S01]  /*5850*/  @P0 R2UR UR53, R4 ;  /* 0x00000000043502ca */ /* 0x000fe200000e0000 */
        /* <DEDUP_REMOVED lines=14> */
[----:B------:R-:W2:Y:S02]  /*5940*/  SYNCS.PHASECHK.TRANS64.TRYWAIT P1, [UR20+0xb8], R8 ;  /* 0x0000b808ff0075a7 */ /* 0x000ea40008021114 */
[----:B-12---:R-:W-:Y:S05]  /*5950*/  @!P1 BRA `(.L_x_92) ;  /* 0x0000005000fc9947 */ /* 0x006fea0003800000 */
.L_x_189:
[----:B-1----:R-:W-:Y:S01]  /*5960*/  @!P2 IMAD.MOV.U32 R0, RZ, 0x20, RZ ;  /* 0x00000020ff00a824 */ /* 0x002fe200078e00ff */
[----:B------:R-:W-:Y:S01]  /*5970*/  @!P2 IADD3 R2, P0, PT, R12, 0x680, RZ ;  /* 0x000006800c02a810 */ /* 0x000fe20007f1e0ff */
[----:B------:R-:W-:Y:S01]  /*5980*/  VOTEU.ALL UP0, P2 ;  /* 0x0000000000ff7886 */ /* 0x000fe20001000000 */
[----:B------:R-:W-:Y:S01]  /*5990*/  R2UR UR22, R91 ;  /* 0x000000005b1672ca */ /* 0x000fe200000e0000 */
[----:B------:R-:W-:Y:S01]  /*59a0*/  @!P2 IMAD.MOV.U32 R0, RZ, 0x400, R0 ;  /* 0x00000400ff00a824 */ /* 0x000fe200078e0000 */
[----:B------:R-:W-:Y:S01]  /*59b0*/  @!P2 R2UR UR5, R2 ;  /* 0x000000000205a2ca */ /* 0x000fe200000e0000 */
[----:B------:R-:W-:Y:S01]  /*59c0*/  UPLOP3.LUT UP4, UPT, UPT, UPT, UPT, 0x80, 0x8 ;  /* 0x000000000008789c */ /* 0x000fe20003f8f070 */
[----:B------:R-:W-:Y:S01]  /*59d0*/  R2UR UR21, R92 ;  /* 0x000000005c1572ca */ /* 0x000fe200000e0000 */
[----:B------:R-:W-:Y:S01]  /*59e0*/  @!UP0 UIADD3 UR8, UPT, UPT, UR20, 0x6200, URZ ;  /* 0x0000620014088890 */ /* 0x000fe2000fffe0ff */
[----:B------:R-:W-:Y:S01]  /*59f0*/  @!P2 R2UR UR4, R0 ;  /* 0x000000000004a2ca */ /* 0x000fe200000e0000 */
[----:B------:R-:W-:Y:S01]  /*5a00*/  @!P2 IMAD.X R0, RZ, RZ, R13, P0 ;  /* 0x000000ffff00a224 */ /* 0x000fe200000e060d */
[----:B------:R-:W-:Y:S01]  /*5a10*/  @!UP0 UIADD3 UR10, UPT, UPT, UR7, 0x60, URZ ;  /* 0x00000060070a8890 */ /* 0x000fe2000fffe0ff */
[----:B------:R-:W-:Y:S01]  /*5a20*/  LOP3.LUT R10, R10, 0x1, RZ, 0x3c, !PT ;  /* 0x000000010a0a7812 */ /* 0x000fe200078e3cff */
[----:B------:R-:W-:Y:S01]  /*5a30*/  @!UP0 UIADD3 UR9, UPT, UPT, UR20, 0x98, URZ ;  /* 0x0000009814098890 */ /* 0x000fe2000fffe0ff */
[----:B------:R-:W-:Y:S02]  /*5a40*/  LOP3.LUT R9, R9, 0x1, RZ, 0x3c, !PT ;  /* 0x0000000109097812 */ /* 0x000fe400078e3cff */
[----:B------:R-:W-:Y:S02]  /*5a50*/  UIADD3 UR24, UPT, UPT, UR15, UR22, URZ ;  /* 0x000000160f187290 */ /* 0x000fe4000fffe0ff */
[----:B------:R-:W-:Y:S02]  /*5a60*/  IMAD.U32 R4, RZ, RZ, UR5 ;  /* 0x00000005ff047e24 */ /* 0x000fe4000f8e00ff */
[----:B------:R-:W-:Y:S02]  /*5a70*/  UIADD3 UR52, UPT, UPT, UR16, UR21, URZ ;  /* 0x0000001510347290 */ /* 0x000fe4000fffe0ff */
[----:B------:R-:W-:Y:S01]  /*5a80*/  @!UP0 UPRMT UR6, UR4, 0x5410, URZ ;  /* 0x0000541004068896 */ /* 0x000fe200080000ff */
[----:B------:R-:W-:Y:S01]  /*5a90*/  @!P2 R2UR UR4, R0 ;  /* 0x000000000004a2ca */ /* 0x000fe200000e0000 */
[----:B------:R-:W-:Y:S11]  /*5aa0*/  VOTEU.ALL UP0, P2 ;  /* 0x0000000000ff7886 */ /* 0x000ff60001000000 */
[----:B------:R-:W-:Y:S01]  /*5ab0*/  @!UPT UIADD3 URZ, UPT, UPT, URZ, URZ, URZ ;  /* 0x000000fffffff290 */ /* 0x000fe2000fffe0ff */
[----:B------:R-:W-:Y:S01]  /*5ac0*/  IMAD.U32 R5, RZ, RZ, UR4 ;  /* 0x00000004ff057e24 */ /* 0x000fe2000f8e00ff */
[----:B------:R-:W-:Y:S04]  /*5ad0*/  @!P2 R2UR UR4, R4 ;  /* 0x000000000404a2ca */ /* 0x000fe800000e0000 */
[----:B------:R-:W-:Y:S11]  /*5ae0*/  @!P2 R2UR UR5, R5 ;  /* 0x000000000505a2ca */ /* 0x000ff600000e0000 */
[----:B------:R-:W-:Y:S02]  /*5af0*/  @!UPT UIADD3 URZ, UPT, UPT, URZ, URZ, URZ ;  /* 0x000000fffffff290 */ /* 0x000fe4000fffe0ff */
[----:B------:R1:W-:Y:S01]  /*5b00*/  @!UP0 UTMALDG.5D.IM2COL [UR8], [UR4], UR6 ;  /* 0x00000008040083b4 */ /* 0x0003e20008060006 */
[----:B------:R1:W-:Y:S01]  /*5b10*/  @!P2 SYNCS.ARRIVE.TRANS64.RED.A0TR RZ, [UR20+0x98], R3 ;  /* 0x00009803ffffa9a7 */ /* 0x0003e20008300414 */
[----:B------:R-:W-:Y:S01]  /*5b20*/  SYNCS.ARRIVE.TRANS64.RED.A1T0 RZ, [UR46], RZ ;  /* 0x000000ffffff79a7 */ /* 0x000fe2000810042e */
[----:B------:R-:W-:Y:S05]  /*5b30*/  BRA.U UP2, `(.L_x_93) ;  /* 0xfffffff102147547 */ /* 0x000fea000b83ffff */
[----:B------:R-:W-:-:S04]  /*5b40*/  SHF.L.U32 R2, R10, 0x1f, RZ ;  /* 0x0000001f0a027819 */ /* 0x000fc800000006ff */
[----:B------:R-:W2:Y:S02]  /*5b50*/  SYNCS.PHASECHK.TRANS64.TRYWAIT P0, [UR20+0xa0], R2 ;  /* 0x0000a002ff0075a7 */ /* 0x000ea40008001114 */
[----:B--2---:R-:W-:Y:S05]  /*5b60*/  @!P0 BRA `(.L_x_94) ;  /* 0x0000005000908947 */ /* 0x004fea0003800000 */
.L_x_191:
[----:B------:R-:W3:Y:S02]  /*5b70*/  SYNCS.PHASECHK.TRANS64.TRYWAIT P0, [UR20+0xa8], R2 ;  /* 0x0000a802ff0075a7 */ /* 0x000ee40008001114 */
[----:B---3--:R-:W-:Y:S05]  /*5b80*/  @!P0 BRA `(.L_x_95) ;  /* 0x0000005000a08947 */ /* 0x008fea0003800000 */
.L_x_193:
[----:B------:R-:W3:Y:S02]  /*5b90*/  SYNCS.PHASECHK.TRANS64.TRYWAIT P0, [UR20+0xb0], R2 ;  /* 0x0000b002ff0075a7 */ /* 0x000ee40008001114 */
[----:B---3--:R-:W-:Y:S05]  /*5ba0*/  @!P0 BRA `(.L_x_96) ;  /* 0x0000005000b08947 */ /* 0x008fea0003800000 */
.L_x_195:
[----:B--2---:R-:W-:-:S07]  /*5bb0*/  MOV R0, UR20 ;  /* 0x0000001400007c02 */ /* 0x004fce0008000f00 */
.L_x_97:
[----:B--2---:R-:W-:-:S04]  /*5bc0*/  SHF.L.U32 R2, R10, 0x1f, RZ ;  /* 0x0000001f0a027819 */ /* 0x004fc800000006ff */
[----:B------:R2:W3:Y:S03]  /*5bd0*/  SYNCS.PHASECHK.TRANS64.TRYWAIT P0, [R0+URZ+0xb8], R2 ;  /* 0x0000b802000075a7 */ /* 0x0004e600080011ff */
[----:B---3--:R-:W-:Y:S05]  /*5be0*/  @!P0 NANOSLEEP.SYNCS 0x989680 ;  /* 0x009896800000895d */ /* 0x008fea0003900000 */
[----:B------:R-:W3:Y:S02]  /*5bf0*/  @!P0 SYNCS.PHASECHK.TRANS64 P0, [R0+URZ+0xb8], R2 ;  /* 0x0000b802000085a7 */ /* 0x000ee400080010ff */
[----:B-1-3--:R-:W-:Y:S05]  /*5c00*/  @P0 EXIT ;  /* 0x000000000000094d */ /* 0x00afea0003800000 */
[----:B------:R-:W-:Y:S05]  /*5c10*/  BRA `(.L_x_97) ;  /* 0xfffffffc00e87947 */ /* 0x000fea000383ffff */
.L_x_82:
[----:B------:R-:W-:-:S06]  /*5c20*/  UISETP.GE.AND UP0, UPT, UR18, 0x4, UPT ;  /* 0x000000041200788c */ /* 0x000fcc000bf06270 */
[----:B------:R-:W-:-:S13]  /*5c30*/  PLOP3.LUT P0, PT, PT, PT, UP0, 0x80, 0x8 ;  /* 0x000000000008781c */ /* 0x000fda0003f0f008 */
[----:B-1----:R-:W-:Y:S05]  /*5c40*/  @!P0 EXIT ;  /* 0x000000000000894d */ /* 0x002fea0003800000 */
[----:B------:R-:W1:Y:S08]  /*5c50*/  S2UR UR4, SR_CgaCtaId ;  /* 0x00000000000479c3 */ /* 0x000e700000008800 */
[----:B------:R-:W-:Y:S01]  /*5c60*/  BAR.SYNC.DEFER_BLOCKING 0x6, 0xa0 ;  /* 0x0182800000007b1d */ /* 0x000fe20000010000 */
[C---:B------:R-:W-:Y:S01]  /*5c70*/  IMAD.SHL.U32 R0, R81.reuse, 0x20, RZ ;  /* 0x0000002051007824 */ /* 0x040fe200078e00ff */
[C---:B------:R-:W-:Y:S01]  /*5c80*/  SHF.L.U32 R37, R81.reuse, 0x10, RZ ;  /* 0x0000001051257819 */ /* 0x040fe200000006ff */
[C---:B------:R-:W-:Y:S01]  /*5c90*/  IMAD.SHL.U32 R80, R81.reuse, 0x4, RZ ;  /* 0x0000000451507824 */ /* 0x040fe200078e00ff */
[----:B------:R-:W-:Y:S01]  /*5ca0*/  LOP3.LUT R82, R81, 0x60, RZ, 0xc0, !PT ;  /* 0x0000006051527812 */ /* 0x000fe200078ec0ff */
[----:B------:R-:W-:Y:S01]  /*5cb0*/  HFMA2 R79, -RZ, RZ, 0, 5.9604644775390625e-08 ;  /* 0x00000001ff4f7431 */ /* 0x000fe200000001ff */
[----:B------:R-:W-:-:S02]  /*5cc0*/  UMOV UR50, 0x400 ;  /* 0x0000040000327882 */ /* 0x000fc40000000000 */
[----:B------:R-:W2:Y:S01]  /*5cd0*/  LDC.64 R74, c[0x0][0x9b0] ;  /* 0x00026c00ff4a7b82 */ /* 0x000ea20000000a00 */
[----:B------:R-:W3:Y:S01]  /*5ce0*/  LDCU.128 UR8, c[0x0][0xb80] ;  /* 0x00017000ff0877ac */ /* 0x000ee20008000c00 */
[----:B------:R-:W-:Y:S01]  /*5cf0*/  LOP3.LUT R4, R0, 0xc0, RZ, 0xc0, !PT ;  /* 0x000000c000047812 */ /* 0x000fe200078ec0ff */
[----:B------:R-:W-:Y:S01]  /*5d00*/  HFMA2 R77, -RZ, RZ, 0, 0 ;  /* 0x00000000ff4d7431 */ /* 0x000fe200000001ff */
[C---:B------:R-:W-:Y:S01]  /*5d10*/  LOP3.LUT R95, R81.reuse, 0x2, RZ, 0xc0, !PT ;  /* 0x00000002515f7812 */ /* 0x040fe200078ec0ff */
[----:B------:R-:W-:Y:S01]  /*5d20*/  IMAD.MOV.U32 R78, RZ, RZ, RZ ;  /* 0x000000ffff4e7224 */ /* 0x000fe200078e00ff */
[----:B------:R-:W-:Y:S01]  /*5d30*/  LOP3.LUT R80, R4, 0x18, R80, 0xf8, !PT ;  /* 0x0000001804507812 */ /* 0x000fe200078ef850 */
[----:B------:R-:W4:Y:S01]  /*5d40*/  LDCU UR62, c[0x0][0x370] ;  /* 0x00006e00ff3e77ac */ /* 0x000f220008000800 */
[----:B------:R-:W2:Y:S01]  /*5d50*/  LDC.64 R72, c[0x0][0x9a8] ;  /* 0x00026a00ff487b82 */ /* 0x000ea20000000a00 */
[----:B------:R-:W-:Y:S02]  /*5d60*/  LOP3.LUT R81, R81, 0x4, RZ, 0xc0, !PT ;  /* 0x0000000451517812 */ /* 0x000fe400078ec0ff */
[----:B------:R-:W-:Y:S01]  /*5d70*/  LOP3.LUT R80, R80, 0xf20, R0, 0xf8, !PT ;  /* 0x00000f2050507812 */ /* 0x000fe200078ef800 */
[----:B------:R-:W2:Y:S01]  /*5d80*/  LDCU UR48, c[0x0][0xc0c] ;  /* 0x00018180ff3077ac */ /* 0x000ea20008000800 */
[----:B------:R-:W-:-:S02]  /*5d90*/  MOV R36, RZ ;  /* 0x000000ff00247202 */ /* 0x000fc40000000f00 */
[----:B------:R-:W-:Y:S01]  /*5da0*/  LOP3.LUT R37, R37, 0x600000, RZ, 0xc0, !PT ;  /* 0x0060000025257812 */ /* 0x000fe200078ec0ff */
[----:B-1----:R-:W-:Y:S01]  /*5db0*/  ULEA UR50, UR4, UR50, 0x18 ;  /* 0x0000003204327291 */ /* 0x002fe2000f8ec0ff */
[----:B------:R-:W1:Y:S01]  /*5dc0*/  LDCU.64 UR4, c[0x0][0x990] ;  /* 0x00013200ff0477ac */ /* 0x000e620008000a00 */
[----:B---3--:R-:W-:Y:S01]  /*5dd0*/  IMAD.U32 R90, RZ, RZ, UR8 ;  /* 0x00000008ff5a7e24 */ /* 0x008fe2000f8e00ff */
[----:B------:R-:W-:Y:S01]  /*5de0*/  MOV R88, UR10 ;  /* 0x0000000a00587c02 */ /* 0x000fe20008000f00 */
[----:B------:R-:W-:Y:S01]  /*5df0*/  IMAD.U32 R89, RZ, RZ, UR9 ;  /* 0x00000009ff597e24 */ /* 0x000fe2000f8e00ff */
[----:B------:R-:W3:Y:S01]  /*5e00*/  LDCU UR38, c[0x0][0xc30] ;  /* 0x00018600ff2677ac */ /* 0x000ee20008000800 */
[----:B------:R-:W-:-:S03]  /*5e10*/  IMAD.U32 R87, RZ, RZ, UR11 ;  /* 0x0000000bff577e24 */ /* 0x000fc6000f8e00ff */
[----:B------:R-:W4:Y:S01]  /*5e20*/  LDS R2, [UR50+0x120] ;  /* 0x00012032ff027984 */ /* 0x000f220008000800 */
[----:B------:R-:W2:Y:S01]  /*5e30*/  LDCU.64 UR60, c[0x0][0x988] ;  /* 0x00013100ff3c77ac */ /* 0x000ea20008000a00 */
[----:B------:R-:W2:Y:S01]  /*5e40*/  LDCU.64 UR46, c[0x0][0xc28] ;  /* 0x00018500ff2e77ac */ /* 0x000ea20008000a00 */
[----:B------:R-:W2:Y:S01]  /*5e50*/  LDCU.128 UR56, c[0x0][0xc10] ;  /* 0x00018200ff3877ac */ /* 0x000ea20008000c00 */
[----:B-1----:R-:W-:Y:S01]  /*5e60*/  IMAD.U32 R86, RZ, RZ, UR4 ;  /* 0x00000004ff567e24 */ /* 0x002fe2000f8e00ff */
[----:B------:R-:W-:Y:S01]  /*5e70*/  UIADD3 UR4, UPT, UPT, UR50, 0x200, URZ ;  /* 0x0000020032047890 */ /* 0x000fe2000fffe0ff */
[----:B------:R-:W-:Y:S01]  /*5e80*/  IMAD.U32 R85, RZ, RZ, UR5 ;  /* 0x00000005ff557e24 */ /* 0x000fe2000f8e00ff */
[----:B------:R-:W1:Y:S04]  /*5e90*/  LDCU UR55, c[0x0][0x374] ;  /* 0x00006e80ff3777ac */ /* 0x000e680008000800 */
[----:B------:R-:W-:Y:S01]  /*5ea0*/  IMAD.U32 R76, RZ, RZ, UR4 ;  /* 0x00000004ff4c7e24 */ /* 0x000fe2000f8e00ff */
[----:B------:R-:W-:Y:S01]  /*5eb0*/  UMOV UR54, URZ ;  /* 0x000000ff00367c82 */ /* 0x000fe20008000000 */
[----:B------:R-:W-:-:S02]  /*5ec0*/  UMOV UR51, URZ ;  /* 0x000000ff00337c82 */ /* 0x000fc40008000000 */
[----:B------:R-:W-:-:S04]  /*5ed0*/  IMAD R80, R80, 0x2, R76 ;  /* 0x0000000250507824 */ /* 0x000fc800078e024c */
[--C-:B------:R-:W-:Y:S02]  /*5ee0*/  IMAD R95, R95, -0x10, R80.reuse ;  /* 0xfffffff05f5f7824 */ /* 0x100fe400078e0250 */
[----:B------:R-:W-:Y:S01]  /*5ef0*/  IMAD R94, R81, -0x10, R80 ;  /* 0xfffffff0515e7824 */ /* 0x000fe200078e0250 */
[C---:B----4-:R-:W-:Y:S02]  /*5f00*/  IADD3 R3, PT, PT, R2.reuse, 0x80, RZ ;  /* 0x0000008002037810 */ /* 0x050fe40007ffe0ff */
[----:B------:R-:W-:Y:S02]  /*5f10*/  LOP3.LUT R2, R2, 0xffff, RZ, 0xc0, !PT ;  /* 0x0000ffff02027812 */ /* 0x000fe400078ec0ff */
[----:B------:R-:W-:-:S05]  /*5f20*/  LOP3.LUT R3, R3, 0xffff, RZ, 0xc0, !PT ;  /* 0x0000ffff03037812 */ /* 0x000fca00078ec0ff */
[----:B-123--:R4:W-:Y:S02]  /*5f30*/  STL.64 [R1], R2 ;  /* 0x0000000201007387 */ /* 0x00e9e40000100a00 */
.L_x_141:
[----:B----4-:R-:W-:Y:S04]  /*5f40*/  SHF.L.U32 R2, R77, 0x1f, RZ ;  /* 0x0000001f4d027819 */ /* 0x010fe800000006ff */
[----:B-1----:R-:W1:Y:S02]  /*5f50*/  SYNCS.PHASECHK.TRANS64.TRYWAIT P0, [UR50+0xd0], R2 ;  /* 0x0000d002ff0075a7 */ /* 0x002e640008001132 */
[----:B-12---:R-:W-:Y:S05]  /*5f60*/  @!P0 BRA `(.L_x_98) ;  /* 0x0000004c00d88947 */ /* 0x006fea0003800000 */
.L_x_197:
[----:B-1----:R-:W-:Y:S01]  /*5f70*/  LEA R2, R36, UR49, 0x2 ;  /* 0x0000003124027c11 */ /* 0x002fe2000f8e10ff */
[----:B------:R-:W1:Y:S01]  /*5f80*/  LDS.128 R4, [UR50+0x110] ;  /* 0x00011032ff047984 */ /* 0x000e620008000c00 */
[----:B------:R-:W-:Y:S02]  /*5f90*/  UIADD3 UR4, UPT, UPT, UR50, 0xd8, URZ ;  /* 0x000000d832047890 */ /* 0x000fe4000fffe0ff */
[----:B------:R-:W-:Y:S01]  /*5fa0*/  UISETP.GE.AND UP0, UPT, UR39, 0x1, UPT ;  /* 0x000000012700788c */ /* 0x000fe2000bf06270 */
[----:B------:R-:W-:Y:S01]  /*5fb0*/  @!PT LDS RZ, [RZ] ;  /* 0x00000000fffff984 */ /* 0x000fe20000000800 */
[----:B------:R-:W-:Y:S01]  /*5fc0*/  @!PT LDS RZ, [RZ] ;  /* 0x00000000fffff984 */ /* 0x000fe20000000800 */
[----:B------:R-:W-:Y:S01]  /*5fd0*/  @!PT LDS RZ, [RZ] ;  /* 0x00000000fffff984 */ /* 0x000fe20000000800 */
[----:B------:R-:W-:Y:S01]  /*5fe0*/  @!PT LDS RZ, [RZ] ;  /* 0x00000000fffff984 */ /* 0x000fe20000000800 */
[----:B------:R2:W-:Y:S06]  /*5ff0*/  MEMBAR.ALL.CTA ;  /* 0x0000000000007992 */ /* 0x0005ec0000008000 */
[----:B--2---:R-:W2:Y:S01]  /*6000*/  FENCE.VIEW.ASYNC.S ;  /* 0x00000000000073c6 */ /* 0x004ea20000000000 */
[----:B------:R-:W-:Y:S09]  /*6010*/  UPRMT UR4, URZ, 0x654, UR4 ;  /* 0x00000654ff047896 */ /* 0x000ff20008000004 */
[----:B--2---:R-:W-:Y:S01]  /*6020*/  SYNCS.ARRIVE.TRANS64.RED.A1T0 RZ, [UR4], RZ ;  /* 0x000000ffffff79a7 */ /* 0x004fe20008100404 */
[----:B------:R-:W5:Y:S01]  /*6030*/  LDL R2, [R2] ;  /* 0x0000000002027983 */ /* 0x000f620000100800 */
[----:B-1----:R-:W-:Y:S11]  /*6040*/  LOP3.LUT P0, RZ, R6, 0x1, RZ, 0xc0, !PT ;  /* 0x0000000106ff7812 */ /* 0x002ff6000780c0ff */
[----:B------:R-:W-:Y:S02]  /*6050*/  @!UPT UIADD3 URZ, UPT, UPT, URZ, URZ, URZ ;  /* 0x000000fffffff290 */ /* 0x000fe4000fffe0ff */
[----:B------:R-:W-:Y:S01]  /*6060*/  VOTEU.ANY UP1, P0 ;  /* 0x0000000000ff7886 */ /* 0x000fe20000020100 */
[----:B------:R-:W-:Y:S01]  /*6070*/  PLOP3.LUT P0, PT, PT, PT, UP1, 0x80, 0x8 ;  /* 0x000000000008781c */ /* 0x000fe20003f0f018 */
[----:B------:R-:W-:Y:S11]  /*6080*/  UP2UR UR63, UPR, URZ, 0x2 ;  /* 0x00000002ff3f7883 */ /* 0x000ff60008000000 */
[----:B------:R-:W-:Y:S01]  /*6090*/  @!UPT UIADD3 URZ, UPT, UPT, URZ, URZ, URZ ;  /* 0x000000fffffff290 */ /* 0x000fe2000fffe0ff */
[----:B------:R-:W-:Y:S02]  /*60a0*/  @P0 MOV R3, R4 ;  /* 0x0000000400030202 */ /* 0x000fe40000000f00 */
[----:B------:R-:W-:Y:S02]  /*60b0*/  @P0 LOP3.LUT R0, R5, 0xffff, RZ, 0xc0, !PT ;  /* 0x0000ffff05000812 */ /* 0x000fe400078ec0ff */
[----:B------:R-:W-:Y:S02]  /*60c0*/  @P0 R2UR UR5, R3 ;  /* 0x00000000030502ca */ /* 0x000fe400000e0000 */
[----:B------:R-:W-:Y:S11]  /*60d0*/  @P0 R2UR UR4, R0 ;  /* 0x00000000000402ca */ /* 0x000ff600000e0000 */
[----:B------:R-:W-:Y:S02]  /*60e0*/  @UP1 UMOV UR37, UR5 ;  /* 0x0000000500251c82 */ /* 0x000fe40008000000 */
[----:B------:R-:W-:Y:S01]  /*60f0*/  @UP1 UMOV UR36, UR4 ;  /* 0x0000000400241c82 */ /* 0x000fe20008000000 */
[----:B------:R-:W-:Y:S05]  /*6100*/  BRA.U !UP0, `(.L_x_99) ;  /* 0x0000000108cc7547 */ /* 0x000fea000b800000 */
[----:B------:R-:W1:Y:S01]  /*6110*/  LDCU UR9, c[0x0][0xc20] ;  /* 0x00018400ff0977ac */ /* 0x000e620008000800 */
[----:B------:R-:W-:Y:S02]  /*6120*/  UIMAD.WIDE.U32 UR4, UR55, UR59, URZ ;  /* 0x0000003b370472a5 */ /* 0x000fe4000f8e00ff */
[----:B------:R-:W-:Y:S02]  /*6130*/  UIMAD.WIDE.U32 UR6, UR62, UR56, URZ ;  /* 0x000000383e0672a5 */ /* 0x000fe4000f8e00ff */
[----:B------:R-:W-:Y:S02]  /*6140*/  UIMAD.WIDE.U32 UR10, UR36, UR59, URZ ;  /* 0x0000003b240a72a5 */ /* 0x000fe4000f8e00ff */
[----:B------:R-:W-:Y:S02]  /*6150*/  UISETP.NE.AND UP0, UPT, UR58, 0x1, UPT ;  /* 0x000000013a00788c */ /* 0x000fe4000bf05270 */
[----:B------:R-:W-:Y:S02]  /*6160*/  UISETP.NE.AND UP1, UPT, UR48, 0x1, UPT ;  /* 0x000000013000788c */ /* 0x000fe4000bf25270 */
[----:B------:R-:W-:Y:S02]  /*6170*/  UISETP.NE.AND UP2, UPT, UR39, 0x1, UPT ;  /* 0x000000012700788c */ /* 0x000fe4000bf45270 */
[----:B------:R-:W-:Y:S01]  /*6180*/  UIMAD.WIDE.U32 UR12, UR37, UR56, URZ ;  /* 0x00000038250c72a5 */ /* 0x000fe2000f8e00ff */
[----:B------:R-:W-:Y:S01]  /*6190*/  UMOV UR4, UR5 ;  /* 0x0000000500047c82 */ /* 0x000fe20008000000 */
[----:B------:R-:W-:Y:S01]  /*61a0*/  UMOV UR6, UR11 ;  /* 0x0000000b00067c82 */ /* 0x000fe20008000000 */
[----:B-1----:R-:W-:Y:S03]  /*61b0*/  USHF.R.U32.HI UR8, URZ, UR9, UR4 ;  /* 0x00000009ff087299 */ /* 0x002fe60008011604 */
[----:B------:R-:W-:Y:S02]  /*61c0*/  UMOV UR4, UR7 ;  /* 0x0000000700047c82 */ /* 0x000fe40008000000 */
[----:B------:R-:W-:Y:S02]  /*61d0*/  USHF.R.U32.HI UR5, URZ, UR57, UR4 ;  /* 0x00000039ff057299 */ /* 0x000fe40008011604 */
[----:B------:R-:W-:Y:S02]  /*61e0*/  USEL UR4, UR55, UR8, !UP0 ;  /* 0x0000000837047287 */ /* 0x000fe4000c000000 */
[----:B------:R-:W-:Y:S02]  /*61f0*/  USHF.R.U32.HI UR8, URZ, UR9, UR6 ;  /* 0x00000009ff087299 */ /* 0x000fe40008011606 */
[----:B------:R-:W-:Y:S02]  /*6200*/  UIMAD.WIDE.U32 UR6, UR4, UR46, URZ ;  /* 0x0000002e040672a5 */ /* 0x000fe4000f8e00ff */
[----:B------:R-:W-:Y:S02]  /*6210*/  USEL UR9, UR62, UR5, !UP1 ;  /* 0x000000053e097287 */ /* 0x000fe4000c800000 */
[----:B------:R-:W-:Y:S02]  /*6220*/  USEL UR8, UR36, UR8, !UP0 ;  /* 0x0000000824087287 */ /* 0x000fe4000c000000 */
[----:B------:R-:W-:Y:S01]  /*6230*/  UIMAD.WIDE.U32 UR10, UR9, UR46, URZ ;  /* 0x0000002e090a72a5 */ /* 0x000fe2000f8e00ff */
[----:B------:R-:W-:Y:S01]  /*6240*/  UMOV UR6, UR7 ;  /* 0x0000000700067c82 */ /* 0x000fe20008000000 */
[----:B------:R-:W-:Y:S01]  /*6250*/  UMOV UR5, UR13 ;  /* 0x0000000d00057c82 */ /* 0x000fe20008000000 */
[----:B------:R-:W-:Y:S02]  /*6260*/  @UP2 USHF.R.U32.HI UR4, URZ, UR47, UR6 ;  /* 0x0000002fff042299 */ /* 0x000fe40008011606 */
[----:B------:R-:W-:Y:S02]  /*6270*/  USHF.R.U32.HI UR5, URZ, UR57, UR5 ;  /* 0x00000039ff057299 */ /* 0x000fe40008011605 */
[----:B------:R-:W-:Y:S02]  /*6280*/  UIMAD UR4, UR39, UR4, URZ ;  /* 0x00000004270472a4 */ /* 0x000fe4000f8e02ff */
[----:B------:R-:W-:Y:S02]  /*6290*/  USEL UR5, UR37, UR5, !UP1 ;  /* 0x0000000525057287 */ /* 0x000fe4000c800000 */
[----:B------:R-:W-:Y:S01]  /*62a0*/  UISETP.GE.AND UP0, UPT, UR8, UR4, UPT ;  /* 0x000000040800728c */ /* 0x000fe2000bf06270 */
[----:B------:R-:W-:Y:S01]  /*62b0*/  UMOV UR6, UR11 ;  /* 0x0000000b00067c82 */ /* 0x000fe20008000000 */
[----:B------:R-:W-:Y:S02]  /*62c0*/  UIMAD.WIDE.U32 UR10, UR8, UR46, URZ ;  /* 0x0000002e080a72a5 */ /* 0x000fe4000f8e00ff */
[----:B------:R-:W-:Y:S04]  /*62d0*/  @UP2 USHF.R.U32.HI UR9, URZ, UR47, UR6 ;  /* 0x0000002fff092299 */ /* 0x000fe80008011606 */
[----:B------:R-:W-:Y:S01]  /*62e0*/  UIMAD UR6, UR39, UR9, URZ ;  /* 0x00000009270672a4 */ /* 0x000fe2000f8e02ff */
[----:B------:R-:W-:Y:S03]  /*62f0*/  UMOV UR4, UR11 ;  /* 0x0000000b00047c82 */ /* 0x000fe60008000000 */
[----:B------:R-:W-:Y:S02]  /*6300*/  UISETP.GE.OR UP0, UPT, UR5, UR6, UP0 ;  /* 0x000000060500728c */ /* 0x000fe40008706670 */
[----:B------:R-:W-:Y:S02]  /*6310*/  USHF.R.U32.HI UR4, URZ, UR47, UR4 ;  /* 0x0000002fff047299 */ /* 0x000fe40008011604 */
[----:B------:R-:W-:Y:S02]  /*6320*/  UIMAD.WIDE.U32 UR6, UR5, UR46, URZ ;  /* 0x0000002e050672a5 */ /* 0x000fe4000f8e00ff */
[----:B------:R-:W-:Y:S02]  /*6330*/  USEL UR11, UR8, UR4, !UP2 ;  /* 0x00000004080b7287 */ /* 0x000fe4000d000000 */
[----:B------:R-:W-:Y:S02]  /*6340*/  UIADD3 UR6, UPT, UPT, -UR5, URZ, URZ ;  /* 0x000000ff05067290 */ /* 0x000fe4000fffe1ff */
[----:B------:R-:W-:Y:S02]  /*6350*/  UIADD3 UR10, UPT, UPT, -UR11, URZ, URZ ;  /* 0x000000ff0b0a7290 */ /* 0x000fe4000fffe1ff */
[----:B------:R-:W-:Y:S02]  /*6360*/  UIMAD UR6, UR48, UR6, UR37 ;  /* 0x00000006300672a4 */ /* 0x000fe4000f8e0225 */
[----:B------:R-:W-:Y:S01]  /*6370*/  UIMAD UR10, UR39, UR10, UR8 ;  /* 0x0000000a270a72a4 */ /* 0x000fe2000f8e0208 */
[----:B------:R-:W-:Y:S01]  /*6380*/  @!UP0 UMOV UR4, UR7 ;  /* 0x0000000700048c82 */ /* 0x000fe20008000000 */
[----:B------:R-:W-:Y:S02]  /*6390*/  UIADD3 UR7, UPT, UPT, -UR8, URZ, URZ ;  /* 0x000000ff08077290 */ /* 0x000fe4000fffe1ff */
[----:B------:R-:W-:Y:S04]  /*63a0*/  @!UP0 USHF.R.U32.HI UR4, URZ, UR47, UR4 ;  /* 0x0000002fff048299 */ /* 0x000fe80008011604 */
[----:B------:R-:W-:Y:S04]  /*63b0*/  @!UP0 USEL UR4, UR5, UR4, !UP2 ;  /* 0x0000000405048287 */ /* 0x000fe8000d000000 */
[----:B------:R-:W-:Y:S02]  /*63c0*/  @!UP0 UIMAD UR9, UR9, UR10, UR4 ;  /* 0x0000000a090982a4 */ /* 0x000fe4000f8e0204 */
[----:B------:R-:W-:Y:S02]  /*63d0*/  @!UP0 UIADD3 UR10, UPT, UPT, UR11, -UR4, URZ ;  /* 0x800000040b0a8290 */ /* 0x000fe4000fffe0ff */
[----:B------:R-:W-:Y:S02]  /*63e0*/  UIMAD UR4, UR58, UR7, UR36 ;  /* 0x000000073a0472a4 */ /* 0x000fe4000f8e0224 */
[----:B------:R-:W-:Y:S03]  /*63f0*/  @!UP0 UIMAD UR8, UR10, UR39, UR5 ;  /* 0x000000270a0882a4 */ /* 0x000fe6000f8e0205 */
[----:B------:R-:W-:Y:S02]  /*6400*/  @!UP0 UMOV UR5, UR9 ;  /* 0x0000000900058c82 */ /* 0x000fe40008000000 */
[----:B------:R-:W-:Y:S02]  /*6410*/  UIMAD UR37, UR5, UR48, UR6 ;  /* 0x00000030052572a4 */ /* 0x000fe4000f8e0206 */
[----:B------:R-:W-:Y:S11]  /*6420*/  UIMAD UR36, UR8, UR58, UR4 ;  /* 0x0000003a082472a4 */ /* 0x000ff6000f8e0204 */
[----:B------:R-:W-:Y:S01]  /*6430*/  @!UPT UIADD3 URZ, UPT, UPT, URZ, URZ, URZ ;  /* 0x000000fffffff290 */ /* 0x000fe2000fffe0ff */
.L_x_99:
[----:B------:R-:W-:Y:S01]  /*6440*/  UISETP.NE.AND UP0, UPT, UR38, 0x1, UPT ;  /* 0x000000012600788c */ /* 0x000fe2000bf05270 */
[----:B------:R-:W-:Y:S01]  /*6450*/  @P0 SHF.R.U32.HI R4, RZ, 0x10, R5 ;  /* 0x00000010ff040819 */ /* 0x000fe20000011605 */
[----:B------:R-:W-:Y:S01]  /*6460*/  USHF.L.U32 UR41, UR24, 0x7, URZ ;  /* 0x0000000718297899 */ /* 0x000fe200080006ff */
[----:B------:R-:W-:Y:S01]  /*6470*/  R2UR UR11, R96 ;  /* 0x00000000600b72ca */ /* 0x000fe200000e0000 */
[----:B------:R-:W-:Y:S01]  /*6480*/  BSSY.RECONVERGENT B6, `(.L_x_100) ;  /* 0x0000035000067945 */ /* 0x000fe20003800200 */
[----:B------:R-:W-:Y:S02]  /*6490*/  @P0 R2UR UR11, R4 ;  /* 0x00000000040b02ca */ /* 0x000fe400000e0000 */
[----:B------:R-:W-:Y:S04]  /*64a0*/  LOP3.LUT P0, RZ, R76, 0x1b0, RZ, 0xc0, !PT ;  /* 0x000001b04cff7812 */ /* 0x000fe8000780c0ff */
[----:B------:R-:W1:Y:S07]  /*64b0*/  @!UP0 LDCU.128 UR12, c[0x0][0xc10] ;  /* 0x00018200ff0c87ac */ /* 0x000e6e0008000c00 */
[----:B------:R-:W-:Y:S01]  /*64c0*/  IMAD.U32 R96, RZ, RZ, UR11 ;  /* 0x0000000bff607e24 */ /* 0x000fe2000f8e00ff */
[----:B------:R-:W2:Y:S01]  /*64d0*/  @!UP0 LDCU UR5, c[0x0][0xc0c] ;  /* 0x00018180ff0587ac */ /* 0x000ea20008000800 */
[----:B------:R-:W3:Y:S01]  /*64e0*/  @!UP0 LDCU UR10, c[0x0][0xc20] ;  /* 0x00018400ff0a87ac */ /* 0x000ee20008000800 */
[----:B-1----:R-:W-:Y:S02]  /*64f0*/  UIMAD.WIDE.U32 UR8, UR37, UR12, URZ ;  /* 0x0000000c250872a5 */ /* 0x002fe4000f8e00ff */
[----:B------:R-:W-:Y:S02]  /*6500*/  UIMAD.WIDE.U32 UR6, UR36, UR15, URZ ;  /* 0x0000000f240672a5 */ /* 0x000fe4000f8e00ff */
[----:B------:R-:W-:Y:S03]  /*6510*/  @!UP0 UISETP.NE.AND UP1, UPT, UR14, 0x1, UPT ;  /* 0x000000010e00888c */ /* 0x000fe6000bf25270 */
[----:B------:R-:W-:Y:S01]  /*6520*/  @!UP0 UMOV UR4, UR9 ;  /* 0x0000000900048c82 */ /* 0x000fe20008000000 */
[----:B--2---:R-:W-:Y:S02]  /*6530*/  @!UP0 UISETP.NE.AND UP2, UPT, UR5, 0x1, UPT ;  /* 0x000000010500888c */ /* 0x004fe4000bf45270 */
[----:B------:R-:W-:Y:S01]  /*6540*/  @!UP0 USHF.R.U32.HI UR4, URZ, UR13, UR4 ;  /* 0x0000000dff048299 */ /* 0x000fe20008011604 */
[----:B------:R-:W-:Y:S02]  /*6550*/  @!UP0 UMOV UR6, UR7 ;  /* 0x0000000700068c82 */ /* 0x000fe40008000000 */
[----:B---3--:R-:W-:Y:S02]  /*6560*/  @!UP0 USHF.R.U32.HI UR6, URZ, UR10, UR6 ;  /* 0x0000000aff068299 */ /* 0x008fe40008011606 */
[----:B------:R-:W-:Y:S02]  /*6570*/  @!UP0 USEL UR7, UR37, UR4, !UP2 ;  /* 0x0000000425078287 */ /* 0x000fe4000d000000 */
[----:B------:R-:W-:Y:S04]  /*6580*/  @!UP0 USEL UR6, UR36, UR6, !UP1 ;  /* 0x0000000624068287 */ /* 0x000fe8000c800000 */
[----:B------:R-:W-:Y:S02]  /*6590*/  @!UP0 UIADD3 UR4, UPT, UPT, -UR7, UR6, URZ ;  /* 0x0000000607048290 */ /* 0x000fe4000fffe1ff */
[----:B------:R-:W-:Y:S02]  /*65a0*/  @!UP0 UIADD3 UR6, UPT, UPT, UR7, -UR6, URZ ;  /* 0x8000000607068290 */ /* 0x000fe4000fffe0ff */
[----:B------:R-:W-:Y:S02]  /*65b0*/  @!UP0 UIMAD UR37, UR4, UR5, UR37 ;  /* 0x00000005042582a4 */ /* 0x000fe4000f8e0225 */
[----:B------:R-:W-:Y:S01]  /*65c0*/  @!UP0 UIMAD UR36, UR6, UR14, UR36 ;  /* 0x0000000e062482a4 */ /* 0x000fe2000f8e0224 */
[----:B------:R-:W-:Y:S11]  /*65d0*/  @!P0 BRA `(.L_x_101) ;  /* 0x00000000007c8947 */ /* 0x000ff60003800000 */
[----:B------:R-:W1:Y:S01]  /*65e0*/  LDCU.64 UR8, c[0x4][0x80] ;  /* 0x01001000ff0877ac */ /* 0x000e620008000a00 */
[----:B------:R-:W-:Y:S01]  /*65f0*/  MOV R16, 0x0 ;  /* 0x0000000000107802 */ /* 0x000fe20000000f00 */
[----:B------:R-:W-:Y:S02]  /*6600*/  HFMA2 R12, -RZ, RZ, 0, 5.9604644775390625e-08 ;  /* 0x00000001ff0c7431 */ /* 0x000fe400000001ff */
[----:B------:R-:W-:Y:S01]  /*6610*/  IMAD.MOV.U32 R8, RZ, RZ, 0x70 ;  /* 0x00000070ff087424 */ /* 0x000fe200078e00ff */
[----:B------:R2:W3:Y:S01]  /*6620*/  LDC.64 R14, c[0x4][R16] ;  /* 0x01000000100e7b82 */ /* 0x0004e20000000a00 */
[----:B------:R-:W4:Y:S01]  /*6630*/  LDCU.64 UR6, c[0x4][0x88] ;  /* 0x01001100ff0677ac */ /* 0x000f220008000a00 */
[----:B------:R-:W-:Y:S01]  /*6640*/  IMAD.MOV.U32 R13, RZ, RZ, RZ ;  /* 0x000000ffff0d7224 */ /* 0x000fe200078e00ff */
[----:B------:R-:W2:Y:S01]  /*6650*/  LDCU.64 UR4, c[0x4][0x8] ;  /* 0x01000100ff0477ac */ /* 0x000ea20008000a00 */
[----:B-1----:R-:W-:Y:S01]  /*6660*/  MOV R5, UR9 ;  /* 0x0000000900057c02 */ /* 0x002fe20008000f00 */
[----:B------:R-:W-:Y:S01]  /*6670*/  IMAD.U32 R4, RZ, RZ, UR8 ;  /* 0x00000008ff047e24 */ /* 0x000fe2000f8e00ff */
[----:B----4-:R-:W-:Y:S01]  /*6680*/  MOV R7, UR7 ;  /* 0x0000000700077c02 */ /* 0x010fe20008000f00 */
[----:B------:R-:W-:Y:S01]  /*6690*/  IMAD.U32 R6, RZ, RZ, UR6 ;  /* 0x00000006ff067e24 */ /* 0x000fe2000f8e00ff */
[----:B--2---:R-:W-:Y:S01]  /*66a0*/  MOV R11, UR5 ;  /* 0x00000005000b7c02 */ /* 0x004fe20008000f00 */
[----:B------:R-:W-:Y:S02]  /*66b0*/  IMAD.U32 R10, RZ, RZ, UR4 ;  /* 0x00000004ff0a7e24 */ /* 0x000fe4000f8e00ff */
[----:B------:R-:W-:Y:S07]  /*66c0*/  LEPC R20, `(.L_x_102) ;  /* 0x000000001014794e */ /* 0x000fee0000000000 */
[----:B---3-5:R-:W-:Y:S05]  /*66d0*/  CALL.ABS.NOINC R14 ;  /* 0x000000000e007343 */ /* 0x028fea0003c00000 */
.L_x_102:
[----:B------:R-:W1:Y:S01]  /*66e0*/  LDCU.64 UR8, c[0x4][0x80] ;  /* 0x01001000ff0877ac */ /* 0x000e620008000a00 */
[----:B------:R-:W2:Y:S01]  /*66f0*/  LDC.64 R16, c[0x4][R16] ;  /* 0x0100000010107b82 */ /* 0x000ea20000000a00 */
[----:B------:R-:W-:Y:S02]  /*6700*/  HFMA2 R12, -RZ, RZ, 0, 5.9604644775390625e-08 ;  /* 0x00000001ff0c7431 */ /* 0x000fe400000001ff */
[----:B------:R-:W-:Y:S02]  /*6710*/  IMAD.MOV.U32 R8, RZ, RZ, 0x70 ;  /* 0x00000070ff087424 */ /* 0x000fe400078e00ff */
[----:B------:R-:W-:Y:S01]  /*6720*/  IMAD.MOV.U32 R13, RZ, RZ, RZ ;  /* 0x000000ffff0d7224 */ /* 0x000fe200078e00ff */
[----:B------:R-:W3:Y:S01]  /*6730*/  LDCU.64 UR6, c[0x4][0x88] ;  /* 0x01001100ff0677ac */ /* 0x000ee20008000a00 */
[----:B------:R-:W4:Y:S01]  /*6740*/  LDCU.64 UR4, c[0x4][0x8] ;  /* 0x01000100ff0477ac */ /* 0x000f220008000a00 */
[----:B-1----:R-:W-:Y:S02]  /*6750*/  MOV R4, UR8 ;  /* 0x0000000800047c02 */ /* 0x002fe40008000f00 */
[----:B------:R-:W-:Y:S02]  /*6760*/  MOV R5, UR9 ;  /* 0x0000000900057c02 */ /* 0x000fe40008000f00 */
[----:B---3--:R-:W-:Y:S01]  /*6770*/  MOV R7, UR7 ;  /* 0x0000000700077c02 */ /* 0x008fe20008000f00 */
[----:B------:R-:W-:Y:S01]  /*6780*/  IMAD.U32 R6, RZ, RZ, UR6 ;  /* 0x00000006ff067e24 */ /* 0x000fe2000f8e00ff */
[----:B----4-:R-:W-:Y:S01]  /*6790*/  MOV R11, UR5 ;  /* 0x00000005000b7c02 */ /* 0x010fe20008000f00 */
[----:B------:R-:W-:Y:S02]  /*67a0*/  IMAD.U32 R10, RZ, RZ, UR4 ;  /* 0x00000004ff0a7e24 */ /* 0x000fe4000f8e00ff */
[----:B------:R-:W-:Y:S07]  /*67b0*/  LEPC R20, `(.L_x_101) ;  /* 0x000000001014794e */ /* 0x000fee0000000000 */
[----:B--2---:R-:W-:Y:S05]  /*67c0*/  CALL.ABS.NOINC R16 ;  /* 0x0000000010007343 */ /* 0x004fea0003c00000 */
.L_x_101:
[----:B------:R-:W-:Y:S05]  /*67d0*/  BSYNC.RECONVERGENT B6 ;  /* 0x0000000000067941 */ /* 0x000fea0003800200 */
.L_x_100:
[----:B------:R-:W-:Y:S02]  /*67e0*/  R2UR UR6, R93 ;  /* 0x000000005d0672ca */ /* 0x000fe400000e0000 */
[----:B------:R-:W-:Y:S02]  /*67f0*/  R2UR UR5, R86 ;  /* 0x00000000560572ca */ /* 0x000fe400000e0000 */
[----:B------:R-:W-:Y:S02]  /*6800*/  R2UR UR4, R85 ;  /* 0x00000000550472ca */ /* 0x000fe400000e0000 */
[----:B------:R-:W-:Y:S02]  /*6810*/  ISETP.NE.U32.AND P4, PT, R74, RZ, PT ;  /* 0x000000ff4a00720c */ /* 0x000fe40003f85070 */
[----:B------:R-:W-:Y:S02]  /*6820*/  ISETP.NE.U32.AND P2, PT, RZ, UR60, PT ;  /* 0x0000003cff007c0c */ /* 0x000fe4000bf45070 */
[----:B------:R-:W-:Y:S02]  /*6830*/  ISETP.NE.AND.EX P4, PT, R75, RZ, PT, P4 ;  /* 0x000000ff4b00720c */ /* 0x000fe40003f85340 */
[----:B------:R-:W-:Y:S01]  /*6840*/  ISETP.NE.AND.EX P2, PT, RZ, UR61, PT, P2 ;  /* 0x0000003dff007c0c */ /* 0x000fe2000bf45320 */
[----:B------:R-:W-:Y:S02]  /*6850*/  UISETP.NE.AND UP2, UPT, UR6, URZ, UPT ;  /* 0x000000ff0600728c */ /* 0x000fe4000bf45270 */
[----:B------:R-:W-:Y:S04]  /*6860*/  UISETP.NE.U32.AND UP0, UPT, UR5, URZ, UPT ;  /* 0x000000ff0500728c */ /* 0x000fe8000bf05070 */
[----:B------:R-:W-:Y:S01]  /*6870*/  UISETP.NE.AND.EX UP1, UPT, UR4, URZ, UPT, UP0 ;  /* 0x000000ff0400728c */ /* 0x000fe2000bf25300 */
[----:B------:R-:W-:Y:S01]  /*6880*/  PLOP3.LUT P1, PT, PT, PT, UP2, 0x80, 0x8 ;  /* 0x000000000008781c */ /* 0x000fe20003f2f028 */
[----:B------:R-:W-:Y:S03]  /*6890*/  UPLOP3.LUT UP0, UPT, UPT, UPT, UPT, 0x40, 0x4 ;  /* 0x000000000004789c */ /* 0x000fe60003f0e870 */
[----:B------:R-:W-:Y:S06]  /*68a0*/  @UP2 UPLOP3.LUT UP0, UPT, UPT, UPT, UP1, 0x80, 0x8 ;  /* 0x000000000008289c */ /* 0x000fec0003f0f010 */
[----:B------:R-:W-:Y:S01]  /*68b0*/  PLOP3.LUT P0, PT, PT, PT, UP0, 0x80, 0x8 ;  /* 0x000000000008781c */ /* 0x000fe20003f0f008 */
[----:B------:R-:W-:Y:S01]  /*68c0*/  @!UPT UIADD3 URZ, UPT, UPT, URZ, URZ, URZ ;  /* 0x000000fffffff290 */ /* 0x000fe2000fffe0ff */
[----:B------:R-:W-:Y:S11]  /*68d0*/  BRA.U !UP1, `(.L_x_103) ;  /* 0x0000000109407547 */ /* 0x000ff6000b800000 */
[----:B------:R-:W-:Y:S01]  /*68e0*/  UISETP.NE.U32.AND UP0, UPT, UR60, URZ, UPT ;  /* 0x000000ff3c00728c */ /* 0x000fe2000bf05070 */
[----:B------:R-:W-:Y:S01]  /*68f0*/  R2UR UR6, R86 ;  /* 0x00000000560672ca */ /* 0x000fe200000e0000 */
[----:B------:R-:W1:Y:S01]  /*6900*/  LDCU.64 UR8, c[0x0][0x358] ;  /* 0x00006b00ff0877ac */ /* 0x000e620008000a00 */
[----:B------:R-:W-:Y:S02]  /*6910*/  HFMA2 R83, -RZ, RZ, 0, 5.9604644775390625e-08 ;  /* 0x00000001ff537431 */ /* 0x000fe400000001ff */
[----:B------:R-:W-:Y:S01]  /*6920*/  IMAD.MOV.U32 R0, RZ, RZ, 0x1 ;  /* 0x00000001ff007424 */ /* 0x000fe200078e00ff */
[----:B------:R-:W-:Y:S06]  /*6930*/  UISETP.NE.AND.EX UP0, UPT, UR61, URZ, UPT, UP0 ;  /* 0x000000ff3d00728c */ /* 0x000fec000bf05300 */
[----:B------:R-:W-:Y:S05]  /*6940*/  PLOP3.LUT P3, PT, PT, PT, UP0, 0x80, 0x8 ;  /* 0x000000000008781c */ /* 0x000fea0003f6f008 */
[----:B------:R-:W2:Y:S01]  /*6950*/  @UP0 LDCU.64 UR4, c[0x0][0x988] ;  /* 0x00013100ff0407ac */ /* 0x000ea20008000a00 */
[----:B------:R-:W-:Y:S07]  /*6960*/  @UP0 UIMAD UR6, UR53, UR6, URZ ;  /* 0x00000006350602a4 */ /* 0x000fee000f8e02ff */
[----:B------:R-:W-:Y:S01]  /*6970*/  @!P3 PRMT R83, R0, 0x7610, R83 ;  /* 0x000076100053b816 */ /* 0x000fe20000000053 */
[----:B--2---:R-:W-:Y:S06]  /*6980*/  @UP0 UIMAD.WIDE UR4, UR6, 0x4, UR4 ;  /* 0x00000004060408a5 */ /* 0x004fec000f8e0204 */
[----:B------:R-:W-:Y:S02]  /*6990*/  IMAD.U32 R4, RZ, RZ, UR4 ;  /* 0x00000004ff047e24 */ /* 0x000fe4000f8e00ff */
[----:B------:R-:W-:Y:S03]  /*69a0*/  IMAD.U32 R5, RZ, RZ, UR5 ;  /* 0x00000005ff057e24 */ /* 0x000fe6000f8e00ff */
[----:B------:R-:W2:Y:S02]  /*69b0*/  @!UP0 LDCU UR4, c[0x0][0x980] ;  /* 0x00013000ff0487ac */ /* 0x000ea40008000800 */
[----:B-1---5:R1:W5:Y:S02]  /*69c0*/  @P3 LDG.E R41, desc[UR8][R4.64] ;  /* 0x0000000804293981 */ /* 0x022364000c1e1900 */
[----:B-12---:R-:W-:Y:S02]  /*69d0*/  @!P3 MOV R41, UR4 ;  /* 0x000000040029bc02 */ /* 0x006fe40008000f00 */
.L_x_103:
[----:B------:R-:W-:Y:S05]  /*69e0*/  @!P4 BRA `(.L_x_104) ;  /* 0x000000000024c947 */ /* 0x000fea0003800000 */
[----:B------:R-:W-:Y:S01]  /*69f0*/  ISETP.NE.U32.AND P3, PT, R72, RZ, PT ;  /* 0x000000ff4800720c */ /* 0x000fe20003f65070 */
[----:B------:R-:W1:Y:S03]  /*6a00*/  LDCU.64 UR4, c[0x0][0x358] ;  /* 0x00006b00ff0477ac */ /* 0x000e660008000a00 */
[----:B------:R-:W-:Y:S11]  /*6a10*/  ISETP.NE.AND.EX P3, PT, R73, RZ, PT, P3 ;  /* 0x000000ff4900720c */ /* 0x000ff60003f65330 */
[----:B------:R-:W-:Y:S02]  /*6a20*/  @!UPT UIADD3 URZ, UPT, UPT, URZ, URZ, URZ ;  /* 0x000000fffffff290 */ /* 0x000fe4000fffe0ff */
[----:B------:R-:W2:Y:S01]  /*6a30*/  @P3 LDC.64 R4, c[0x0][0x9a8] ;  /* 0x00026a00ff043b82 */ /* 0x000ea20000000a00 */
[----:B------:R-:W-:Y:S04]  /*6a40*/  @P3 IMAD R0, R74, UR53, RZ ;  /* 0x000000354a003c24 */ /* 0x000fe8000f8e02ff */
[----:B--2---:R-:W-:Y:S05]  /*6a50*/  @P3 IMAD.WIDE R4, R0, 0x4, R4 ;  /* 0x0000000400043825 */ /* 0x004fea00078e0204 */
[----:B-1---5:R1:W5:Y:S02]  /*6a60*/  @P3 LDG.E R38, desc[UR4][R4.64] ;  /* 0x0000000404263981 */ /* 0x022364000c1e1900 */
[----:B-1----:R-:W2:Y:S02]  /*6a70*/  @!P3 LDC R38, c[0x0][0x9a0] ;  /* 0x00026800ff26bb82 */ /* 0x002ea40000000800 */
.L_x_104:
[----:B-----5:R-:W-:Y:S01]  /*6a80*/  FSETP.NEU.AND P3, PT, R41, RZ, PT ;  /* 0x000000ff2900720b */ /* 0x020fe20003f6d000 */
[----:B------:R-:W1:Y:S01]  /*6a90*/  LDCU.128 UR12, c[0x0][0xb90] ;  /* 0x00017200ff0c77ac */ /* 0x000e620008000c00 */
[----:B------:R-:W-:Y:S01]  /*6aa0*/  SEL R3, RZ, 0xffffffff, P2 ;  /* 0xffffffffff037807 */ /* 0x000fe20001000000 */
[----:B------:R-:W-:Y:S01]  /*6ab0*/  BSSY B1, `(.L_x_105) ;  /* 0x0000057000017945 */ /* 0x000fe20003800000 */
[----:B------:R-:W-:Y:S01]  /*6ac0*/  @P1 LOP3.LUT P2, RZ, R83, 0xff, RZ, 0xc0, !PT ;  /* 0x000000ff53ff1812 */ /* 0x000fe2000784c0ff */
[----:B------:R-:W-:Y:S01]  /*6ad0*/  IMAD.MOV.U32 R57, RZ, RZ, 0x1 ;  /* 0x00000001ff397424 */ /* 0x000fe200078e00ff */
[----:B------:R-:W-:Y:S01]  /*6ae0*/  @P1 SEL R0, RZ, 0xffffffff, P3 ;  /* 0xffffffffff001807 */ /* 0x000fe20001800000 */
[----:B------:R-:W-:Y:S01]  /*6af0*/  IMAD.IADD R39, R37, 0x1, R2 ;  /* 0x0000000125277824 */ /* 0x000fe200078e0202 */
[----:B------:R-:W-:Y:S01]  /*6b00*/  LOP3.LUT R79, R79, 0x1, RZ, 0x3c, !PT ;  /* 0x000000014f4f7812 */ /* 0x000fe200078e3cff */
[----:B------:R-:W3:Y:S01]  /*6b10*/  LDCU UR11, c[0x0][0xba0] ;  /* 0x00017400ff0b77ac */ /* 0x000ee20008000800 */
[----:B------:R-:W-:Y:S01]  /*6b20*/  @P0 SEL R0, R3, R0, !P2 ;  /* 0x0000000003000207 */ /* 0x000fe20005000000 */
[----:B------:R-:W-:Y:S01]  /*6b30*/  IMAD R104, R81, -0x10, R95 ;  /* 0xfffffff051687824 */ /* 0x000fe200078e025f */
[----:B------:R-:W-:Y:S01]  /*6b40*/  LEA R103, R36, UR50, 0x3 ;  /* 0x0000003224677c11 */ /* 0x000fe2000f8e18ff */
[----:B------:R-:W-:Y:S01]  /*6b50*/  USHF.L.U32 UR8, UR52, 0x7, URZ ;  /* 0x0000000734087899 */ /* 0x000fe200080006ff */
[----:B------:R-:W-:Y:S01]  /*6b60*/  @P1 LOP3.LUT R0, R0, 0x1, RZ, 0xc0, !PT ;  /* 0x0000000100001812 */ /* 0x000fe200078ec0ff */
[----:B------:R-:W-:Y:S01]  /*6b70*/  IMAD.MOV.U32 R56, RZ, RZ, RZ ;  /* 0x000000ffff387224 */ /* 0x000fe200078e00ff */
[----:B------:R-:W-:Y:S02]  /*6b80*/  R2UR UR4, R89 ;  /* 0x00000000590472ca */ /* 0x000fe400000e0000 */
[----:B------:R-:W-:Y:S02]  /*6b90*/  CS2R R70, SRZ ;  /* 0x0000000000467805 */ /* 0x000fe4000001ff00 */
[----:B------:R-:W-:Y:S01]  /*6ba0*/  ISETP.NE.U32.OR P5, PT, R0, 0x1, !P1 ;  /* 0x000000010000780c */ /* 0x000fe20004fa5470 */
[----:B------:R-:W-:Y:S01]  /*6bb0*/  IMAD.U32 R100, RZ, RZ, UR8 ;  /* 0x00000008ff647e24 */ /* 0x000fe2000f8e00ff */
[----:B------:R-:W-:Y:S02]  /*6bc0*/  R2UR UR6, R88 ;  /* 0x00000000580672ca */ /* 0x000fe400000e0000 */
[----:B------:R-:W-:Y:S02]  /*6bd0*/  CS2R R68, SRZ ;  /* 0x0000000000447805 */ /* 0x000fe4000001ff00 */
[----:B------:R-:W-:Y:S02]  /*6be0*/  R2UR UR10, R90 ;  /* 0x000000005a0a72ca */ /* 0x000fe400000e0000 */
[----:B------:R-:W-:Y:S02]  /*6bf0*/  CS2R R62, SRZ ;  /* 0x00000000003e7805 */ /* 0x000fe4000001ff00 */
[----:B------:R-:W-:Y:S02]  /*6c00*/  R2UR UR9, R87 ;  /* 0x00000000570972ca */ /* 0x000fe400000e0000 */
[----:B------:R-:W-:Y:S02]  /*6c10*/  CS2R R60, SRZ ;  /* 0x00000000003c7805 */ /* 0x000fe4000001ff00 */
[----:B------:R-:W-:Y:S02]  /*6c20*/  PLOP3.LUT P2, PT, PT, PT, UP1, 0x80, 0x8 ;  /* 0x000000000008781c */ /* 0x000fe40003f4f018 */
[----:B------:R-:W-:Y:S02]  /*6c30*/  CS2R R54, SRZ ;  /* 0x0000000000367805 */ /* 0x000fe4000001ff00 */
[----:B------:R-:W-:Y:S01]  /*6c40*/  LOP3.LUT P4, R101, R83, 0xff, RZ, 0xc0, !PT ;  /* 0x000000ff53657812 */ /* 0x000fe2000788c0ff */
[----:B------:R-:W-:Y:S01]  /*6c50*/  UIMAD.WIDE.U32 UR4, UR8, UR4, URZ ;  /* 0x00000004080472a5 */ /* 0x000fe2000f8e00ff */
[----:B------:R-:W-:Y:S02]  /*6c60*/  SEL R4, RZ, 0xffffffff, P3 ;  /* 0xffffffffff047807 */ /* 0x000fe40001800000 */
[----:B------:R-:W-:Y:S02]  /*6c70*/  CS2R R52, SRZ ;  /* 0x0000000000347805 */ /* 0x000fe4000001ff00 */
[----:B------:R-:W-:Y:S01]  /*6c80*/  @P5 SHF.L.U32 R0, R79, 0x1f, RZ ;  /* 0x0000001f4f005819 */ /* 0x000fe200000006ff */
[----:B------:R-:W-:Y:S01]  /*6c90*/  USHF.R.U32.HI UR5, URZ, UR6, UR5 ;  /* 0x00000006ff057299 */ /* 0x000fe20008011605 */
[----:B------:R-:W-:Y:S01]  /*6ca0*/  P2R R102, PR, RZ, 0x20 ;  /* 0x00000020ff667803 */ /* 0x000fe20000000000 */
[----:B------:R-:W-:Y:S01]  /*6cb0*/  UISETP.NE.AND UP0, UPT, UR10, 0x1, UPT ;  /* 0x000000010a00788c */ /* 0x000fe2000bf05270 */
[----:B------:R4:W2:Y:S01]  /*6cc0*/  @P5 SYNCS.PHASECHK.TRANS64.TRYWAIT P1, [UR50+0x80], R0 ;  /* 0x00008000ff0055a7 */ /* 0x0008a20008021132 */
[----:B------:R-:W-:Y:S02]  /*6cd0*/  CS2R R50, SRZ ;  /* 0x0000000000327805 */ /* 0x000fe4000001ff00 */
[----:B------:R-:W-:Y:S01]  /*6ce0*/  CS2R R48, SRZ ;  /* 0x0000000000307805 */ /* 0x000fe2000001ff00 */
[----:B------:R-:W-:Y:S01]  /*6cf0*/  USEL UR5, UR8, UR5, !UP0 ;  /* 0x0000000508057287 */ /* 0x000fe2000c000000 */
[----:B------:R-:W-:Y:S01]  /*6d00*/  @P2 SEL R4, R3, R4, !P4 ;  /* 0x0000000403042207 */ /* 0x000fe20006000000 */
[----:B------:R-:W-:Y:S03]  /*6d10*/  UISETP.NE.AND UP0, UPT, UR9, 0x1, UPT ;  /* 0x000000010900788c */ /* 0x000fe6000bf05270 */
[----:B------:R-:W-:Y:S01]  /*6d20*/  LOP3.LUT R4, R4, 0x1, RZ, 0xc0, !PT ;  /* 0x0000000104047812 */ /* 0x000fe200078ec0ff */
[----:B------:R-:W-:Y:S02]  /*6d30*/  IMAD R6, RZ, RZ, -UR5 ;  /* 0x80000005ff067e24 */ /* 0x000fe4000f8e02ff */
[----:B------:R-:W-:Y:S02]  /*6d40*/  IMAD.U32 R99, RZ, RZ, UR5 ;  /* 0x00000005ff637e24 */ /* 0x000fe4000f8e00ff */
[----:B------:R-:W-:Y:S01]  /*6d50*/  IMAD R100, R6, UR10, R100 ;  /* 0x0000000a06647c24 */ /* 0x000fe2000f8e0264 */
[----:B----4-:R-:W-:Y:S04]  /*6d60*/  SHF.L.U32 R0, R78, 0x1f, RZ ;  /* 0x0000001f4e007819 */ /* 0x010fe800000006ff */
[----:B------:R4:W4:Y:S01]  /*6d70*/  SYNCS.PHASECHK.TRANS64.TRYWAIT P0, [R103+URZ+0xe0], R0 ;  /* 0x0000e000670075a7 */ /* 0x00092200080011ff */
[----:B-1----:R-:W-:Y:S07]  /*6d80*/  UIMAD.WIDE.U32 UR6, UR5, UR12, URZ ;  /* 0x0000000c050672a5 */ /* 0x002fee000f8e00ff */
[----:B------:R-:W-:Y:S02]  /*6d90*/  UMOV UR4, UR7 ;  /* 0x0000000700047c82 */ /* 0x000fe40008000000 */
[----:B------:R-:W-:Y:S04]  /*6da0*/  USHF.R.U32.HI UR4, URZ, UR13, UR4 ;  /* 0x0000000dff047299 */ /* 0x000fe80008011604 */
[----:B------:R-:W-:Y:S02]  /*6db0*/  USEL UR4, UR5, UR4, !UP0 ;  /* 0x0000000405047287 */ /* 0x000fe4000c000000 */
[----:B------:R-:W-:Y:S02]  /*6dc0*/  UISETP.NE.AND UP0, UPT, UR14, 0x1, UPT ;  /* 0x000000010e00788c */ /* 0x000fe4000bf05270 */
[----:B------:R-:W-:Y:S02]  /*6dd0*/  UIMAD.WIDE.U32 UR6, UR4, UR15, URZ ;  /* 0x0000000f040672a5 */ /* 0x000fe4000f8e00ff */
[----:B------:R-:W-:Y:S02]  /*6de0*/  IMAD.U32 R98, RZ, RZ, UR4 ;  /* 0x00000004ff627e24 */ /* 0x000fe4000f8e00ff */
[----:B------:R-:W-:Y:S01]  /*6df0*/  PLOP3.LUT P2, PT, PT, PT, UP0, 0x80, 0x8 ;  /* 0x000000000008781c */ /* 0x000fe20003f4f008 */
[----:B------:R-:W-:Y:S02]  /*6e00*/  IMAD R5, RZ, RZ, -UR4 ;  /* 0x80000004ff057e24 */ /* 0x000fe4000f8e02ff */
[----:B------:R-:W-:Y:S01]  /*6e10*/  UMOV UR6, UR7 ;  /* 0x0000000700067c82 */ /* 0x000fe20008000000 */
[----:B------:R-:W-:Y:S01]  /*6e20*/  IMAD.U32 R97, RZ, RZ, UR4 ;  /* 0x00000004ff617e24 */ /* 0x000fe2000f8e00ff */
[----:B---3--:R-:W-:Y:S01]  /*6e30*/  USHF.R.U32.HI UR6, URZ, UR11, UR6 ;  /* 0x0000000bff067299 */ /* 0x008fe20008011606 */
[----:B------:R-:W-:Y:S05]  /*6e40*/  IMAD R99, R5, UR9, R99 ;  /* 0x0000000905637c24 */ /* 0x000fea000f8e0263 */
[----:B------:R-:W-:Y:S02]  /*6e50*/  SEL R98, R98, UR6, !P2 ;  /* 0x0000000662627c07 */ /* 0x000fe4000d000000 */
[----:B------:R-:W-:Y:S03]  /*6e60*/  ISETP.NE.U32.AND P2, PT, R4, 0x1, PT ;  /* 0x000000010400780c */ /* 0x000fe60003f45070 */
[----:B------:R-:W-:Y:S01]  /*6e70*/  IMAD.MOV R3, RZ, RZ, -R98 ;  /* 0x000000ffff037224 */ /* 0x000fe200078e0a62 */
[----:B------:R-:W-:Y:S03]  /*6e80*/  P2R R58, PR, RZ, 0x4 ;  /* 0x00000004ff3a7803 */ /* 0x000fe60000000000 */
[----:B------:R-:W-:Y:S01]  /*6e90*/  IMAD R97, R3, UR14, R97 ;  /* 0x0000000e03617c24 */ /* 0x000fe2000f8e0261 */
[----:B--2---:R-:W-:Y:S01]  /*6ea0*/  @P5 SEL R57, RZ, 0x1, !P1 ;  /* 0x00000001ff395807 */ /* 0x004fe20004800000 */
[----:B------:R-:W-:Y:S06]  /*6eb0*/  @!P5 BRA `(.L_x_106) ;  /* 0x000000000058d947 */ /* 0x000fec0003800000 */
[----:B------:R-:W-:Y:S01]  /*6ec0*/  IMAD.MOV.U32 R71, RZ, RZ, RZ ;  /* 0x000000ffff477224 */ /* 0x000fe200078e00ff */
[----:B------:R-:W-:Y:S01]  /*6ed0*/  ISETP.NE.AND P1, PT, R57, RZ, PT ;  /* 0x000000ff3900720c */ /* 0x000fe20003f25270 */
[----:B------:R-:W-:Y:S01]  /*6ee0*/  BSSY B0, `(.L_x_107) ;  /* 0x000000c000007945 */ /* 0x000fe20003800000 */
[----:B------:R-:W-:Y:S02]  /*6ef0*/  CS2R R50, SRZ ;  /* 0x0000000000327805 */ /* 0x000fe4000001ff00 */
[----:B------:R-:W-:Y:S02]  /*6f00*/  CS2R R48, SRZ ;  /* 0x0000000000307805 */ /* 0x000fe4000001ff00 */
[----:B------:R-:W-:Y:S02]  /*6f10*/  CS2R R54, SRZ ;  /* 0x0000000000367805 */ /* 0x000fe4000001ff00 */
[----:B------:R-:W-:Y:S02]  /*6f20*/  CS2R R52, SRZ ;  /* 0x0000000000347805 */ /* 0x000fe4000001ff00 */
[----:B------:R-:W-:Y:S02]  /*6f30*/  CS2R R62, SRZ ;  /* 0x00000000003e7805 */ /* 0x000fe4000001ff00 */
[----:B------:R-:W-:Y:S02]  /*6f40*/  CS2R R60, SRZ ;  /* 0x00000000003c7805 */ /* 0x000fe4000001ff00 */
[----:B------:R-:W-:Y:S01]  /*6f50*/  CS2R R68, SRZ ;  /* 0x0000000000447805 */ /* 0x000fe2000001ff00 */
[----:B------:R-:W-:Y:S06]  /*6f60*/  @P1 BRA `(.L_x_108) ;  /* 0x00000000000c1947 */ /* 0x000fec0003800000 */
[----:B------:R-:W-:Y:S04]  /*6f70*/  SHF.L.U32 R3, R79, 0x1f, RZ ;  /* 0x0000001f4f037819 */ /* 0x000fe800000006ff */
[----:B------:R-:W1:Y:S02]  /*6f80*/  SYNCS.PHASECHK.TRANS64.TRYWAIT P1, [UR50+0x80], R3 ;  /* 0x00008003ff0075a7 */ /* 0x000e640008021132 */
[----:B-1----:R-:W-:Y:S05]  /*6f90*/  @!P1 BRA `(.L_x_109) ;  /* 0x0000003c00e49947 */ /* 0x002fea0003800000 */
.L_x_108:
[----:B------:R-:W-:Y:S05]  /*6fa0*/  BSYNC B0 ;  /* 0x0000000000007941 */ /* 0x000fea0003800000 */
.L_x_107:
[----:B------:R-:W-:Y:S01]  /*6fb0*/  ISETP.NE.AND P1, PT, R58, RZ, PT ;  /* 0x000000ff3a00720c */ /* 0x000fe20003f25270 */
[----:B------:R-:W-:Y:S11]  /*6fc0*/  HFMA2 R56, -RZ, RZ, 0, 5.9604644775390625e-08 ;  /* 0x00000001ff387431 */ /* 0x000ff600000001ff */
[----:B------:R-:W-:Y:S01]  /*6fd0*/  @!UPT UIADD3 URZ, UPT, UPT, URZ, URZ, URZ ;  /* 0x000000fffffff290 */ /* 0x000fe2000fffe0ff */
[----:B------:R2:W3:Y:S04]  /*6fe0*/  @P1 LDS.128 R48, [R80] ;  /* 0x0000000050301984 */ /* 0x0004e80000000c00 */
[----:B------:R2:W1:Y:S04]  /*6ff0*/  @P1 LDS.128 R52, [R95+0x10] ;  /* 0x000010005f341984 */ /* 0x0004680000000c00 */
[----:B------:R2:W1:Y:S04]  /*7000*/  @P1 LDS.128 R60, [R94+0x20] ;  /* 0x000020005e3c1984 */ /* 0x0004680000000c00 */
[----:B------:R2:W1:Y:S02]  /*7010*/  @P1 LDS.128 R68, [R104+0x30] ;  /* 0x0000300068441984 */ /* 0x0004640000000c00 */
.L_x_106:
[----:B------:R-:W-:Y:S05]  /*7020*/  BSYNC B1 ;  /* 0x0000000000017941 */ /* 0x000fea0003800000 */
.L_x_105:
[----:B-1----:R-:W-:Y:S04]  /*7030*/  SHF.R.U32.HI R2, RZ, 0x15, R39 ;  /* 0x00000015ff027819 */ /* 0x002fe80000011627 */
[----:B------:R-:W-:Y:S01]  /*7040*/  LOP3.LUT P1, RZ, R2, 0x3, R84, 0x48, !PT ;  /* 0x0000000302ff7812 */ /* 0x000fe20007824854 */
[----:B------:R-:W-:Y:S01]  /*7050*/  @!UPT UIADD3 URZ, UPT, UPT, URZ, URZ, URZ ;  /* 0x000000fffffff290 */ /* 0x000fe2000fffe0ff */
[----:B----4-:R-:W-:Y:S11]  /*7060*/  @P0 BRA `(.L_x_110) ;  /* 0x0000000000080947 */ /* 0x010ff60003800000 */
[----:B------:R-:W1:Y:S02]  /*7070*/  SYNCS.PHASECHK.TRANS64.TRYWAIT P0, [R103+URZ+0xe0], R0 ;  /* 0x0000e000670075a7 */ /* 0x000e6400080011ff */
[----:B-1----:R-:W-:Y:S05]  /*7080*/  @!P0 BRA `(.L_x_111) ;  /* 0x0000003c00c08947 */ /* 0x002fea0003800000 */
.L_x_110:
[----:B------:R-:W-:Y:S05]  /*7090*/  @!P1 BRA `(.L_x_112) ;  /* 0x0000000000409947 */ /* 0x000fea0003800000 */
[----:B------:R-:W4:Y:S01]  /*70a0*/  LDCU.64 UR8, c[0x4][0x70] ;  /* 0x01000e00ff0877ac */ /* 0x000f220008000a00 */
[----:B------:R-:W-:Y:S01]  /*70b0*/  MOV R3, 0x0 ;  /* 0x0000000000037802 */ /* 0x000fe20000000f00 */
[----:B------:R-:W-:Y:S02]  /*70c0*/  HFMA2 R12, -RZ, RZ, 0, 5.9604644775390625e-08 ;  /* 0x00000001ff0c7431 */ /* 0x000fe400000001ff */
[----:B------:R-:W-:Y:S02]  /*70d0*/  IMAD.MOV.U32 R8, RZ, RZ, 0x192 ;  /* 0x00000192ff087424 */ /* 0x000fe400078e00ff */
[----:B------:R-:W-:Y:S01]  /*70e0*/  IMAD.MOV.U32 R13, RZ, RZ, RZ ;  /* 0x000000ffff0d7224 */ /* 0x000fe200078e00ff */
[----:B------:R-:W5:Y:S01]  /*70f0*/  LDCU.64 UR6, c[0x4][0x78] ;  /* 0x01000f00ff0677ac */ /* 0x000f620008000a00 */
[----:B------:R-:W1:Y:S01]  /*7100*/  LDC.64 R2, c[0x4][R3] ;  /* 0x0100000003027b82 */ /* 0x000e620000000a00 */
[----:B------:R-:W2:Y:S01]  /*7110*/  LDCU.64 UR4, c[0x4][0x10] ;  /* 0x01000200ff0477ac */ /* 0x000ea20008000a00 */
[----:B----4-:R-:W-:Y:S01]  /*7120*/  MOV R5, UR9 ;  /* 0x0000000900057c02 */ /* 0x010fe20008000f00 */
[----:B------:R-:W-:Y:S01]  /*7130*/  IMAD.U32 R4, RZ, RZ, UR8 ;  /* 0x00000008ff047e24 */ /* 0x000fe2000f8e00ff */
[----:B-----5:R-:W-:Y:S01]  /*7140*/  MOV R7, UR7 ;  /* 0x0000000700077c02 */ /* 0x020fe20008000f00 */
[----:B------:R-:W-:Y:S01]  /*7150*/  IMAD.U32 R6, RZ, RZ, UR6 ;  /* 0x00000006ff067e24 */ /* 0x000fe2000f8e00ff */
[----:B--2---:R-:W-:Y:S01]  /*7160*/  MOV R11, UR5 ;  /* 0x00000005000b7c02 */ /* 0x004fe20008000f00 */
[----:B------:R-:W-:Y:S02]  /*7170*/  IMAD.U32 R10, RZ, RZ, UR4 ;  /* 0x00000004ff0a7e24 */ /* 0x000fe4000f8e00ff */
[----:B------:R-:W-:Y:S07]  /*7180*/  LEPC R20, `(.L_x_112) ;  /* 0x000000001014794e */ /* 0x000fee0000000000 */
[----:B-1-3--:R-:W-:Y:S05]  /*7190*/  CALL.ABS.NOINC R2 ;  /* 0x0000000002007343 */ /* 0x00afea0003c00000 */
.L_x_112:
[----:B---3--:R-:W-:Y:S01]  /*71a0*/  SHF.L.U32 R3, R48, 0x10, RZ ;  /* 0x0000001030037819 */ /* 0x008fe200000006ff */
[----:B------:R-:W-:Y:S05]  /*71b0*/  WARPSYNC.ALL ;  /* 0x0000000000007948 */ /* 0x000fea0003800000 */
[----:B------:R-:W-:Y:S01]  /*71c0*/  R2UR UR4, R39 ;  /* 0x00000000270472ca */ /* 0x000fe200000e0000 */
[----:B------:R-:W-:Y:S01]  /*71d0*/  BSSY.RECONVERGENT B0, `(.L_x_113) ;  /* 0x000008b000007945 */ /* 0x000fe20003800200 */
[C---:B------:R-:W-:Y:S02]  /*71e0*/  SHF.L.U32 R40, R49.reuse, 0x10, RZ ;  /* 0x0000001031287819 */ /* 0x040fe400000006ff */
[----:B------:R-:W-:Y:S02]  /*71f0*/  LOP3.LUT R42, R49, 0xffff0000, RZ, 0xc0, !PT ;  /* 0xffff0000312a7812 */ /* 0x000fe400078ec0ff */
[----:B------:R-:W-:Y:S07]  /*7200*/  ISETP.NE.AND P0, PT, R82, RZ, PT ;  /* 0x000000ff5200720c */ /* 0x000fee0003f05270 */
[----:B------:R-:W1:Y:S02]  /*7210*/  LDTM.x32 R4, tmem[UR4] ;  /* 0x00000004000479ee */ /* 0x000e6400082c0000 */
[----:B-1----:R-:W-:Y:S01]  /*7220*/  FMUL R0, R38, R4 ;  /* 0x0000000426007220 */ /* 0x002fe20000400000 */
[----:B------:R-:W-:Y:S01]  /*7230*/  LOP3.LUT R4, R48, 0xffff0000, RZ, 0xc0, !PT ;  /* 0xffff000030047812 */ /* 0x000fe200078ec0ff */
[C---:B------:R-:W-:Y:S01]  /*7240*/  FMUL R2, R38.reuse, R5 ;  /* 0x0000000526027220 */ /* 0x040fe20000400000 */
[C---:B------:R-:W-:Y:S01]  /*7250*/  FMUL R7, R38.reuse, R7 ;  /* 0x0000000726077220 */ /* 0x040fe20000400000 */
[C---:B------:R-:W-:Y:S01]  /*7260*/  FFMA R0, R41.reuse, R3, R0 ;  /* 0x0000000329007223 */ /* 0x040fe20000000000 */
[C---:B------:R-:W-:Y:S01]  /*7270*/  FMUL R3, R38.reuse, R6 ;  /* 0x0000000626037220 */ /* 0x040fe20000400000 */
[----:B------:R-:W-:Y:S01]  /*7280*/  FFMA R2, R41, R4, R2 ;  /* 0x0000000429027223 */ /* 0x000fe20000000002 */
[C---:B------:R-:W-:Y:S01]  /*7290*/  FMUL R4, R38.reuse, R8 ;  /* 0x0000000826047220 */ /* 0x040fe20000400000 */
[C---:B------:R-:W-:Y:S01]  /*72a0*/  FMUL R8, R38.reuse, R12 ;  /* 0x0000000c26087220 */ /* 0x040fe20000400000 */
[C---:B------:R-:W-:Y:S01]  /*72b0*/  FMUL R12, R38.reuse, R16 ;  /* 0x00000010260c7220 */ /* 0x040fe20000400000 */
[----:B------:R-:W-:Y:S01]  /*72c0*/  FMUL R16, R38, R20 ;  /* 0x0000001426107220 */ /* 0x000fe20000400000 */
[----:B------:R-:W-:Y:S01]  /*72d0*/  F2FP.BF16.F32.PACK_AB R44, R2, R0 ;  /* 0x00000000022c723e */ /* 0x000fe200000010ff */
[----:B------:R-:W-:Y:S01]  /*72e0*/  FMUL R20, R38, R24 ;  /* 0x0000001826147220 */ /* 0x000fe20000400000 */
[----:B------:R-:W-:Y:S01]  /*72f0*/  LOP3.LUT R0, R50, 0xffff0000, RZ, 0xc0, !PT ;  /* 0xffff000032007812 */ /* 0x000fe200078ec0ff */
[C---:B------:R-:W-:Y:S01]  /*7300*/  FMUL R24, R38.reuse, R28 ;  /* 0x0000001c26187220 */ /* 0x040fe20000400000 */
[----:B------:R-:W-:Y:S01]  /*7310*/  SHF.L.U32 R2, R51, 0x10, RZ ;  /* 0x0000001033027819 */ /* 0x000fe200000006ff */
[----:B------:R-:W-:Y:S01]  /*7320*/  FMUL R28, R38, R32 ;  /* 0x00000020261c7220 */ /* 0x000fe20000400000 */
[----:B------:R-:W-:Y:S01]  /*7330*/  SHF.L.U32 R32, R50, 0x10, RZ ;  /* 0x0000001032207819 */ /* 0x000fe200000006ff */
[C---:B------:R-:W-:Y:S01]  /*7340*/  FMUL R5, R38.reuse, R9 ;  /* 0x0000000926057220 */ /* 0x040fe20000400000 */
[C---:B------:R-:W-:Y:S01]  /*7350*/  FFMA R3, R41.reuse, R40, R3 ;  /* 0x0000002829037223 */ /* 0x040fe20000000003 */
[C---:B------:R-:W-:Y:S01]  /*7360*/  FFMA R7, R41.reuse, R42, R7 ;  /* 0x0000002a29077223 */ /* 0x040fe20000000007 */
[----:B------:R-:W-:Y:S01]  /*7370*/  FMUL R6, R38, R10 ;  /* 0x0000000a26067220 */ /* 0x000fe20000400000 */
[----:B------:R-:W-:Y:S01]  /*7380*/  FFMA R4, R41, R32, R4 ;  /* 0x0000002029047223 */ /* 0x000fe20000000004 */
[----:B------:R-:W-:Y:S01]  /*7390*/  LOP3.LUT R32, R51, 0xffff0000, RZ, 0xc0, !PT ;  /* 0xffff000033207812 */ /* 0x000fe200078ec0ff */
[----:B------:R-:W-:Y:S01]  /*73a0*/  FFMA R5, R41, R0, R5 ;  /* 0x0000000029057223 */ /* 0x000fe20000000005 */
[----:B------:R-:W-:Y:S01]  /*73b0*/  SHF.L.U32 R0, R52, 0x10, RZ ;  /* 0x0000001034007819 */ /* 0x000fe200000006ff */
[----:B------:R-:W-:Y:S01]  /*73c0*/  FMUL R11, R38, R11 ;  /* 0x0000000b260b7220 */ /* 0x000fe20000400000 */
[----:B------:R-:W-:Y:S01]  /*73d0*/  F2FP.BF16.F32.PACK_AB R45, R7, R3 ;  /* 0x00000003072d723e */ /* 0x000fe200000010ff */
[C---:B------:R-:W-:Y:S01]  /*73e0*/  FFMA R6, R41.reuse, R2, R6 ;  /* 0x0000000229067223 */ /* 0x040fe20000000006 */
[----:B------:R-:W-:Y:S01]  /*73f0*/  LOP3.LUT R2, R52, 0xffff0000, RZ, 0xc0, !PT ;  /* 0xffff000034027812 */ /* 0x000fe200078ec0ff */
[----:B------:R-:W-:Y:S01]  /*7400*/  FFMA R11, R41, R32, R11 ;  /* 0x00000020290b7223 */ /* 0x000fe2000000000b */
[----:B------:R-:W-:Y:S01]  /*7410*/  SHF.L.U32 R3, R53, 0x10, RZ ;  /* 0x0000001035037819 */ /* 0x000fe200000006ff */
[----:B------:R-:W-:Y:S01]  /*7420*/  FFMA R8, R41, R0, R8 ;  /* 0x0000000029087223 */ /* 0x000fe20000000008 */
[----:B------:R-:W-:Y:S01]  /*7430*/  LOP3.LUT R0, R53, 0xffff0000, RZ, 0xc0, !PT ;  /* 0xffff000035007812 */ /* 0x000fe200078ec0ff */
[C---:B------:R-:W-:Y:S01]  /*7440*/  FMUL R9, R38.reuse, R13 ;  /* 0x0000000d26097220 */ /* 0x040fe20000400000 */
[----:B------:R-:W-:Y:S01]  /*7450*/  F2FP.BF16.F32.PACK_AB R46, R5, R4 ;  /* 0x00000004052e723e */ /* 0x000fe200000010ff */
[C---:B------:R-:W-:Y:S01]  /*7460*/  FMUL R10, R38.reuse, R14 ;  /* 0x0000000e260a7220 */ /* 0x040fe20000400000 */
[----:B------:R-:W-:Y:S01]  /*7470*/  F2FP.BF16.F32.PACK_AB R47, R11, R6 ;  /* 0x000000060b2f723e */ /* 0x000fe200000010ff */
[----:B------:R-:W-:Y:S01]  /*7480*/  FMUL R15, R38, R15 ;  /* 0x0000000f260f7220 */ /* 0x000fe20000400000 */
[----:B------:R-:W-:Y:S01]  /*7490*/  SHF.L.U32 R4, R69, 0x10, RZ ;  /* 0x0000001045047819 */ /* 0x000fe200000006ff */
[C---:B------:R-:W-:Y:S01]  /*74a0*/  FFMA R9, R41.reuse, R2, R9 ;  /* 0x0000000229097223 */ /* 0x040fe20000000009 */
[C---:B------:R-:W-:Y:S01]  /*74b0*/  SHF.L.U32 R2, R54.reuse, 0x10, RZ ;  /* 0x0000001036027819 */ /* 0x040fe200000006ff */
[C---:B------:R-:W-:Y:S01]  /*74c0*/  FFMA R10, R41.reuse, R3, R10 ;  /* 0x00000003290a7223 */ /* 0x040fe2000000000a */
[----:B------:R-:W-:Y:S01]  /*74d0*/  LOP3.LUT R3, R54, 0xffff0000, RZ, 0xc0, !PT ;  /* 0xffff000036037812 */ /* 0x000fe200078ec0ff */
[----:B------:R-:W-:Y:S01]  /*74e0*/  FFMA R15, R41, R0, R15 ;  /* 0x00000000290f7223 */ /* 0x000fe2000000000f */
[----:B------:R-:W-:Y:S01]  /*74f0*/  SHF.L.U32 R0, R55, 0x10, RZ ;  /* 0x0000001037007819 */ /* 0x000fe200000006ff */
[C---:B------:R-:W-:Y:S01]  /*7500*/  FMUL R13, R38.reuse, R17 ;  /* 0x00000011260d7220 */ /* 0x040fe20000400000 */
[----:B------:R-:W-:Y:S01]  /*7510*/  F2FP.BF16.F32.PACK_AB R8, R9, R8 ;  /* 0x000000080908723e */ /* 0x000fe200000010ff */
[----:B------:R-:W-:Y:S01]  /*7520*/  FMUL R14, R38, R18 ;  /* 0x00000012260e7220 */ /* 0x000fe20000400000 */
[----:B------:R-:W-:Y:S01]  /*7530*/  F2FP.BF16.F32.PACK_AB R9, R15, R10 ;  /* 0x0000000a0f09723e */ /* 0x000fe200000010ff */
[----:B------:R-:W-:Y:S01]  /*7540*/  FFMA R12, R41, R2, R12 ;  /* 0x00000002290c7223 */ /* 0x000fe2000000000c */
[----:B------:R-:W-:Y:S01]  /*7550*/  LOP3.LUT R2, R55, 0xffff0000, RZ, 0xc0, !PT ;  /* 0xffff000037027812 */ /* 0x000fe200078ec0ff */
[----:B------:R-:W-:Y:S01]  /*7560*/  FFMA R13, R41, R3, R13 ;  /* 0x00000003290d7223 */ /* 0x000fe2000000000d */
[----:B------:R-:W-:Y:S01]  /*7570*/  SHF.L.U32 R3, R61, 0x10, RZ ;  /* 0x000000103d037819 */ /* 0x000fe200000006ff */
[----:B------:R-:W-:Y:S01]  /*7580*/  FFMA R14, R41, R0, R14 ;  /* 0x00000000290e7223 */ /* 0x000fe2000000000e */
[----:B------:R-:W-:Y:S01]  /*7590*/  SHF.L.U32 R0, R60, 0x10, RZ ;  /* 0x000000103c007819 */ /* 0x000fe200000006ff */
[----:B------:R-:W-:Y:S01]  /*75a0*/  FMUL R19, R38, R19 ;  /* 0x0000001326137220 */ /* 0x000fe20000400000 */
[----:B------:R-:W-:Y:S01]  /*75b0*/  F2FP.BF16.F32.PACK_AB R10, R13, R12 ;  /* 0x0000000c0d0a723e */ /* 0x000fe200000010ff */
[----:B------:R1:W-:Y:S01]  /*75c0*/  STS.128 [R80], R44 ;  /* 0x0000002c50007388 */ /* 0x0003e20000000c00 */
[----:B------:R-:W-:Y:S01]  /*75d0*/  LOP3.LUT R5, R71, 0xffff0000, RZ, 0xc0, !PT ;  /* 0xffff000047057812 */ /* 0x000fe200078ec0ff */
[C---:B------:R-:W-:Y:S01]  /*75e0*/  FFMA R19, R41.reuse, R2, R19 ;  /* 0x0000000229137223 */ /* 0x040fe20000000013 */
[----:B------:R-:W-:Y:S01]  /*75f0*/  LOP3.LUT R2, R60, 0xffff0000, RZ, 0xc0, !PT ;  /* 0xffff00003c027812 */ /* 0x000fe200078ec0ff */
[----:B------:R-:W-:Y:S01]  /*7600*/  FFMA R16, R41, R0, R16 ;  /* 0x0000000029107223 */ /* 0x000fe20000000010 */
[----:B------:R-:W-:Y:S01]  /*7610*/  LOP3.LUT R0, R61, 0xffff0000, RZ, 0xc0, !PT ;  /* 0xffff00003d007812 */ /* 0x000fe200078ec0ff */
[C---:B------:R-:W-:Y:S01]  /*7620*/  FMUL R17, R38.reuse, R21 ;  /* 0x0000001526117220 */ /* 0x040fe20000400000 */
[----:B------:R-:W-:Y:S01]  /*7630*/  F2FP.BF16.F32.PACK_AB R11, R19, R14 ;  /* 0x0000000e130b723e */ /* 0x000fe200000010ff */
[C---:B------:R-:W-:Y:S01]  /*7640*/  FMUL R18, R38.reuse, R22 ;  /* 0x0000001626127220 */ /* 0x040fe20000400000 */
[----:B------:R-:W-:Y:S01]  /*7650*/  FMUL R23, R38, R23 ;  /* 0x0000001726177220 */ /* 0x000fe20000400000 */
[C---:B------:R-:W-:Y:S01]  /*7660*/  FFMA R17, R41.reuse, R2, R17 ;  /* 0x0000000229117223 */ /* 0x040fe20000000011 */
[C---:B------:R-:W-:Y:S01]  /*7670*/  SHF.L.U32 R2, R62.reuse, 0x10, RZ ;  /* 0x000000103e027819 */ /* 0x040fe200000006ff */
[----:B------:R1:W-:Y:S01]  /*7680*/  STS.128 [R95+0x10], R8 ;  /* 0x000010085f007388 */ /* 0x0003e20000000c00 */
[----:B------:R-:W-:Y:S01]  /*7690*/  FFMA R18, R41, R3, R18 ;  /* 0x0000000329127223 */ /* 0x000fe20000000012 */
[----:B------:R-:W-:Y:S01]  /*76a0*/  SHF.L.U32 R3, R63, 0x10, RZ ;  /* 0x000000103f037819 */ /* 0x000fe200000006ff */
[----:B------:R-:W-:Y:S01]  /*76b0*/  FFMA R23, R41, R0, R23 ;  /* 0x0000000029177223 */ /* 0x000fe20000000017 */
[----:B------:R-:W-:Y:S01]  /*76c0*/  LOP3.LUT R0, R62, 0xffff0000, RZ, 0xc0, !PT ;  /* 0xffff00003e007812 */ /* 0x000fe200078ec0ff */
[C---:B------:R-:W-:Y:S01]  /*76d0*/  FMUL R21, R38.reuse, R25 ;  /* 0x0000001926157220 */ /* 0x040fe20000400000 */
[----:B------:R-:W-:Y:S01]  /*76e0*/  F2FP.BF16.F32.PACK_AB R16, R17, R16 ;  /* 0x000000101110723e */ /* 0x000fe200000010ff */
[C---:B------:R-:W-:Y:S01]  /*76f0*/  FMUL R22, R38.reuse, R26 ;  /* 0x0000001a26167220 */ /* 0x040fe20000400000 */
[C---:B------:R-:W-:Y:S01]  /*7700*/  FFMA R20, R41.reuse, R2, R20 ;  /* 0x0000000229147223 */ /* 0x040fe20000000014 */
[----:B------:R-:W-:Y:S01]  /*7710*/  FFMA R21, R41, R0, R21 ;  /* 0x0000000029157223 */ /* 0x000fe20000000015 */
[----:B------:R-:W-:Y:S01]  /*7720*/  LOP3.LUT R0, R63, 0xffff0000, RZ, 0xc0, !PT ;  /* 0xffff00003f007812 */ /* 0x000fe200078ec0ff */
[C---:B------:R-:W-:Y:S01]  /*7730*/  FFMA R22, R41.reuse, R3, R22 ;  /* 0x0000000329167223 */ /* 0x040fe20000000016 */
[----:B------:R-:W-:Y:S01]  /*7740*/  FMUL R27, R38, R27 ;  /* 0x0000001b261b7220 */ /* 0x000fe20000400000 */
[----:B------:R-:W-:Y:S01]  /*7750*/  SHF.L.U32 R2, R68, 0x10, RZ ;  /* 0x0000001044027819 */ /* 0x000fe200000006ff */
[----:B------:R-:W-:Y:S01]  /*7760*/  FMUL R25, R38, R29 ;  /* 0x0000001d26197220 */ /* 0x000fe20000400000 */
[----:B------:R-:W-:Y:S01]  /*7770*/  LOP3.LUT R3, R68, 0xffff0000, RZ, 0xc0, !PT ;  /* 0xffff000044037812 */ /* 0x000fe200078ec0ff */
[C---:B------:R-:W-:Y:S01]  /*7780*/  FMUL R26, R38.reuse, R30 ;  /* 0x0000001e261a7220 */ /* 0x040fe20000400000 */
[C---:B------:R-:W-:Y:S01]  /*7790*/  FFMA R27, R41.reuse, R0, R27 ;  /* 0x00000000291b7223 */ /* 0x040fe2000000001b */
[----:B------:R-:W-:Y:S01]  /*77a0*/  FFMA R24, R41, R2, R24 ;  /* 0x0000000229187223 */ /* 0x000fe20000000018 */
[----:B------:R-:W-:Y:S01]  /*77b0*/  LOP3.LUT R0, R69, 0xffff0000, RZ, 0xc0, !PT ;  /* 0xffff000045007812 */ /* 0x000fe200078ec0ff */
[C---:B------:R-:W-:Y:S01]  /*77c0*/  FFMA R25, R41.reuse, R3, R25 ;  /* 0x0000000329197223 */ /* 0x040fe20000000019 */
[----:B------:R-:W-:Y:S01]  /*77d0*/  FMUL R31, R38, R31 ;  /* 0x0000001f261f7220 */ /* 0x000fe20000400000 */
[C---:B------:R-:W-:Y:S01]  /*77e0*/  SHF.L.U32 R2, R70.reuse, 0x10, RZ ;  /* 0x0000001046027819 */ /* 0x040fe200000006ff */
[----:B------:R-:W-:Y:S01]  /*77f0*/  FFMA R26, R41, R4, R26 ;  /* 0x00000004291a7223 */ /* 0x000fe2000000001a */
[----:B------:R-:W-:Y:S01]  /*7800*/  LOP3.LUT R3, R70, 0xffff0000, RZ, 0xc0, !PT ;  /* 0xffff000046037812 */ /* 0x000fe200078ec0ff */
[C---:B------:R-:W-:Y:S01]  /*7810*/  FMUL R29, R38.reuse, R33 ;  /* 0x00000021261d7220 */ /* 0x040fe20000400000 */
[----:B------:R-:W-:Y:S01]  /*7820*/  SHF.L.U32 R4, R71, 0x10, RZ ;  /* 0x0000001047047819 */ /* 0x000fe200000006ff */
[C---:B------:R-:W-:Y:S01]  /*7830*/  FMUL R30, R38.reuse, R34 ;  /* 0x00000022261e7220 */ /* 0x040fe20000400000 */
[----:B------:R-:W-:Y:S01]  /*7840*/  F2FP.BF16.F32.PACK_AB R17, R23, R18 ;  /* 0x000000121711723e */ /* 0x000fe200000010ff */
[----:B------:R-:W-:Y:S01]  /*7850*/  FFMA R31, R41, R0, R31 ;  /* 0x00000000291f7223 */ /* 0x000fe2000000001f */
[----:B------:R-:W-:Y:S01]  /*7860*/  FMUL R35, R38, R35 ;  /* 0x0000002326237220 */ /* 0x000fe20000400000 */
[----:B------:R-:W-:Y:S01]  /*7870*/  F2FP.BF16.F32.PACK_AB R18, R21, R20 ;  /* 0x000000141512723e */ /* 0x000fe200000010ff */
[----:B------:R-:W-:Y:S01]  /*7880*/  FFMA R28, R41, R2, R28 ;  /* 0x00000002291c7223 */ /* 0x000fe2000000001c */
[----:B------:R-:W-:Y:S01]  /*7890*/  F2FP.BF16.F32.PACK_AB R19, R27, R22 ;  /* 0x000000161b13723e */ /* 0x000fe200000010ff */
[C---:B------:R-:W-:Y:S01]  /*78a0*/  FFMA R29, R41.reuse, R3, R29 ;  /* 0x00000003291d7223 */ /* 0x040fe2000000001d */
[C---:B------:R-:W-:Y:S01]  /*78b0*/  FFMA R30, R41.reuse, R4, R30 ;  /* 0x00000004291e7223 */ /* 0x040fe2000000001e */
[----:B------:R-:W-:Y:S01]  /*78c0*/  FFMA R35, R41, R5, R35 ;  /* 0x0000000529237223 */ /* 0x000fe20000000023 */
[----:B------:R-:W-:Y:S01]  /*78d0*/  F2FP.BF16.F32.PACK_AB R24, R25, R24 ;  /* 0x000000181918723e */ /* 0x000fe200000010ff */
[----:B------:R1:W-:Y:S01]  /*78e0*/  STS.128 [R94+0x20], R16 ;  /* 0x000020105e007388 */ /* 0x0003e20000000c00 */
[----:B------:R-:W-:Y:S02]  /*78f0*/  F2FP.BF16.F32.PACK_AB R25, R31, R26 ;  /* 0x0000001a1f19723e */ /* 0x000fe400000010ff */
[----:B------:R-:W-:Y:S02]  /*7900*/  F2FP.BF16.F32.PACK_AB R26, R29, R28 ;  /* 0x0000001c1d1a723e */ /* 0x000fe400000010ff */
[----:B------:R-:W-:Y:S05]  /*7910*/  F2FP.BF16.F32.PACK_AB R27, R35, R30 ;  /* 0x0000001e231b723e */ /* 0x000fea00000010ff */
[----:B------:R1:W-:Y:S01]  /*7920*/  STS.128 [R104+0x30], R24 ;  /* 0x0000301868007388 */ /* 0x0003e20000000c00 */
[----:B------:R-:W-:Y:S01]  /*7930*/  @!PT LDS RZ, [RZ] ;  /* 0x00000000fffff984 */ /* 0x000fe20000000800 */
[----:B------:R-:W-:Y:S01]  /*7940*/  @!PT LDS RZ, [RZ] ;  /* 0x00000000fffff984 */ /* 0x000fe20000000800 */
[----:B------:R-:W-:Y:S01]  /*7950*/  @!PT LDS RZ, [RZ] ;  /* 0x00000000fffff984 */ /* 0x000fe20000000800 */
[----:B------:R-:W-:Y:S01]  /*7960*/  @!PT LDS RZ, [RZ] ;  /* 0x00000000fffff984 */ /* 0x000fe20000000800 */
[----:B------:R3:W-:Y:S07]  /*7970*/  MEMBAR.ALL.CTA ;  /* 0x0000000000007992 */ /* 0x0007ee0000008000 */
[----:B---3--:R-:W3:Y:S02]  /*7980*/  FENCE.VIEW.ASYNC.S ;  /* 0x00000000000073c6 */ /* 0x008ee40000000000 */
[----:B---3--:R-:W-:Y:S06]  /*7990*/  BAR.SYNC.DEFER_BLOCKING 0x1, 0x80 ;  /* 0x0042000000007b1d */ /* 0x008fec0000010000 */
[----:B------:R-:W-:Y:S05]  /*79a0*/  @P0 BRA `(.L_x_114) ;  /* 0x0000000000340947 */ /* 0x000fea0003800000 */
[----:B------:R-:W3:Y:S01]  /*79b0*/  LDCU.64 UR6, c[0x0][0x348] ;  /* 0x00006900ff0677ac */ /* 0x000ee20008000a00 */
[----:B------:R-:W-:Y:S02]  /*79c0*/  R2UR UR42, R100 ;  /* 0x00000000642a72ca */ /* 0x000fe400000e0000 */
[----:B------:R-:W-:Y:S01]  /*79d0*/  R2UR UR43, R99 ;  /* 0x00000000632b72ca */ /* 0x000fe200000e0000 */
[----:B------:R-:W-:Y:S01]  /*79e0*/  UIADD3 UR4, UPT, UPT, UR50, 0x200, URZ ;  /* 0x0000020032047890 */ /* 0x000fe2000fffe0ff */
[----:B------:R-:W-:Y:S02]  /*79f0*/  R2UR UR44, R97 ;  /* 0x00000000612c72ca */ /* 0x000fe400000e0000 */
[----:B------:R-:W-:Y:S03]  /*7a00*/  R2UR UR45, R98 ;  /* 0x00000000622d72ca */ /* 0x000fe600000e0000 */
[----:B------:R-:W-:Y:S05]  /*7a10*/  IMAD.U32 R76, RZ, RZ, UR4 ;  /* 0x00000004ff4c7e24 */ /* 0x000fea000f8e00ff */
[----:B------:R-:W-:Y:S01]  /*7a20*/  R2UR UR40, R76 ;  /* 0x000000004c2872ca */ /* 0x000fe200000e0000 */
[----:B---3--:R-:W-:Y:S04]  /*7a30*/  UIADD3 UR4, UP0, UPT, UR6, 0x780, URZ ;  /* 0x0000078006047890 */ /* 0x008fe8000ff1e0ff */
[----:B------:R-:W-:Y:S09]  /*7a40*/  UIADD3.X UR5, UPT, UPT, URZ, UR7, URZ, UP0, !UPT ;  /* 0x00000007ff057290 */ /* 0x000ff200087fe4ff */
[----:B------:R3:W-:Y:S01]  /*7a50*/  UTMASTG.5D.IM2COL [UR40], [UR4] ;  /* 0x00000028040073b5 */ /* 0x0007e20008060000 */
[----:B------:R0:W-:Y:S01]  /*7a60*/  UTMACMDFLUSH ;  /* 0x00000000000079b7 */ /* 0x0001e20000000000 */
[----:B---3--:R-:W-:Y:S04]  /*7a70*/  DEPBAR.LE SB0, 0x1 ;  /* 0x000080400000791a */ /* 0x008fe80000000000 */
.L_x_114:
[----:B------:R-:W-:Y:S05]  /*7a80*/  BSYNC.RECONVERGENT B0 ;  /* 0x0000000000007941 */ /* 0x000fea0003800200 */
.L_x_113:
[----:B------:R-:W-:Y:S01]  /*7a90*/  BAR.SYNC.DEFER_BLOCKING 0x1, 0x80 ;  /* 0x0042000000007b1d */ /* 0x000fe20000010000 */
[----:B------:R-:W-:Y:S01]  /*7aa0*/  ISETP.NE.AND P1, PT, R102, RZ, PT ;  /* 0x000000ff6600720c */ /* 0x000fe20003f25270 */
[----:B------:R-:W-:Y:S01]  /*7ab0*/  UISETP.NE.AND UP0, UPT, UR54, URZ, UPT ;  /* 0x000000ff3600728c */ /* 0x000fe2000bf05270 */
[----:B------:R-:W-:Y:S11]  /*7ac0*/  LEA R2, R56, UR50, 0x3 ;  /* 0x0000003238027c11 */ /* 0x000ff6000f8e18ff */
[----:B------:R-:W-:Y:S01]  /*7ad0*/  @P1 SHF.L.U32 R4, R79, 0x1f, RZ ;  /* 0x0000001f4f041819 */ /* 0x000fe200000006ff */
[----:B------:R-:W-:Y:S06]  /*7ae0*/  BRA.U !UP0, `(.L_x_115) ;  /* 0x0000000108247547 */ /* 0x000fec000b800000 */
[----:B------:R-:W3:Y:S01]  /*7af0*/  S2R R0, SR_CgaCtaId ;  /* 0x0000000000007919 */ /* 0x000ee20000008800 */
[----:B------:R-:W-:Y:S01]  /*7b00*/  IMAD.U32 R3, RZ, RZ, UR51 ;  /* 0x00000033ff037e24 */ /* 0x000fe2000f8e00ff */
[----:B------:R-:W-:Y:S04]  /*7b10*/  UIADD3 UR4, UPT, UPT, UR51, 0x1, URZ ;  /* 0x0000000133047890 */ /* 0x000fe8000fffe0ff */
[----:B------:R-:W-:Y:S01]  /*7b20*/  @P1 LEA R3, R3, UR50, 0x3 ;  /* 0x0000003203031c11 */ /* 0x000fe2000f8e18ff */
[----:B------:R-:W-:Y:S04]  /*7b30*/  UISETP.NE.AND UP0, UPT, UR4, 0x4, UPT ;  /* 0x000000040400788c */ /* 0x000fe8000bf05270 */
[----:B------:R-:W-:Y:S01]  /*7b40*/  @P1 VIADD R3, R3, 0xa0 ;  /* 0x000000a003031836 */ /* 0x000fe20000000000 */
[----:B------:R-:W-:Y:S04]  /*7b50*/  USEL UR51, UR4, URZ, UP0 ;  /* 0x000000ff04337287 */ /* 0x000fe80008000000 */
[----:B---3--:R-:W-:Y:S04]  /*7b60*/  @P1 PRMT R0, R0, 0x654, R3 ;  /* 0x0000065400001816 */ /* 0x008fe80000000003 */
[----:B------:R3:W-:Y:S04]  /*7b70*/  @P1 SYNCS.ARRIVE.TRANS64.RED.A1T0 RZ, [R0+URZ], RZ ;  /* 0x000000ff00ff19a7 */ /* 0x0007e800081004ff */
.L_x_115:
[----:B------:R-:W4:Y:S01]  /*7b80*/  @P1 SYNCS.PHASECHK.TRANS64.TRYWAIT P0, [R2+URZ+0x80], R4 ;  /* 0x00008004020015a7 */ /* 0x000f2200080011ff */
[----:B------:R-:W-:Y:S01]  /*7b90*/  BSSY B1, `(.L_x_116) ;  /* 0x0000016000017945 */ /* 0x000fe20003800000 */
[----:B----4-:R-:W-:Y:S03]  /*7ba0*/  @P1 SEL R57, RZ, 0x1, !P0 ;  /* 0x00000001ff391807 */ /* 0x010fe60004000000 */
[----:B------:R-:W-:Y:S05]  /*7bb0*/  @!P1 BRA `(.L_x_117) ;  /* 0x00000000004c9947 */ /* 0x000fea0003800000 */
[----:B------:R-:W-:Y:S01]  /*7bc0*/  ISETP.NE.AND P0, PT, R57, RZ, PT ;  /* 0x000000ff3900720c */ /* 0x000fe20003f05270 */
[----:B------:R-:W-:Y:S01]  /*7bd0*/  BSSY B0, `(.L_x_118) ;  /* 0x000000b000007945 */ /* 0x000fe20003800000 */
[----:B------:R-:W-:Y:S11]  /*7be0*/  ISETP.NE.AND P1, PT, R58, RZ, PT ;  /* 0x000000ff3a00720c */ /* 0x000ff60003f25270 */
[----:B------:R-:W-:Y:S02]  /*7bf0*/  @!UPT UIADD3 URZ, UPT, UPT, URZ, URZ, URZ ;  /* 0x000000fffffff290 */ /* 0x000fe4000fffe0ff */
[C---:B------:R-:W-:Y:S01]  /*7c00*/  @P1 IMAD R6, R56.reuse, 0x2000, R80 ;  /* 0x0000200038061824 */ /* 0x040fe200078e0250 */
[C---:B------:R-:W-:Y:S01]  /*7c10*/  @P1 LEA R4, R56.reuse, R94, 0xd ;  /* 0x0000005e38041211 */ /* 0x040fe200078e68ff */
[C---:B------:R-:W-:Y:S02]  /*7c20*/  @P1 IMAD R5, R56.reuse, 0x2000, R95 ;  /* 0x0000200038051824 */ /* 0x040fe400078e025f */
[----:B------:R-:W-:Y:S01]  /*7c30*/  @P1 IMAD R3, R56, 0x2000, R104 ;  /* 0x0000200038031824 */ /* 0x000fe200078e0268 */
[----:B------:R-:W-:Y:S06]  /*7c40*/  @P0 BRA `(.L_x_119) ;  /* 0x00000000000c0947 */ /* 0x000fec0003800000 */
[----:B---3--:R-:W-:Y:S04]  /*7c50*/  SHF.L.U32 R0, R79, 0x1f, RZ ;  /* 0x0000001f4f007819 */ /* 0x008fe800000006ff */
[----:B------:R-:W3:Y:S02]  /*7c60*/  SYNCS.PHASECHK.TRANS64.TRYWAIT P0, [R2+URZ+0x80], R0 ;  /* 0x00008000020075a7 */ /* 0x000ee400080011ff */
[----:B---3--:R-:W-:Y:S05]  /*7c70*/  @!P0 BRA `(.L_x_120) ;  /* 0x0000003000d88947 */ /* 0x008fea0003800000 */
.L_x_119:
[----:B------:R-:W-:Y:S05]  /*7c80*/  BSYNC B0 ;  /* 0x0000000000007941 */ /* 0x000fea0003800000 */
.L_x_118:
[----:B------:R-:W-:Y:S02]  /*7c90*/  ISETP.NE.AND P0, PT, R58, RZ, PT ;  /* 0x000000ff3a00720c */ /* 0x000fe40003f05270 */
[----:B------:R-:W-:Y:S11]  /*7ca0*/  IADD3 R56, PT, PT, R56, 0x1, RZ ;  /* 0x0000000138387810 */ /* 0x000ff60007ffe0ff */
[----:B------:R4:W1:Y:S04]  /*7cb0*/  @P0 LDS.128 R48, [R6] ;  /* 0x0000000006300984 */ /* 0x0008680000000c00 */
[----:B------:R4:W1:Y:S04]  /*7cc0*/  @P0 LDS.128 R52, [R5+0x10] ;  /* 0x0000100005340984 */ /* 0x0008680000000c00 */
[----:B------:R4:W1:Y:S04]  /*7cd0*/  @P0 LDS.128 R60, [R4+0x20] ;  /* 0x00002000043c0984 */ /* 0x0008680000000c00 */
[----:B------:R4:W1:Y:S02]  /*7ce0*/  @P0 LDS.128 R68, [R3+0x30] ;  /* 0x0000300003440984 */ /* 0x0008640000000c00 */
.L_x_117:
[----:B------:R-:W-:Y:S05]  /*7cf0*/  BSYNC B1 ;  /* 0x0000000000017941 */ /* 0x000fea0003800000 */
.L_x_116:
[----:B---3--:R-:W-:Y:S05]  /*7d00*/  VIADD R0, R39, 0x20 ;  /* 0x0000002027007836 */ /* 0x008fea0000000000 */
[----:B------:R-:W-:Y:S04]  /*7d10*/  SHF.R.U32.HI R0, RZ, 0x15, R0 ;  /* 0x00000015ff007819 */ /* 0x000fe80000011600 */
[----:B------:R-:W-:Y:S11]  /*7d20*/  LOP3.LUT P0, RZ, R0, 0x3, R84, 0x48, !PT ;  /* 0x0000000300ff7812 */ /* 0x000ff60007804854 */
[----:B------:R-:W-:Y:S02]  /*7d30*/  @!UPT UIADD3 URZ, UPT, UPT, URZ, URZ, URZ ;  /* 0x000000fffffff290 */ /* 0x000fe4000fffe0ff */
[----:B------:R-:W-:Y:S05]  /*7d40*/  @!P0 BRA `(.L_x_121) ;  /* 0x0000000000408947 */ /* 0x000fea0003800000 */
[----:B------:R-:W3:Y:S01]  /*7d50*/  LDCU.64 UR8, c[0x4][0x70] ;  /* 0x01000e00ff0877ac */ /* 0x000ee20008000a00 */
[----:B----4-:R-:W-:Y:S01]  /*7d60*/  MOV R3, 0x0 ;  /* 0x0000000000037802 */ /* 0x010fe20000000f00 */
[----:B------:R-:W-:Y:S02]  /*7d70*/  HFMA2 R12, -RZ, RZ, 0, 5.9604644775390625e-08 ;  /* 0x00000001ff0c7431 */ /* 0x000fe400000001ff */
[----:B-1----:R-:W-:Y:S02]  /*7d80*/  IMAD.MOV.U32 R8, RZ, RZ, 0x192 ;  /* 0x00000192ff087424 */ /* 0x002fe400078e00ff */
[----:B------:R-:W-:Y:S01]  /*7d90*/  IMAD.MOV.U32 R13, RZ, RZ, RZ ;  /* 0x000000ffff0d7224 */ /* 0x000fe200078e00ff */
[----:B------:R-:W1:Y:S01]  /*7da0*/  LDCU.64 UR6, c[0x4][0x78] ;  /* 0x01000f00ff0677ac */ /* 0x000e620008000a00 */
[----:B------:R-:W4:Y:S01]  /*7db0*/  LDC.64 R2, c[0x4][R3] ;  /* 0x0100000003027b82 */ /* 0x000f220000000a00 */
[----:B------:R-:W5:Y:S01]  /*7dc0*/  LDCU.64 UR4, c[0x4][0x10] ;  /* 0x01000200ff0477ac */ /* 0x000f620008000a00 */
[----:B---3--:R-:W-:Y:S01]  /*7dd0*/  MOV R5, UR9 ;  /* 0x0000000900057c02 */ /* 0x008fe20008000f00 */
[----:B------:R-:W-:Y:S01]  /*7de0*/  IMAD.U32 R4, RZ, RZ, UR8 ;  /* 0x00000008ff047e24 */ /* 0x000fe2000f8e00ff */
[----:B-1----:R-:W-:Y:S01]  /*7df0*/  MOV R7, UR7 ;  /* 0x0000000700077c02 */ /* 0x002fe20008000f00 */
[----:B------:R-:W-:Y:S01]  /*7e00*/  IMAD.U32 R6, RZ, RZ, UR6 ;  /* 0x00000006ff067e24 */ /* 0x000fe2000f8e00ff */
[----:B-----5:R-:W-:Y:S01]  /*7e10*/  MOV R11, UR5 ;  /* 0x00000005000b7c02 */ /* 0x020fe20008000f00 */
[----:B------:R-:W-:Y:S02]  /*7e20*/  IMAD.U32 R10, RZ, RZ, UR4 ;  /* 0x00000004ff0a7e24 */ /* 0x000fe4000f8e00ff */
[----:B------:R-:W-:Y:S07]  /*7e30*/  LEPC R20, `(.L_x_121) ;  /* 0x000000001014794e */ /* 0x000fee0000000000 */
[----:B--2-4-:R-:W-:Y:S05]  /*7e40*/  CALL.ABS.NOINC R2 ;  /* 0x0000000002007343 */ /* 0x014fea0003c00000 */
.L_x_121:
[----:B-1--4-:R-:W-:Y:S01]  /*7e50*/  SHF.L.U32 R3, R48, 0x10, RZ ;  /* 0x0000001030037819 */ /* 0x012fe200000006ff */
[----:B------:R-:W-:Y:S05]  /*7e60*/  WARPSYNC.ALL ;  /* 0x0000000000007948 */ /* 0x000fea0003800000 */
[----:B------:R-:W-:Y:S01]  /*7e70*/  R2UR UR4, R39 ;  /* 0x00000000270472ca */ /* 0x000fe200000e0000 */
[----:B------:R-:W1:Y:S01]  /*7e80*/  S2R R105, SR_CgaCtaId ;  /* 0x0000000000697919 */ /* 0x000e620000008800 */
[C---:B------:R-:W-:Y:S01]  /*7e90*/  SHF.L.U32 R40, R50.reuse, 0x10, RZ ;  /* 0x0000001032287819 */ /* 0x040fe200000006ff */
[----:B------:R-:W-:Y:S01]  /*7ea0*/  BSSY.RECONVERGENT B0, `(.L_x_122) ;  /* 0x0000090000007945 */ /* 0x000fe20003800200 */
[----:B------:R-:W-:Y:S02]  /*7eb0*/  LOP3.LUT R42, R50, 0xffff0000, RZ, 0xc0, !PT ;  /* 0xffff0000322a7812 */ /* 0x000fe400078ec0ff */
[C---:B------:R-:W-:Y:S02]  /*7ec0*/  SHF.L.U32 R43, R51.reuse, 0x10, RZ ;  /* 0x00000010332b7819 */ /* 0x040fe400000006ff */
[----:B------:R-:W-:Y:S02]  /*7ed0*/  LOP3.LUT R44, R51, 0xffff0000, RZ, 0xc0, !PT ;  /* 0xffff0000332c7812 */ /* 0x000fe400078ec0ff */
[----:B------:R-:W-:Y:S02]  /*7ee0*/  ISETP.NE.AND P6, PT, R102, RZ, PT ;  /* 0x000000ff6600720c */ /* 0x000fe40003fc5270 */
[----:B------:R-:W-:Y:S01]  /*7ef0*/  ISETP.NE.AND P0, PT, R82, RZ, PT ;  /* 0x000000ff5200720c */ /* 0x000fe20003f05270 */
[----:B------:R-:W3:Y:S02]  /*7f00*/  LDTM.x32 R4, tmem[UR4+0x20] ;  /* 0x00002004000479ee */ /* 0x000ee400082c0000 */
[----:B---3--:R-:W-:Y:S01]  /*7f10*/  FMUL R0, R38, R4 ;  /* 0x0000000426007220 */ /* 0x008fe20000400000 */
[----:B------:R-:W-:Y:S01]  /*7f20*/  LOP3.LUT R4, R48, 0xffff0000, RZ, 0xc0, !PT ;  /* 0xffff000030047812 */ /* 0x000fe200078ec0ff */
[C---:B------:R-:W-:Y:S01]  /*7f30*/  FMUL R2, R38.reuse, R5 ;  /* 0x0000000526027220 */ /* 0x040fe20000400000 */
[----:B------:R-:W-:Y:S01]  /*7f40*/  SHF.L.U32 R5, R49, 0x10, RZ ;  /* 0x0000001031057819 */ /* 0x000fe200000006ff */
[C---:B------:R-:W-:Y:S01]  /*7f50*/  FFMA R0, R41.reuse, R3, R0 ;  /* 0x0000000329007223 */ /* 0x040fe20000000000 */
[C---:B------:R-:W-:Y:S01]  /*7f60*/  FMUL R3, R38.reuse, R6 ;  /* 0x0000000626037220 */ /* 0x040fe20000400000 */
[----:B------:R-:W-:Y:S01]  /*7f70*/  FFMA R2, R41, R4, R2 ;  /* 0x0000000429027223 */ /* 0x000fe20000000002 */
[----:B------:R-:W-:Y:S01]  /*7f80*/  LOP3.LUT R4, R49, 0xffff0000, RZ, 0xc0, !PT ;  /* 0xffff000031047812 */ /* 0x000fe200078ec0ff */
[C---:B------:R-:W-:Y:S01]  /*7f90*/  FMUL R7, R38.reuse, R7 ;  /* 0x0000000726077220 */ /* 0x040fe20000400000 */
[C---:B------:R-:W-:Y:S01]  /*7fa0*/  FFMA R3, R41.reuse, R5, R3 ;  /* 0x0000000529037223 */ /* 0x040fe20000000003 */
[C---:B------:R-:W-:Y:S01]  /*7fb0*/  FMUL R5, R38.reuse, R9 ;  /* 0x0000000926057220 */ /* 0x040fe20000400000 */
[C---:B------:R-:W-:Y:S01]  /*7fc0*/  FMUL R6, R38.reuse, R10 ;  /* 0x0000000a26067220 */ /* 0x040fe20000400000 */
[----:B------:R-:W-:Y:S01]  /*7fd0*/  FFMA R7, R41, R4, R7 ;  /* 0x0000000429077223 */ /* 0x000fe20000000007 */
[C---:B------:R-:W-:Y:S01]  /*7fe0*/  FMUL R4, R38.reuse, R8 ;  /* 0x0000000826047220 */ /* 0x040fe20000400000 */
[C---:B------:R-:W-:Y:S01]  /*7ff0*/  FMUL R11, R38.reuse, R11 ;  /* 0x0000000b260b7220 */ /* 0x040fe20000400000 */
[C---:B------:R-:W-:Y:S01]  /*8000*/  FMUL R8, R38.reuse, R19 ;  /* 0x0000001326087220 */ /* 0x040fe20000400000 */
[----:B------:R-:W-:Y:S01]  /*8010*/  FMUL R19, R38, R30 ;  /* 0x0000001e26137220 */ /* 0x000fe20000400000 */
[----:B------:R-:W-:Y:S01]  /*8020*/  F2FP.BF16.F32.PACK_AB R45, R7, R3 ;  /* 0x00000003072d723e */ /* 0x000fe200000010ff */
[C---:B------:R-:W-:Y:S01]  /*8030*/  FFMA R4, R41.reuse, R40, R4 ;  /* 0x0000002829047223 */ /* 0x040fe20000000004 */
[----:B------:R-:W-:Y:S01]  /*8040*/  SHF.L.U32 R40, R52, 0x10, RZ ;  /* 0x0000001034287819 */ /* 0x000fe200000006ff */
[C---:B------:R-:W-:Y:S01]  /*8050*/  FFMA R5, R41.reuse, R42, R5 ;  /* 0x0000002a29057223 */ /* 0x040fe20000000005 */
[C---:B------:R-:W-:Y:S01]  /*8060*/  FFMA R6, R41.reuse, R43, R6 ;  /* 0x0000002b29067223 */ /* 0x040fe20000000006 */
[----:B------:R-:W-:Y:S01]  /*8070*/  FFMA R11, R41, R44, R11 ;  /* 0x0000002c290b7223 */ /* 0x000fe2000000000b */
[----:B------:R-:W-:Y:S01]  /*8080*/  F2FP.BF16.F32.PACK_AB R44, R2, R0 ;  /* 0x00000000022c723e */ /* 0x000fe200000010ff */
[C---:B------:R-:W-:Y:S01]  /*8090*/  FMUL R3, R38.reuse, R14 ;  /* 0x0000000e26037220 */ /* 0x040fe20000400000 */
[----:B------:R-:W-:Y:S01]  /*80a0*/  F2FP.BF16.F32.PACK_AB R46, R5, R4 ;  /* 0x00000004052e723e */ /* 0x000fe200000010ff */
[----:B------:R-:W-:Y:S01]  /*80b0*/  FMUL R14, R38, R25 ;  /* 0x00000019260e7220 */ /* 0x000fe20000400000 */
[----:B------:R-:W-:Y:S01]  /*80c0*/  LOP3.LUT R25, R52, 0xffff0000, RZ, 0xc0, !PT ;  /* 0xffff000034197812 */ /* 0x000fe200078ec0ff */
[C---:B------:R-:W-:Y:S01]  /*80d0*/  FMUL R0, R38.reuse, R12 ;  /* 0x0000000c26007220 */ /* 0x040fe20000400000 */
[----:B------:R-:W-:Y:S01]  /*80e0*/  F2FP.BF16.F32.PACK_AB R47, R11, R6 ;  /* 0x000000060b2f723e */ /* 0x000fe200000010ff */
[C---:B------:R-:W-:Y:S01]  /*80f0*/  FMUL R2, R38.reuse, R13 ;  /* 0x0000000d26027220 */ /* 0x040fe20000400000 */
[C---:B------:R-:W-:Y:S01]  /*8100*/  FMUL R4, R38.reuse, R15 ;  /* 0x0000000f26047220 */ /* 0x040fe20000400000 */
[----:B------:R-:W-:Y:S01]  /*8110*/  FMUL R15, R38, R26 ;  /* 0x0000001a260f7220 */ /* 0x000fe20000400000 */
[----:B------:R-:W-:Y:S01]  /*8120*/  SHF.L.U32 R26, R53, 0x10, RZ ;  /* 0x00000010351a7819 */ /* 0x000fe200000006ff */
[C---:B------:R-:W-:Y:S01]  /*8130*/  FFMA R0, R41.reuse, R40, R0 ;  /* 0x0000002829007223 */ /* 0x040fe20000000000 */
[----:B------:R-:W-:Y:S01]  /*8140*/  FFMA R2, R41, R25, R2 ;  /* 0x0000001929027223 */ /* 0x000fe20000000002 */
[----:B------:R-:W-:Y:S01]  /*8150*/  SHF.L.U32 R25, R54, 0x10, RZ ;  /* 0x0000001036197819 */ /* 0x000fe200000006ff */
[C---:B------:R-:W-:Y:S01]  /*8160*/  FMUL R5, R38.reuse, R16 ;  /* 0x0000001026057220 */ /* 0x040fe20000400000 */
[C---:B------:R-:W-:Y:S01]  /*8170*/  FMUL R16, R38.reuse, R27 ;  /* 0x0000001b26107220 */ /* 0x040fe20000400000 */
[----:B------:R-:W-:Y:S01]  /*8180*/  LOP3.LUT R27, R53, 0xffff0000, RZ, 0xc0, !PT ;  /* 0xffff0000351b7812 */ /* 0x000fe200078ec0ff */
[C---:B------:R-:W-:Y:S01]  /*8190*/  FMUL R6, R38.reuse, R17 ;  /* 0x0000001126067220 */ /* 0x040fe20000400000 */
[----:B------:R-:W-:Y:S01]  /*81a0*/  FMUL R17, R38, R28 ;  /* 0x0000001c26117220 */ /* 0x000fe20000400000 */
[----:B------:R-:W-:Y:S01]  /*81b0*/  F2FP.BF16.F32.PACK_AB R28, R2, R0 ;  /* 0x00000000021c723e */ /* 0x000fe200000010ff */
[----:B------:R-:W-:Y:S01]  /*81c0*/  FFMA R3, R41, R26, R3 ;  /* 0x0000001a29037223 */ /* 0x000fe20000000003 */
[----:B------:R-:W-:Y:S01]  /*81d0*/  LOP3.LUT R26, R54, 0xffff0000, RZ, 0xc0, !PT ;  /* 0xffff0000361a7812 */ /* 0x000fe200078ec0ff */
[----:B------:R-:W-:Y:S01]  /*81e0*/  STS.128 [R80+0x2000], R44 ;  /* 0x0020002c50007388 */ /* 0x000fe20000000c00 */
[----:B------:R-:W-:Y:S01]  /*81f0*/  SHF.L.U32 R0, R55, 0x10, RZ ;  /* 0x0000001037007819 */ /* 0x000fe200000006ff */
[----:B------:R-:W-:Y:S01]  /*8200*/  FFMA R4, R41, R27, R4 ;  /* 0x0000001b29047223 */ /* 0x000fe20000000004 */
[----:B------:R-:W-:Y:S01]  /*8210*/  LOP3.LUT R2, R55, 0xffff0000, RZ, 0xc0, !PT ;  /* 0xffff000037027812 */ /* 0x000fe200078ec0ff */
[C---:B------:R-:W-:Y:S01]  /*8220*/  FMUL R7, R38.reuse, R18 ;  /* 0x0000001226077220 */ /* 0x040fe20000400000 */
[C---:B------:R-:W-:Y:S01]  /*8230*/  FFMA R5, R41.reuse, R25, R5 ;  /* 0x0000001929057223 */ /* 0x040fe20000000005 */
[C---:B------:R-:W-:Y:S01]  /*8240*/  FFMA R6, R41.reuse, R26, R6 ;  /* 0x0000001a29067223 */ /* 0x040fe20000000006 */
[----:B------:R-:W-:Y:S01]  /*8250*/  FMUL R18, R38, R29 ;  /* 0x0000001d26127220 */ /* 0x000fe20000400000 */
[----:B------:R-:W-:Y:S01]  /*8260*/  F2FP.BF16.F32.PACK_AB R29, R4, R3 ;  /* 0x00000003041d723e */ /* 0x000fe200000010ff */
[C---:B------:R-:W-:Y:S01]  /*8270*/  FFMA R7, R41.reuse, R0, R7 ;  /* 0x0000000029077223 */ /* 0x040fe20000000007 */
[C---:B------:R-:W-:Y:S01]  /*8280*/  SHF.L.U32 R0, R60.reuse, 0x10, RZ ;  /* 0x000000103c007819 */ /* 0x040fe200000006ff */
[----:B------:R-:W-:Y:S01]  /*8290*/  FFMA R8, R41, R2, R8 ;  /* 0x0000000229087223 */ /* 0x000fe20000000008 */
[----:B------:R-:W-:Y:S01]  /*82a0*/  LOP3.LUT R3, R60, 0xffff0000, RZ, 0xc0, !PT ;  /* 0xffff00003c037812 */ /* 0x000fe200078ec0ff */
[C---:B------:R-:W-:Y:S01]  /*82b0*/  FMUL R9, R38.reuse, R20 ;  /* 0x0000001426097220 */ /* 0x040fe20000400000 */
[----:B------:R-:W-:Y:S01]  /*82c0*/  SHF.L.U32 R2, R61, 0x10, RZ ;  /* 0x000000103d027819 */ /* 0x000fe200000006ff */
[----:B------:R-:W-:Y:S01]  /*82d0*/  FMUL R10, R38, R21 ;  /* 0x00000015260a7220 */ /* 0x000fe20000400000 */
[----:B------:R-:W-:Y:S01]  /*82e0*/  F2FP.BF16.F32.PACK_AB R30, R6, R5 ;  /* 0x00000005061e723e */ /* 0x000fe200000010ff */
[----:B------:R-:W-:Y:S01]  /*82f0*/  FMUL R11, R38, R22 ;  /* 0x00000016260b7220 */ /* 0x000fe20000400000 */
[----:B------:R-:W-:Y:S01]  /*8300*/  SHF.L.U32 R4, R71, 0x10, RZ ;  /* 0x0000001047047819 */ /* 0x000fe200000006ff */
[----:B------:R-:W-:Y:S01]  /*8310*/  FFMA R9, R41, R0, R9 ;  /* 0x0000000029097223 */ /* 0x000fe20000000009 */
[----:B------:R-:W-:Y:S01]  /*8320*/  LOP3.LUT R0, R61, 0xffff0000, RZ, 0xc0, !PT ;  /* 0xffff00003d007812 */ /* 0x000fe200078ec0ff */
[----:B------:R-:W-:Y:S01]  /*8330*/  FFMA R10, R41, R3, R10 ;  /* 0x00000003290a7223 */ /* 0x000fe2000000000a */
[----:B------:R-:W-:Y:S01]  /*8340*/  SHF.L.U32 R3, R63, 0x10, RZ ;  /* 0x000000103f037819 */ /* 0x000fe200000006ff */
[----:B------:R-:W-:Y:S01]  /*8350*/  FFMA R11, R41, R2, R11 ;  /* 0x00000002290b7223 */ /* 0x000fe2000000000b */
[----:B------:R-:W-:Y:S01]  /*8360*/  SHF.L.U32 R2, R62, 0x10, RZ ;  /* 0x000000103e027819 */ /* 0x000fe200000006ff */
[C---:B------:R-:W-:Y:S01]  /*8370*/  FMUL R12, R38.reuse, R23 ;  /* 0x00000017260c7220 */ /* 0x040fe20000400000 */
[----:B------:R-:W-:Y:S01]  /*8380*/  LOP3.LUT R5, R71, 0xffff0000, RZ, 0xc0, !PT ;  /* 0xffff000047057812 */ /* 0x000fe200078ec0ff */
[C---:B------:R-:W-:Y:S01]  /*8390*/  FMUL R13, R38.reuse, R24 ;  /* 0x00000018260d7220 */ /* 0x040fe20000400000 */
[----:B------:R-:W-:Y:S01]  /*83a0*/  FMUL R20, R38, R31 ;  /* 0x0000001f26147220 */ /* 0x000fe20000400000 */
[----:B------:R-:W-:Y:S01]  /*83b0*/  F2FP.BF16.F32.PACK_AB R31, R8, R7 ;  /* 0x00000007081f723e */ /* 0x000fe200000010ff */
[C---:B------:R-:W-:Y:S01]  /*83c0*/  FFMA R12, R41.reuse, R0, R12 ;  /* 0x00000000290c7223 */ /* 0x040fe2000000000c */
[----:B------:R-:W-:Y:S01]  /*83d0*/  LOP3.LUT R0, R62, 0xffff0000, RZ, 0xc0, !PT ;  /* 0xffff00003e007812 */ /* 0x000fe200078ec0ff */
[----:B------:R-:W-:Y:S01]  /*83e0*/  FFMA R13, R41, R2, R13 ;  /* 0x00000002290d7223 */ /* 0x000fe2000000000d */
[----:B------:R-:W-:Y:S01]  /*83f0*/  LOP3.LUT R2, R63, 0xffff0000, RZ, 0xc0, !PT ;  /* 0xffff00003f027812 */ /* 0x000fe200078ec0ff */
[----:B------:R-:W-:Y:S01]  /*8400*/  FMUL R21, R38, R32 ;  /* 0x0000002026157220 */ /* 0x000fe20000400000 */
[----:B------:R-:W-:Y:S01]  /*8410*/  F2FP.BF16.F32.PACK_AB R8, R10, R9 ;  /* 0x000000090a08723e */ /* 0x000fe200000010ff */
[C---:B------:R-:W-:Y:S01]  /*8420*/  FFMA R14, R41.reuse, R0, R14 ;  /* 0x00000000290e7223 */ /* 0x040fe2000000000e */
[----:B------:R-:W-:Y:S01]  /*8430*/  SHF.L.U32 R0, R68, 0x10, RZ ;  /* 0x0000001044007819 */ /* 0x000fe200000006ff */
[----:B------:R-:W-:Y:S01]  /*8440*/  STS.128 [R95+0x2010], R28 ;  /* 0x0020101c5f007388 */ /* 0x000fe20000000c00 */
[----:B------:R-:W-:Y:S01]  /*8450*/  F2FP.BF16.F32.PACK_AB R9, R12, R11 ;  /* 0x0000000b0c09723e */ /* 0x000fe200000010ff */
[----:B------:R-:W-:Y:S01]  /*8460*/  FFMA R15, R41, R3, R15 ;  /* 0x00000003290f7223 */ /* 0x000fe2000000000f */
[----:B------:R-:W-:Y:S01]  /*8470*/  SHF.L.U32 R3, R69, 0x10, RZ ;  /* 0x0000001045037819 */ /* 0x000fe200000006ff */
[C---:B------:R-:W-:Y:S01]  /*8480*/  FFMA R16, R41.reuse, R2, R16 ;  /* 0x0000000229107223 */ /* 0x040fe20000000010 */
[----:B------:R-:W-:Y:S01]  /*8490*/  LOP3.LUT R2, R68, 0xffff0000, RZ, 0xc0, !PT ;  /* 0xffff000044027812 */ /* 0x000fe200078ec0ff */
[----:B------:R-:W-:Y:S01]  /*84a0*/  FFMA R17, R41, R0, R17 ;  /* 0x0000000029117223 */ /* 0x000fe20000000011 */
[----:B------:R-:W-:Y:S01]  /*84b0*/  LOP3.LUT R0, R69, 0xffff0000, RZ, 0xc0, !PT ;  /* 0xffff000045007812 */ /* 0x000fe200078ec0ff */
[C---:B------:R-:W-:Y:S01]  /*84c0*/  FMUL R22, R38.reuse, R33 ;  /* 0x0000002126167220 */ /* 0x040fe20000400000 */
[----:B------:R-:W-:Y:S01]  /*84d0*/  FMUL R23, R38, R34 ;  /* 0x0000002226177220 */ /* 0x000fe20000400000 */
[C---:B------:R-:W-:Y:S01]  /*84e0*/  FFMA R18, R41.reuse, R2, R18 ;  /* 0x0000000229127223 */ /* 0x040fe20000000012 */
[C---:B------:R-:W-:Y:S01]  /*84f0*/  FFMA R19, R41.reuse, R3, R19 ;  /* 0x0000000329137223 */ /* 0x040fe20000000013 */
[C---:B------:R-:W-:Y:S01]  /*8500*/  SHF.L.U32 R2, R70.reuse, 0x10, RZ ;  /* 0x0000001046027819 */ /* 0x040fe200000006ff */
[C---:B------:R-:W-:Y:S01]  /*8510*/  FFMA R20, R41.reuse, R0, R20 ;  /* 0x0000000029147223 */ /* 0x040fe20000000014 */
[----:B------:R-:W-:Y:S01]  /*8520*/  LOP3.LUT R3, R70, 0xffff0000, RZ, 0xc0, !PT ;  /* 0xffff000046037812 */ /* 0x000fe200078ec0ff */
[----:B------:R-:W-:Y:S01]  /*8530*/  FMUL R24, R38, R35 ;  /* 0x0000002326187220 */ /* 0x000fe20000400000 */
[----:B------:R-:W-:Y:S01]  /*8540*/  F2FP.BF16.F32.PACK_AB R10, R14, R13 ;  /* 0x0000000d0e0a723e */ /* 0x000fe200000010ff */
[C---:B------:R-:W-:Y:S01]  /*8550*/  FFMA R21, R41.reuse, R2, R21 ;  /* 0x0000000229157223 */ /* 0x040fe20000000015 */
[----:B------:R-:W-:Y:S01]  /*8560*/  F2FP.BF16.F32.PACK_AB R11, R16, R15 ;  /* 0x0000000f100b723e */ /* 0x000fe200000010ff */
[C---:B------:R-:W-:Y:S01]  /*8570*/  FFMA R22, R41.reuse, R3, R22 ;  /* 0x0000000329167223 */ /* 0x040fe20000000016 */
[C---:B------:R-:W-:Y:S01]  /*8580*/  FFMA R23, R41.reuse, R4, R23 ;  /* 0x0000000429177223 */ /* 0x040fe20000000017 */
[----:B------:R-:W-:Y:S01]  /*8590*/  FFMA R24, R41, R5, R24 ;  /* 0x0000000529187223 */ /* 0x000fe20000000018 */
[----:B------:R-:W-:Y:S01]  /*85a0*/  F2FP.BF16.F32.PACK_AB R4, R18, R17 ;  /* 0x000000111204723e */ /* 0x000fe200000010ff */
[----:B------:R-:W-:Y:S01]  /*85b0*/  STS.128 [R94+0x2020], R8 ;  /* 0x002020085e007388 */ /* 0x000fe20000000c00 */
[----:B------:R-:W-:Y:S02]  /*85c0*/  F2FP.BF16.F32.PACK_AB R5, R20, R19 ;  /* 0x000000131405723e */ /* 0x000fe400000010ff */
[----:B------:R-:W-:Y:S02]  /*85d0*/  F2FP.BF16.F32.PACK_AB R6, R22, R21 ;  /* 0x000000151606723e */ /* 0x000fe400000010ff */
[----:B------:R-:W-:Y:S02]  /*85e0*/  F2FP.BF16.F32.PACK_AB R7, R24, R23 ;  /* 0x000000171807723e */ /* 0x000fe400000010ff */
[----:B------:R-:W-:Y:S02]  /*85f0*/  MOV R0, UR51 ;  /* 0x0000003300007c02 */ /* 0x000fe40008000f00 */
[----:B------:R-:W-:Y:S01]  /*8600*/  @P6 SHF.L.U32 R2, R79, 0x1f, RZ ;  /* 0x0000001f4f026819 */ /* 0x000fe200000006ff */
[----:B------:R3:W-:Y:S01]  /*8610*/  STS.128 [R104+0x2030], R4 ;  /* 0x0020300468007388 */ /* 0x0007e20000000c00 */
[----:B------:R-:W-:Y:S04]  /*8620*/  @P6 LEA R0, R0, UR50, 0x3 ;  /* 0x0000003200006c11 */ /* 0x000fe8000f8e18ff */
[----:B------:R-:W-:Y:S01]  /*8630*/  @P6 IADD3 R0, PT, PT, R0, 0xa0, RZ ;  /* 0x000000a000006810 */ /* 0x000fe20007ffe0ff */
[----:B------:R-:W-:Y:S01]  /*8640*/  @!PT LDS RZ, [RZ] ;  /* 0x00000000fffff984 */ /* 0x000fe20000000800 */
[----:B------:R-:W-:Y:S01]  /*8650*/  @!PT LDS RZ, [RZ] ;  /* 0x00000000fffff984 */ /* 0x000fe20000000800 */
[----:B------:R-:W-:Y:S01]  /*8660*/  @!PT LDS RZ, [RZ] ;  /* 0x00000000fffff984 */ /* 0x000fe20000000800 */
[----:B------:R-:W-:Y:S01]  /*8670*/  @!PT LDS RZ, [RZ] ;  /* 0x00000000fffff984 */ /* 0x000fe20000000800 */
[----:B------:R4:W-:Y:S06]  /*8680*/  MEMBAR.ALL.CTA ;  /* 0x0000000000007992 */ /* 0x0009ec0000008000 */
[----:B----4-:R-:W4:Y:S01]  /*8690*/  FENCE.VIEW.ASYNC.S ;  /* 0x00000000000073c6 */ /* 0x010f220000000000 */
[----:B-1----:R-:W-:Y:S02]  /*86a0*/  @P6 PRMT R0, R105, 0x654, R0 ;  /* 0x0000065469006816 */ /* 0x002fe40000000000 */
[----:B---3--:R-:W-:Y:S01]  /*86b0*/  LEA R6, R56, UR50, 0x3 ;  /* 0x0000003238067c11 */ /* 0x008fe2000f8e18ff */
[----:B----4-:R-:W-:Y:S06]  /*86c0*/  BAR.SYNC.DEFER_BLOCKING 0x1, 0x80 ;  /* 0x0042000000007b1d */ /* 0x010fec0000010000 */
[----:B------:R-:W-:Y:S05]  /*86d0*/  @P0 BRA `(.L_x_123) ;  /* 0x0000000000300947 */ /* 0x000fea0003800000 */
[----:B------:R-:W1:Y:S01]  /*86e0*/  LDCU.64 UR6, c[0x0][0x348] ;  /* 0x00006900ff0677ac */ /* 0x000e620008000a00 */
[----:B------:R-:W-:Y:S02]  /*86f0*/  R2UR UR10, R100 ;  /* 0x00000000640a72ca */ /* 0x000fe400000e0000 */
[----:B------:R-:W-:Y:S01]  /*8700*/  R2UR UR11, R99 ;  /* 0x00000000630b72ca */ /* 0x000fe200000e0000 */
[----:B------:R-:W-:Y:S01]  /*8710*/  UIADD3 UR9, UPT, UPT, UR41, 0x20, URZ ;  /* 0x0000002029097890 */ /* 0x000fe2000fffe0ff */
[----:B------:R-:W-:Y:S01]  /*8720*/  R2UR UR12, R97 ;  /* 0x00000000610c72ca */ /* 0x000fe200000e0000 */
[----:B------:R-:W-:Y:S01]  /*8730*/  UIADD3 UR8, UPT, UPT, UR50, 0x2200, URZ ;  /* 0x0000220032087890 */ /* 0x000fe2000fffe0ff */
[----:B------:R-:W-:Y:S01]  /*8740*/  R2UR UR13, R98 ;  /* 0x00000000620d72ca */ /* 0x000fe200000e0000 */
[----:B-1----:R-:W-:Y:S04]  /*8750*/  UIADD3 UR4, UP0, UPT, UR6, 0x780, URZ ;  /* 0x0000078006047890 */ /* 0x002fe8000ff1e0ff */
[----:B------:R-:W-:Y:S09]  /*8760*/  UIADD3.X UR5, UPT, UPT, URZ, UR7, URZ, UP0, !UPT ;  /* 0x00000007ff057290 */ /* 0x000ff200087fe4ff */
[----:B------:R1:W-:Y:S01]  /*8770*/  UTMASTG.5D.IM2COL [UR8], [UR4] ;  /* 0x00000008040073b5 */ /* 0x0003e20008060000 */
[----:B------:R0:W-:Y:S01]  /*8780*/  UTMACMDFLUSH ;  /* 0x00000000000079b7 */ /* 0x0001e20000000000 */
[----:B-1----:R-:W-:Y:S04]  /*8790*/  DEPBAR.LE SB0, 0x1 ;  /* 0x000080400000791a */ /* 0x002fe80000000000 */
.L_x_123:
[----:B------:R-:W-:Y:S05]  /*87a0*/  BSYNC.RECONVERGENT B0 ;  /* 0x0000000000007941 */ /* 0x000fea0003800200 */
.L_x_122:
[----:B------:R-:W-:Y:S01]  /*87b0*/  BAR.SYNC.DEFER_BLOCKING 0x1, 0x80 ;  /* 0x0042000000007b1d */ /* 0x000fe20000010000 */
[----:B------:R-:W-:Y:S04]  /*87c0*/  UIADD3 UR4, UPT, UPT, UR51, 0x1, URZ ;  /* 0x0000000133047890 */ /* 0x000fe8000fffe0ff */
[----:B------:R-:W-:Y:S04]  /*87d0*/  UISETP.NE.AND UP0, UPT, UR4, 0x4, UPT ;  /* 0x000000040400788c */ /* 0x000fe8000bf05270 */
[----:B------:R-:W-:Y:S01]  /*87e0*/  USEL UR40, UR4, URZ, UP0 ;  /* 0x000000ff04287287 */ /* 0x000fe20008000000 */
[----:B------:R1:W-:Y:S01]  /*87f0*/  @P6 SYNCS.ARRIVE.TRANS64.RED.A1T0 RZ, [R0+URZ], RZ ;  /* 0x000000ff00ff69a7 */ /* 0x0003e200081004ff */
[----:B------:R-:W-:Y:S01]  /*8800*/  BSSY B1, `(.L_x_124) ;  /* 0x0000017000017945 */ /* 0x000fe20003800000 */
[----:B------:R-:W3:Y:S02]  /*8810*/  @P6 SYNCS.PHASECHK.TRANS64.TRYWAIT P0, [R6+URZ+0x80], R2 ;  /* 0x00008002060065a7 */ /* 0x000ee400080011ff */
[----:B---3--:R-:W-:Y:S01]  /*8820*/  @P6 SEL R57, RZ, 0x1, !P0 ;  /* 0x00000001ff396807 */ /* 0x008fe20004000000 */
[----:B-1----:R-:W-:Y:S06]  /*8830*/  @!P6 BRA `(.L_x_125) ;  /* 0x00000000004ce947 */ /* 0x002fec0003800000 */
        /* <DEDUP_REMOVED lines=9> */
[----:B------:R-:W-:Y:S04]  /*88d0*/  SHF.L.U32 R5, R79, 0x1f, RZ ;  /* 0x0000001f4f057819 */ /* 0x000fe800000006ff */
[----:B------:R-:W1:Y:S02]  /*88e0*/  SYNCS.PHASECHK.TRANS64.TRYWAIT P0, [R6+URZ+0x80], R5 ;  /* 0x00008005060075a7 */ /* 0x000e6400080011ff */
[----:B-1----:R-:W-:Y:S05]  /*88f0*/  @!P0 BRA `(.L_x_128) ;  /* 0x0000002400cc8947 */ /* 0x002fea0003800000 */
.L_x_127:
[----:B------:R-:W-:Y:S05]  /*8900*/  BSYNC B0 ;  /* 0x0000000000007941 */ /* 0x000fea0003800000 */
.L_x_126:
[----:B------:R-:W-:Y:S02]  /*8910*/  ISETP.NE.AND P0, PT, R58, RZ, PT ;  /* 0x000000ff3a00720c */ /* 0x000fe40003f05270 */
[----:B------:R-:W-:Y:S11]  /*8920*/  IADD3 R56, PT, PT, R56, 0x1, RZ ;  /* 0x0000000138387810 */ /* 0x000ff60007ffe0ff */
[----:B------:R3:W4:Y:S04]  /*8930*/  @P0 LDS.128 R48, [R4] ;  /* 0x0000000004300984 */ /* 0x0007280000000c00 */
[----:B------:R3:W1:Y:S04]  /*8940*/  @P0 LDS.128 R52, [R3+0x10] ;  /* 0x0000100003340984 */ /* 0x0006680000000c00 */
[----:B------:R3:W1:Y:S04]  /*8950*/  @P0 LDS.128 R60, [R2+0x20] ;  /* 0x00002000023c0984 */ /* 0x0006680000000c00 */
[----:B------:R3:W1:Y:S02]  /*8960*/  @P0 LDS.128 R68, [R0+0x30] ;  /* 0x0000300000440984 */ /* 0x0006640000000c00 */
.L_x_125:
[----:B------:R-:W-:Y:S05]  /*8970*/  BSYNC B1 ;  /* 0x0000000000017941 */ /* 0x000fea0003800000 */
.L_x_124:
[----:B---3--:R-:W-:Y:S05]  /*8980*/  VIADD R0, R39, 0x40 ;  /* 0x0000004027007836 */ /* 0x008fea0000000000 */
[----:B------:R-:W-:Y:S04]  /*8990*/  SHF.R.U32.HI R0, RZ, 0x15, R0 ;  /* 0x00000015ff007819 */ /* 0x000fe80000011600 */
[----:B------:R-:W-:Y:S11]  /*89a0*/  LOP3.LUT P0, RZ, R0, 0x3, R84, 0x48, !PT ;  /* 0x0000000300ff7812 */ /* 0x000ff60007804854 */
[----:B------:R-:W-:Y:S02]  /*89b0*/  @!UPT UIADD3 URZ, UPT, UPT, URZ, URZ, URZ ;  /* 0x000000fffffff290 */ /* 0x000fe4000fffe0ff */
[----:B------:R-:W-:Y:S05]  /*89c0*/  @!P0 BRA `(.L_x_129) ;  /* 0x0000000000408947 */ /* 0x000fea0003800000 */
[----:B------:R-:W1:Y:S01]  /*89d0*/  LDCU.64 UR8, c[0x4][0x70] ;  /* 0x01000e00ff0877ac */ /* 0x000e620008000a00 */
[----:B------:R-:W-:Y:S01]  /*89e0*/  MOV R3, 0x0 ;  /* 0x0000000000037802 */ /* 0x000fe20000000f00 */
[----:B------:R-:W-:Y:S02]  /*89f0*/  HFMA2 R12, -RZ, RZ, 0, 5.9604644775390625e-08 ;  /* 0x00000001ff0c7431 */ /* 0x000fe400000001ff */
[----:B------:R-:W-:Y:S02]  /*8a00*/  IMAD.MOV.U32 R8, RZ, RZ, 0x192 ;  /* 0x00000192ff087424 */ /* 0x000fe400078e00ff */
[----:B------:R-:W-:Y:S01]  /*8a10*/  IMAD.MOV.U32 R13, RZ, RZ, RZ ;  /* 0x000000ffff0d7224 */ /* 0x000fe200078e00ff */
[----:B------:R-:W3:Y:S01]  /*8a20*/  LDCU.64 UR6, c[0x4][0x78] ;  /* 0x01000f00ff0677ac */ /* 0x000ee20008000a00 */
[----:B------:R-:W2:Y:S01]  /*8a30*/  LDC.64 R2, c[0x4][R3] ;  /* 0x0100000003027b82 */ /* 0x000ea20000000a00 */
[----:B------:R-:W5:Y:S01]  /*8a40*/  LDCU.64 UR4, c[0x4][0x10] ;  /* 0x01000200ff0477ac */ /* 0x000f620008000a00 */
[----:B-1----:R-:W-:Y:S01]  /*8a50*/  MOV R5, UR9 ;  /* 0x0000000900057c02 */ /* 0x002fe20008000f00 */
[----:B------:R-:W-:Y:S01]  /*8a60*/  IMAD.U32 R4, RZ, RZ, UR8 ;  /* 0x00000008ff047e24 */ /* 0x000fe2000f8e00ff */
[----:B---3--:R-:W-:Y:S01]  /*8a70*/  MOV R7, UR7 ;  /* 0x0000000700077c02 */ /* 0x008fe20008000f00 */
[----:B------:R-:W-:Y:S01]  /*8a80*/  IMAD.U32 R6, RZ, RZ, UR6 ;  /* 0x00000006ff067e24 */ /* 0x000fe2000f8e00ff */
[----:B-----5:R-:W-:Y:S01]  /*8a90*/  MOV R11, UR5 ;  /* 0x00000005000b7c02 */ /* 0x020fe20008000f00 */
[----:B------:R-:W-:Y:S02]  /*8aa0*/  IMAD.U32 R10, RZ, RZ, UR4 ;  /* 0x00000004ff0a7e24 */ /* 0x000fe4000f8e00ff */
[----:B------:R-:W-:Y:S07]  /*8ab0*/  LEPC R20, `(.L_x_129) ;  /* 0x000000001014794e */ /* 0x000fee0000000000 */
[----:B--2-4-:R-:W-:Y:S05]  /*8ac0*/  CALL.ABS.NOINC R2 ;  /* 0x0000000002007343 */ /* 0x014fea0003c00000 */
.L_x_129:
[C---:B----4-:R-:W-:Y:S01]  /*8ad0*/  SHF.L.U32 R40, R48.reuse, 0x10, RZ ;  /* 0x0000001030287819 */ /* 0x050fe200000006ff */
[----:B------:R-:W-:Y:S05]  /*8ae0*/  WARPSYNC.ALL ;  /* 0x0000000000007948 */ /* 0x000fea0003800000 */
[----:B------:R-:W-:Y:S01]  /*8af0*/  R2UR UR4, R39 ;  /* 0x00000000270472ca */ /* 0x000fe200000e0000 */
[----:B------:R-:W-:Y:S01]  /*8b00*/  BSSY.RECONVERGENT B0, `(.L_x_130) ;  /* 0x0000091000007945 */ /* 0x000fe20003800200 */
[----:B------:R-:W-:Y:S02]  /*8b10*/  LOP3.LUT R42, R48, 0xffff0000, RZ, 0xc0, !PT ;  /* 0xffff0000302a7812 */ /* 0x000fe400078ec0ff */
[----:B------:R-:W-:Y:S02]  /*8b20*/  SHF.L.U32 R43, R49, 0x10, RZ ;  /* 0x00000010312b7819 */ /* 0x000fe400000006ff */
[----:B------:R-:W-:Y:S02]  /*8b30*/  ISETP.NE.AND P6, PT, R102, RZ, PT ;  /* 0x000000ff6600720c */ /* 0x000fe40003fc5270 */
[----:B------:R-:W-:Y:S05]  /*8b40*/  ISETP.NE.AND P0, PT, R82, RZ, PT ;  /* 0x000000ff5200720c */ /* 0x000fea0003f05270 */
[----:B-1----:R-:W1:Y:S02]  /*8b50*/  LDTM.x32 R4, tmem[UR4+0x40] ;  /* 0x00004004000479ee */ /* 0x002e6400082c0000 */
[C---:B-1----:R-:W-:Y:S01]  /*8b60*/  FMUL R0, R38.reuse, R4 ;  /* 0x0000000426007220 */ /* 0x042fe20000400000 */
[C---:B------:R-:W-:Y:S01]  /*8b70*/  FMUL R4, R38.reuse, R8 ;  /* 0x0000000826047220 */ /* 0x040fe20000400000 */
        /* <DEDUP_REMOVED lines=14> */
[----:B------:R-:W-:Y:S01]  /*8c60*/  FFMA R0, R41, R40, R0 ;  /* 0x0000002829007223 */ /* 0x000fe20000000000 */
[----:B------:R-:W-:Y:S01]  /*8c70*/  SHF.L.U32 R40, R51, 0x10, RZ ;  /* 0x0000001033287819 */ /* 0x000fe200000006ff */
[C---:B------:R-:W-:Y:S01]  /*8c80*/  FMUL R18, R38.reuse, R22 ;  /* 0x0000001626127220 */ /* 0x040fe20000400000 */
[C---:B------:R-:W-:Y:S01]  /*8c90*/  FMUL R21, R38.reuse, R25 ;  /* 0x0000001926157220 */ /* 0x040fe20000400000 */
[C---:B------:R-:W-:Y:S01]  /*8ca0*/  FMUL R28, R38.reuse, R32 ;  /* 0x00000020261c7220 */ /* 0x040fe20000400000 */
[----:B------:R-:W-:Y:S01]  /*8cb0*/  LOP3.LUT R32, R49, 0xffff0000, RZ, 0xc0, !PT ;  /* 0xffff000031207812 */ /* 0x000fe200078ec0ff */
[----:B------:R-:W-:Y:S01]  /*8cc0*/  FFMA R2, R41, R42, R2 ;  /* 0x0000002a29027223 */ /* 0x000fe20000000002 */
[----:B------:R-:W-:Y:S01]  /*8cd0*/  LOP3.LUT R42, R51, 0xffff0000, RZ, 0xc0, !PT ;  /* 0xffff0000332a7812 */ /* 0x000fe200078ec0ff */
[C---:B------:R-:W-:Y:S01]  /*8ce0*/  FMUL R22, R38.reuse, R26 ;  /* 0x0000001a26167220 */ /* 0x040fe20000400000 */
[C---:B------:R-:W-:Y:S01]  /*8cf0*/  FMUL R25, R38.reuse, R29 ;  /* 0x0000001d26197220 */ /* 0x040fe20000400000 */
[----:B------:R-:W-:Y:S01]  /*8d00*/  FMUL R7, R38, R7 ;  /* 0x0000000726077220 */ /* 0x000fe20000400000 */
[----:B------:R-:W-:Y:S01]  /*8d10*/  F2FP.BF16.F32.PACK_AB R44, R2, R0 ;  /* 0x00000000022c723e */ /* 0x000fe200000010ff */
[----:B------:R-:W-:Y:S01]  /*8d20*/  FMUL R26, R38, R30 ;  /* 0x0000001e261a7220 */ /* 0x000fe20000400000 */
[----:B------:R-:W-:Y:S01]  /*8d30*/  SHF.L.U32 R0, R52, 0x10, RZ ;  /* 0x0000001034007819 */ /* 0x000fe200000006ff */
[----:B------:R-:W-:Y:S01]  /*8d40*/  FMUL R29, R38, R33 ;  /* 0x00000021261d7220 */ /* 0x000fe20000400000 */
[----:B------:R-:W-:Y:S01]  /*8d50*/  SHF.L.U32 R33, R50, 0x10, RZ ;  /* 0x0000001032217819 */ /* 0x000fe200000006ff */
[----:B------:R-:W-:Y:S01]  /*8d60*/  FMUL R30, R38, R34 ;  /* 0x00000022261e7220 */ /* 0x000fe20000400000 */
[----:B------:R-:W-:Y:S01]  /*8d70*/  LOP3.LUT R34, R50, 0xffff0000, RZ, 0xc0, !PT ;  /* 0xffff000032227812 */ /* 0x000fe200078ec0ff */
[C---:B------:R-:W-:Y:S01]  /*8d80*/  FFMA R3, R41.reuse, R43, R3 ;  /* 0x0000002b29037223 */ /* 0x040fe20000000003 */
[----:B------:R-:W-:Y:S01]  /*8d90*/  LOP3.LUT R2, R52, 0xffff0000, RZ, 0xc0, !PT ;  /* 0xffff000034027812 */ /* 0x000fe200078ec0ff */
[C---:B------:R-:W-:Y:S01]  /*8da0*/  FFMA R7, R41.reuse, R32, R7 ;  /* 0x0000002029077223 */ /* 0x040fe20000000007 */
[C---:B------:R-:W-:Y:S01]  /*8db0*/  FMUL R11, R38.reuse, R11 ;  /* 0x0000000b260b7220 */ /* 0x040fe20000400000 */
[C---:B------:R-:W-:Y:S01]  /*8dc0*/  FFMA R4, R41.reuse, R33, R4 ;  /* 0x0000002129047223 */ /* 0x040fe20000000004 */
[C---:B------:R-:W-:Y:S01]  /*8dd0*/  FFMA R5, R41.reuse, R34, R5 ;  /* 0x0000002229057223 */ /* 0x040fe20000000005 */
[----:B------:R-:W-:Y:S01]  /*8de0*/  FFMA R6, R41, R40, R6 ;  /* 0x0000002829067223 */ /* 0x000fe20000000006 */
[----:B------:R-:W-:Y:S01]  /*8df0*/  F2FP.BF16.F32.PACK_AB R45, R7, R3 ;  /* 0x00000003072d723e */ /* 0x000fe200000010ff */
[----:B------:R-:W-:Y:S01]  /*8e00*/  FFMA R11, R41, R42, R11 ;  /* 0x0000002a290b7223 */ /* 0x000fe2000000000b */
[----:B------:R-:W-:Y:S01]  /*8e10*/  SHF.L.U32 R3, R53, 0x10, RZ ;  /* 0x0000001035037819 */ /* 0x000fe200000006ff */
[----:B------:R-:W-:Y:S01]  /*8e20*/  FFMA R8, R41, R0, R8 ;  /* 0x0000000029087223 */ /* 0x000fe20000000008 */
[----:B------:R-:W-:Y:S01]  /*8e30*/  LOP3.LUT R0, R53, 0xffff0000, RZ, 0xc0, !PT ;  /* 0xffff000035007812 */ /* 0x000fe200078ec0ff */
[----:B------:R-:W-:Y:S01]  /*8e40*/  FMUL R15, R38, R15 ;  /* 0x0000000f260f7220 */ /* 0x000fe20000400000 */
[----:B------:R-:W-:Y:S01]  /*8e50*/  F2FP.BF16.F32.PACK_AB R46, R5, R4 ;  /* 0x00000004052e723e */ /* 0x000fe200000010ff */
[C---:B------:R-:W-:Y:S01]  /*8e60*/  FFMA R9, R41.reuse, R2, R9 ;  /* 0x0000000229097223 */ /* 0x040fe20000000009 */
[C---:B------:R-:W-:Y:S01]  /*8e70*/  SHF.L.U32 R2, R54.reuse, 0x10, RZ ;  /* 0x0000001036027819 */ /* 0x040fe200000006ff */
[----:B------:R-:W-:Y:S01]  /*8e80*/  FFMA R10, R41, R3, R10 ;  /* 0x00000003290a7223 */ /* 0x000fe2000000000a */
[----:B------:R-:W-:Y:S01]  /*8e90*/  SHF.L.U32 R3, R55, 0x10, RZ ;  /* 0x0000001037037819 */ /* 0x000fe200000006ff */
[C---:B------:R-:W-:Y:S01]  /*8ea0*/  FFMA R15, R41.reuse, R0, R15 ;  /* 0x00000000290f7223 */ /* 0x040fe2000000000f */
[----:B------:R-:W-:Y:S01]  /*8eb0*/  LOP3.LUT R0, R54, 0xffff0000, RZ, 0xc0, !PT ;  /* 0xffff000036007812 */ /* 0x000fe200078ec0ff */
[----:B------:R-:W-:Y:S01]  /*8ec0*/  FFMA R12, R41, R2, R12 ;  /* 0x00000002290c7223 */ /* 0x000fe2000000000c */
[----:B------:R-:W-:Y:S01]  /*8ed0*/  SHF.L.U32 R2, R60, 0x10, RZ ;  /* 0x000000103c027819 */ /* 0x000fe200000006ff */
[----:B------:R-:W-:Y:S01]  /*8ee0*/  FMUL R19, R38, R19 ;  /* 0x0000001326137220 */ /* 0x000fe20000400000 */
[----:B------:R-:W-:Y:S01]  /*8ef0*/  F2FP.BF16.F32.PACK_AB R47, R11, R6 ;  /* 0x000000060b2f723e */ /* 0x000fe200000010ff */
[----:B------:R-:W-:Y:S01]  /*8f00*/  FFMA R13, R41, R0, R13 ;  /* 0x00000000290d7223 */ /* 0x000fe2000000000d */
[----:B------:R-:W-:Y:S01]  /*8f10*/  LOP3.LUT R0, R55, 0xffff0000, RZ, 0xc0, !PT ;  /* 0xffff000037007812 */ /* 0x000fe200078ec0ff */
[----:B------:R-:W-:Y:S01]  /*8f20*/  FFMA R14, R41, R3, R14 ;  /* 0x00000003290e7223 */ /* 0x000fe2000000000e */
[----:B------:R-:W-:Y:S01]  /*8f30*/  LOP3.LUT R3, R60, 0xffff0000, RZ, 0xc0, !PT ;  /* 0xffff00003c037812 */ /* 0x000fe200078ec0ff */
[----:B------:R-:W-:Y:S01]  /*8f40*/  FMUL R23, R38, R23 ;  /* 0x0000001726177220 */ /* 0x000fe20000400000 */
[----:B------:R-:W-:Y:S01]  /*8f50*/  F2FP.BF16.F32.PACK_AB R8, R9, R8 ;  /* 0x000000080908723e */ /* 0x000fe200000010ff */
[----:B------:R-:W-:Y:S01]  /*8f60*/  FFMA R19, R41, R0, R19 ;  /* 0x0000000029137223 */ /* 0x000fe20000000013 */
[----:B------:R-:W-:Y:S01]  /*8f70*/  SHF.L.U32 R0, R61, 0x10, RZ ;  /* 0x000000103d007819 */ /* 0x000fe200000006ff */
[----:B------:R-:W-:Y:S01]  /*8f80*/  FFMA R16, R41, R2, R16 ;  /* 0x0000000229107223 */ /* 0x000fe20000000010 */
[----:B------:R-:W-:Y:S01]  /*8f90*/  LOP3.LUT R2, R61, 0xffff0000, RZ, 0xc0, !PT ;  /* 0xffff00003d027812 */ /* 0x000fe200078ec0ff */
[----:B------:R-:W-:Y:S01]  /*8fa0*/  FFMA R17, R41, R3, R17 ;  /* 0x0000000329117223 */ /* 0x000fe20000000011 */
[----:B------:R-:W-:Y:S01]  /*8fb0*/  SHF.L.U32 R3, R63, 0x10, RZ ;  /* 0x000000103f037819 */ /* 0x000fe200000006ff */
[C---:B------:R-:W-:Y:S01]  /*8fc0*/  FFMA R18, R41.reuse, R0, R18 ;  /* 0x0000000029127223 */ /* 0x040fe20000000012 */
[C---:B------:R-:W-:Y:S01]  /*8fd0*/  SHF.L.U32 R0, R62.reuse, 0x10, RZ ;  /* 0x000000103e007819 */ /* 0x040fe200000006ff */
[----:B------:R-:W-:Y:S01]  /*8fe0*/  FFMA R23, R41, R2, R23 ;  /* 0x0000000229177223 */ /* 0x000fe20000000017 */
[----:B------:R-:W-:Y:S01]  /*8ff0*/  LOP3.LUT R2, R62, 0xffff0000, RZ, 0xc0, !PT ;  /* 0xffff00003e027812 */ /* 0x000fe200078ec0ff */
[----:B------:R-:W-:Y:S01]  /*9000*/  FMUL R27, R38, R27 ;  /* 0x0000001b261b7220 */ /* 0x000fe20000400000 */
[----:B------:R-:W-:Y:S01]  /*9010*/  F2FP.BF16.F32.PACK_AB R9, R15, R10 ;  /* 0x0000000a0f09723e */ /* 0x000fe200000010ff */
[----:B------:R-:W-:Y:S01]  /*9020*/  FFMA R20, R41, R0, R20 ;  /* 0x0000000029147223 */ /* 0x000fe20000000014 */
[----:B------:R-:W-:Y:S01]  /*9030*/  LOP3.LUT R0, R63, 0xffff0000, RZ, 0xc0, !PT ;  /* 0xffff00003f007812 */ /* 0x000fe200078ec0ff */
[C---:B------:R-:W-:Y:S01]  /*9040*/  FFMA R21, R41.reuse, R2, R21 ;  /* 0x0000000229157223 */ /* 0x040fe20000000015 */
[C---:B------:R-:W-:Y:S01]  /*9050*/  SHF.L.U32 R2, R68.reuse, 0x10, RZ ;  /* 0x0000001044027819 */ /* 0x040fe200000006ff */
[----:B------:R-:W-:Y:S01]  /*9060*/  FFMA R22, R41, R3, R22 ;  /* 0x0000000329167223 */ /* 0x000fe20000000016 */
[----:B------:R-:W-:Y:S01]  /*9070*/  SHF.L.U32 R3, R69, 0x10, RZ ;  /* 0x0000001045037819 */ /* 0x000fe200000006ff */
[----:B------:R1:W-:Y:S01]  /*9080*/  STS.128 [R80+0x4000], R44 ;  /* 0x0040002c50007388 */ /* 0x0003e20000000c00 */
[----:B------:R-:W-:Y:S01]  /*9090*/  F2FP.BF16.F32.PACK_AB R10, R13, R12 ;  /* 0x0000000c0d0a723e */ /* 0x000fe200000010ff */
[C---:B------:R-:W-:Y:S01]  /*90a0*/  FFMA R27, R41.reuse, R0, R27 ;  /* 0x00000000291b7223 */ /* 0x040fe2000000001b */
[----:B------:R-:W-:Y:S01]  /*90b0*/  LOP3.LUT R0, R68, 0xffff0000, RZ, 0xc0, !PT ;  /* 0xffff000044007812 */ /* 0x000fe200078ec0ff */
[----:B------:R-:W-:Y:S01]  /*90c0*/  FFMA R24, R41, R2, R24 ;  /* 0x0000000229187223 */ /* 0x000fe20000000018 */
[----:B------:R-:W-:Y:S01]  /*90d0*/  F2FP.BF16.F32.PACK_AB R11, R19, R14 ;  /* 0x0000000e130b723e */ /* 0x000fe200000010ff */
[----:B------:R-:W-:Y:S01]  /*90e0*/  FMUL R31, R38, R31 ;  /* 0x0000001f261f7220 */ /* 0x000fe20000400000 */
[C---:B------:R-:W-:Y:S01]  /*90f0*/  SHF.L.U32 R2, R70.reuse, 0x10, RZ ;  /* 0x0000001046027819 */ /* 0x040fe200000006ff */
[----:B------:R-:W-:Y:S01]  /*9100*/  FFMA R25, R41, R0, R25 ;  /* 0x0000000029197223 */ /* 0x000fe20000000019 */
[----:B------:R-:W-:Y:S01]  /*9110*/  LOP3.LUT R0, R69, 0xffff0000, RZ, 0xc0, !PT ;  /* 0xffff000045007812 */ /* 0x000fe200078ec0ff */
[----:B------:R1:W-:Y:S01]  /*9120*/  STS.128 [R95+0x4010], R8 ;  /* 0x004010085f007388 */ /* 0x0003e20000000c00 */
[----:B------:R-:W-:Y:S01]  /*9130*/  SHF.L.U32 R4, R71, 0x10, RZ ;  /* 0x0000001047047819 */ /* 0x000fe200000006ff */
[C---:B------:R-:W-:Y:S01]  /*9140*/  FFMA R26, R41.reuse, R3, R26 ;  /* 0x00000003291a7223 */ /* 0x040fe2000000001a */
[----:B------:R-:W-:Y:S01]  /*9150*/  LOP3.LUT R3, R70, 0xffff0000, RZ, 0xc0, !PT ;  /* 0xffff000046037812 */ /* 0x000fe200078ec0ff */
[----:B------:R-:W-:Y:S01]  /*9160*/  FFMA R31, R41, R0, R31 ;  /* 0x00000000291f7223 */ /* 0x000fe2000000001f */
[----:B------:R-:W-:Y:S01]  /*9170*/  F2FP.BF16.F32.PACK_AB R16, R17, R16 ;  /* 0x000000101110723e */ /* 0x000fe200000010ff */
[----:B------:R-:W-:Y:S01]  /*9180*/  FMUL R35, R38, R35 ;  /* 0x0000002326237220 */ /* 0x000fe20000400000 */
[----:B------:R-:W-:Y:S01]  /*9190*/  LOP3.LUT R5, R71, 0xffff0000, RZ, 0xc0, !PT ;  /* 0xffff000047057812 */ /* 0x000fe200078ec0ff */
[----:B------:R-:W-:Y:S01]  /*91a0*/  FFMA R28, R41, R2, R28 ;  /* 0x00000002291c7223 */ /* 0x000fe2000000001c */
[----:B------:R-:W-:Y:S01]  /*91b0*/  F2FP.BF16.F32.PACK_AB R17, R23, R18 ;  /* 0x000000121711723e */ /* 0x000fe200000010ff */
[----:B------:R-:W-:Y:S01]  /*91c0*/  FFMA R29, R41, R3, R29 ;  /* 0x00000003291d7223 */ /* 0x000fe2000000001d */
[----:B------:R-:W-:Y:S01]  /*91d0*/  F2FP.BF16.F32.PACK_AB R18, R21, R20 ;  /* 0x000000141512723e */ /* 0x000fe200000010ff */
[----:B------:R-:W-:Y:S01]  /*91e0*/  FFMA R30, R41, R4, R30 ;  /* 0x00000004291e7223 */ /* 0x000fe2000000001e */
[----:B------:R-:W-:Y:S01]  /*91f0*/  F2FP.BF16.F32.PACK_AB R19, R27, R22 ;  /* 0x000000161b13723e */ /* 0x000fe200000010ff */
[----:B------:R-:W-:Y:S01]  /*9200*/  FFMA R35, R41, R5, R35 ;  /* 0x0000000529237223 */ /* 0x000fe20000000023 */
[----:B------:R-:W-:Y:S02]  /*9210*/  F2FP.BF16.F32.PACK_AB R24, R25, R24 ;  /* 0x000000181918723e */ /* 0x000fe400000010ff */
[----:B------:R-:W-:Y:S01]  /*9220*/  F2FP.BF16.F32.PACK_AB R25, R31, R26 ;  /* 0x0000001a1f19723e */ /* 0x000fe200000010ff */
[----:B------:R1:W-:Y:S01]  /*9230*/  STS.128 [R94+0x4020], R16 ;  /* 0x004020105e007388 */ /* 0x0003e20000000c00 */
[----:B------:R-:W-:Y:S02]  /*9240*/  F2FP.BF16.F32.PACK_AB R26, R29, R28 ;  /* 0x0000001c1d1a723e */ /* 0x000fe400000010ff */
[----:B------:R-:W-:Y:S02]  /*9250*/  F2FP.BF16.F32.PACK_AB R27, R35, R30 ;  /* 0x0000001e231b723e */ /* 0x000fe400000010ff */
[----:B------:R-:W-:Y:S02]  /*9260*/  MOV R0, UR40 ;  /* 0x0000002800007c02 */ /* 0x000fe40008000f00 */
[----:B------:R-:W-:Y:S01]  /*9270*/  LEA R2, R56, UR50, 0x3 ;  /* 0x0000003238027c11 */ /* 0x000fe2000f8e18ff */
[----:B------:R1:W-:Y:S01]  /*9280*/  STS.128 [R104+0x4030], R24 ;  /* 0x0040301868007388 */ /* 0x0003e20000000c00 */
[----:B------:R-:W-:Y:S02]  /*9290*/  @P6 LEA R0, R0, UR50, 0x3 ;  /* 0x0000003200006c11 */ /* 0x000fe4000f8e18ff */
[----:B------:R-:W-:Y:S02]  /*92a0*/  @P6 SHF.L.U32 R3, R79, 0x1f, RZ ;  /* 0x0000001f4f036819 */ /* 0x000fe400000006ff */
[----:B------:R-:W-:Y:S01]  /*92b0*/  @P6 IADD3 R0, PT, PT, R0, 0xa0, RZ ;  /* 0x000000a000006810 */ /* 0x000fe20007ffe0ff */
[----:B------:R-:W-:Y:S01]  /*92c0*/  @!PT LDS RZ, [RZ] ;  /* 0x00000000fffff984 */ /* 0x000fe20000000800 */
[----:B------:R-:W-:Y:S01]  /*92d0*/  @!PT LDS RZ, [RZ] ;  /* 0x00000000fffff984 */ /* 0x000fe20000000800 */
[----:B------:R-:W-:Y:S01]  /*92e0*/  @!PT LDS RZ, [RZ] ;  /* 0x00000000fffff984 */ /* 0x000fe20000000800 */
[----:B------:R-:W-:Y:S01]  /*92f0*/  @!PT LDS RZ, [RZ] ;  /* 0x00000000fffff984 */ /* 0x000fe20000000800 */
[----:B------:R3:W-:Y:S06]  /*9300*/  MEMBAR.ALL.CTA ;  /* 0x0000000000007992 */ /* 0x0007ec0000008000 */
[----:B---3--:R-:W3:Y:S01]  /*9310*/  FENCE.VIEW.ASYNC.S ;  /* 0x00000000000073c6 */ /* 0x008ee20000000000 */
[----:B------:R-:W-:Y:S01]  /*9320*/  @P6 PRMT R0, R105, 0x654, R0 ;  /* 0x0000065469006816 */ /* 0x000fe20000000000 */
[----:B---3--:R-:W-:Y:S06]  /*9330*/  BAR.SYNC.DEFER_BLOCKING 0x1, 0x80 ;  /* 0x0042000000007b1d */ /* 0x008fec0000010000 */
[----:B------:R-:W-:Y:S05]  /*9340*/  @P0 BRA `(.L_x_131) ;  /* 0x0000000000300947 */ /* 0x000fea0003800000 */
[----:B------:R-:W3:Y:S01]  /*9350*/  LDCU.64 UR6, c[0x0][0x348] ;  /* 0x00006900ff0677ac */ /* 0x000ee20008000a00 */
[----:B------:R-:W-:Y:S02]  /*9360*/  R2UR UR10, R100 ;  /* 0x00000000640a72ca */ /* 0x000fe400000e0000 */
[----:B------:R-:W-:Y:S01]  /*9370*/  R2UR UR11, R99 ;  /* 0x00000000630b72ca */ /* 0x000fe200000e0000 */
[----:B------:R-:W-:Y:S01]  /*9380*/  UIADD3 UR9, UPT, UPT, UR41, 0x40, URZ ;  /* 0x0000004029097890 */ /* 0x000fe2000fffe0ff */
[----:B------:R-:W-:Y:S01]  /*9390*/  R2UR UR12, R97 ;  /* 0x00000000610c72ca */ /* 0x000fe200000e0000 */
[----:B------:R-:W-:Y:S01]  /*93a0*/  UIADD3 UR8, UPT, UPT, UR50, 0x4200, URZ ;  /* 0x0000420032087890 */ /* 0x000fe2000fffe0ff */
[----:B------:R-:W-:Y:S01]  /*93b0*/  R2UR UR13, R98 ;  /* 0x00000000620d72ca */ /* 0x000fe200000e0000 */
[----:B---3--:R-:W-:Y:S04]  /*93c0*/  UIADD3 UR4, UP0, UPT, UR6, 0x780, URZ ;  /* 0x0000078006047890 */ /* 0x008fe8000ff1e0ff */
[----:B------:R-:W-:Y:S09]  /*93d0*/  UIADD3.X UR5, UPT, UPT, URZ, UR7, URZ, UP0, !UPT ;  /* 0x00000007ff057290 */ /* 0x000ff200087fe4ff */
[----:B------:R3:W-:Y:S01]  /*93e0*/  UTMASTG.5D.IM2COL [UR8], [UR4] ;  /* 0x00000008040073b5 */ /* 0x0007e20008060000 */
[----:B------:R0:W-:Y:S01]  /*93f0*/  UTMACMDFLUSH ;  /* 0x00000000000079b7 */ /* 0x0001e20000000000 */
[----:B---3--:R-:W-:Y:S04]  /*9400*/  DEPBAR.LE SB0, 0x1 ;  /* 0x000080400000791a */ /* 0x008fe80000000000 */
.L_x_131:
[----:B------:R-:W-:Y:S05]  /*9410*/  BSYNC.RECONVERGENT B0 ;  /* 0x0000000000007941 */ /* 0x000fea0003800200 */
.L_x_130:
[----:B------:R-:W-:Y:S01]  /*9420*/  BAR.SYNC.DEFER_BLOCKING 0x1, 0x80 ;  /* 0x0042000000007b1d */ /* 0x000fe20000010000 */
[----:B------:R-:W-:Y:S04]  /*9430*/  UIADD3 UR4, UPT, UPT, UR40, 0x1, URZ ;  /* 0x0000000128047890 */ /* 0x000fe8000fffe0ff */
[----:B------:R-:W-:Y:S04]  /*9440*/  UISETP.NE.AND UP0, UPT, UR4, 0x4, UPT ;  /* 0x000000040400788c */ /* 0x000fe8000bf05270 */
[----:B------:R-:W-:Y:S01]  /*9450*/  USEL UR51, UR4, URZ, UP0 ;  /* 0x000000ff04337287 */ /* 0x000fe20008000000 */
[----:B------:R3:W-:Y:S01]  /*9460*/  @P6 SYNCS.ARRIVE.TRANS64.RED.A1T0 RZ, [R0+URZ], RZ ;  /* 0x000000ff00ff69a7 */ /* 0x0007e200081004ff */
[----:B------:R-:W-:Y:S01]  /*9470*/  BSSY B1, `(.L_x_132) ;  /* 0x0000017000017945 */ /* 0x000fe20003800000 */
[----:B------:R-:W4:Y:S02]  /*9480*/  @P6 SYNCS.PHASECHK.TRANS64.TRYWAIT P0, [R2+URZ+0x80], R3 ;  /* 0x00008003020065a7 */ /* 0x000f2400080011ff */
[----:B----4-:R-:W-:Y:S01]  /*9490*/  @P6 SEL R57, RZ, 0x1, !P0 ;  /* 0x00000001ff396807 */ /* 0x010fe20004000000 */
[----:B---3--:R-:W-:Y:S06]  /*94a0*/  @!P6 BRA `(.L_x_133) ;  /* 0x00000000004ce947 */ /* 0x008fec0003800000 */
        /* <DEDUP_REMOVED lines=10> */
[----:B------:R-:W3:Y:S02]  /*9550*/  SYNCS.PHASECHK.TRANS64.TRYWAIT P0, [R2+URZ+0x80], R5 ;  /* 0x00008005020075a7 */ /* 0x000ee400080011ff */
[----:B---3--:R-:W-:Y:S05]  /*9560*/  @!P0 BRA `(.L_x_136) ;  /* 0x0000001800c48947 */ /* 0x008fea0003800000 */
.L_x_135:
[----:B------:R-:W-:Y:S05]  /*9570*/  BSYNC B0 ;  /* 0x0000000000007941 */ /* 0x000fea0003800000 */
.L_x_134:
[----:B------:R-:W-:Y:S11]  /*9580*/  ISETP.NE.AND P0, PT, R58, RZ, PT ;  /* 0x000000ff3a00720c */ /* 0x000ff60003f05270 */
[----:B------:R-:W-:Y:S02]  /*9590*/  @!UPT UIADD3 URZ, UPT, UPT, URZ, URZ, URZ ;  /* 0x000000fffffff290 */ /* 0x000fe4000fffe0ff */
[----:B------:R4:W1:Y:S04]  /*95a0*/  @P0 LDS.128 R48, [R4] ;  /* 0x0000000004300984 */ /* 0x0008680000000c00 */
[----:B------:R4:W1:Y:S04]  /*95b0*/  @P0 LDS.128 R52, [R3+0x10] ;  /* 0x0000100003340984 */ /* 0x0008680000000c00 */
[----:B------:R4:W1:Y:S04]  /*95c0*/  @P0 LDS.128 R60, [R0+0x20] ;  /* 0x00002000003c0984 */ /* 0x0008680000000c00 */
[----:B------:R4:W1:Y:S02]  /*95d0*/  @P0 LDS.128 R68, [R56+0x30] ;  /* 0x0000300038440984 */ /* 0x0008640000000c00 */
.L_x_133:
[----:B------:R-:W-:Y:S05]  /*95e0*/  BSYNC B1 ;  /* 0x0000000000017941 */ /* 0x000fea0003800000 */
.L_x_132:
[----:B----4-:R-:W-:Y:S05]  /*95f0*/  VIADD R0, R39, 0x60 ;  /* 0x0000006027007836 */ /* 0x010fea0000000000 */
[----:B------:R-:W-:Y:S04]  /*9600*/  SHF.R.U32.HI R0, RZ, 0x15, R0 ;  /* 0x00000015ff007819 */ /* 0x000fe80000011600 */
[----:B------:R-:W-:Y:S11]  /*9610*/  LOP3.LUT P0, RZ, R0, 0x3, R84, 0x48, !PT ;  /* 0x0000000300ff7812 */ /* 0x000ff60007804854 */
[----:B------:R-:W-:Y:S02]  /*9620*/  @!UPT UIADD3 URZ, UPT, UPT, URZ, URZ, URZ ;  /* 0x000000fffffff290 */ /* 0x000fe4000fffe0ff */
[----:B------:R-:W-:Y:S05]  /*9630*/  @!P0 BRA `(.L_x_137) ;  /* 0x0000000000408947 */ /* 0x000fea0003800000 */
[----:B------:R-:W4:Y:S01]  /*9640*/  LDCU.64 UR8, c[0x4][0x70] ;  /* 0x01000e00ff0877ac */ /* 0x000f220008000a00 */
[----:B------:R-:W-:Y:S01]  /*9650*/  MOV R3, 0x0 ;  /* 0x0000000000037802 */ /* 0x000fe20000000f00 */
[----:B------:R-:W-:Y:S02]  /*9660*/  HFMA2 R12, -RZ, RZ, 0, 5.9604644775390625e-08 ;  /* 0x00000001ff0c7431 */ /* 0x000fe400000001ff */
[----:B-1----:R-:W-:Y:S02]  /*9670*/  IMAD.MOV.U32 R8, RZ, RZ, 0x192 ;  /* 0x00000192ff087424 */ /* 0x002fe400078e00ff */
[----:B------:R-:W-:Y:S01]  /*9680*/  IMAD.MOV.U32 R13, RZ, RZ, RZ ;  /* 0x000000ffff0d7224 */ /* 0x000fe200078e00ff */
[----:B------:R-:W1:Y:S01]  /*9690*/  LDCU.64 UR6, c[0x4][0x78] ;  /* 0x01000f00ff0677ac */ /* 0x000e620008000a00 */
[----:B---3--:R-:W3:Y:S01]  /*96a0*/  LDC.64 R2, c[0x4][R3] ;  /* 0x0100000003027b82 */ /* 0x008ee20000000a00 */
[----:B------:R-:W5:Y:S01]  /*96b0*/  LDCU.64 UR4, c[0x4][0x10] ;  /* 0x01000200ff0477ac */ /* 0x000f620008000a00 */
[----:B----4-:R-:W-:Y:S01]  /*96c0*/  MOV R5, UR9 ;  /* 0x0000000900057c02 */ /* 0x010fe20008000f00 */
[----:B------:R-:W-:Y:S01]  /*96d0*/  IMAD.U32 R4, RZ, RZ, UR8 ;  /* 0x00000008ff047e24 */ /* 0x000fe2000f8e00ff */
[----:B-1----:R-:W-:Y:S01]  /*96e0*/  MOV R7, UR7 ;  /* 0x0000000700077c02 */ /* 0x002fe20008000f00 */
[----:B------:R-:W-:Y:S01]  /*96f0*/  IMAD.U32 R6, RZ, RZ, UR6 ;  /* 0x00000006ff067e24 */ /* 0x000fe2000f8e00ff */
[----:B-----5:R-:W-:Y:S01]  /*9700*/  MOV R11, UR5 ;  /* 0x00000005000b7c02 */ /* 0x020fe20008000f00 */
[----:B------:R-:W-:Y:S02]  /*9710*/  IMAD.U32 R10, RZ, RZ, UR4 ;  /* 0x00000004ff0a7e24 */ /* 0x000fe4000f8e00ff */
[----:B------:R-:W-:Y:S07]  /*9720*/  LEPC R20, `(.L_x_137) ;  /* 0x000000001014794e */ /* 0x000fee0000000000 */
[----:B--23--:R-:W-:Y:S05]  /*9730*/  CALL.ABS.NOINC R2 ;  /* 0x0000000002007343 */ /* 0x00cfea0003c00000 */
.L_x_137:
[----:B------:R-:W-:Y:S01]  /*9740*/  ISETP.NE.AND P0, PT, R82, RZ, PT ;  /* 0x000000ff5200720c */ /* 0x000fe20003f05270 */
[----:B------:R-:W-:Y:S05]  /*9750*/  WARPSYNC.ALL ;  /* 0x0000000000007948 */ /* 0x000fea0003800000 */
[----:B------:R-:W-:Y:S01]  /*9760*/  R2UR UR4, R39 ;  /* 0x00000000270472ca */ /* 0x000fe200000e0000 */
[----:B------:R-:W-:Y:S01]  /*9770*/  BSSY.RECONVERGENT B0, `(.L_x_138) ;  /* 0x000008e000007945 */ /* 0x000fe20003800200 */
[C---:B-1----:R-:W-:Y:S02]  /*9780*/  SHF.L.U32 R39, R48.reuse, 0x10, RZ ;  /* 0x0000001030277819 */ /* 0x042fe400000006ff */
[----:B------:R-:W-:Y:S02]  /*9790*/  LOP3.LUT R40, R48, 0xffff0000, RZ, 0xc0, !PT ;  /* 0xffff000030287812 */ /* 0x000fe400078ec0ff */
[C---:B------:R-:W-:Y:S02]  /*97a0*/  SHF.L.U32 R42, R49.reuse, 0x10, RZ ;  /* 0x00000010312a7819 */ /* 0x040fe400000006ff */
[----:B------:R-:W-:Y:S02]  /*97b0*/  LOP3.LUT R43, R49, 0xffff0000, RZ, 0xc0, !PT ;  /* 0xffff0000312b7812 */ /* 0x000fe400078ec0ff */
[C---:B------:R-:W-:Y:S02]  /*97c0*/  SHF.L.U32 R44, R50.reuse, 0x10, RZ ;  /* 0x00000010322c7819 */ /* 0x040fe400000006ff */
[----:B------:R-:W-:Y:S01]  /*97d0*/  LOP3.LUT R45, R50, 0xffff0000, RZ, 0xc0, !PT ;  /* 0xffff0000322d7812 */ /* 0x000fe200078ec0ff */
[----:B---3--:R-:W1:Y:S01]  /*97e0*/  LDTM.x32 R4, tmem[UR4+0x60] ;  /* 0x00006004000479ee */ /* 0x008e6200082c0000 */
[C---:B------:R-:W-:Y:S01]  /*97f0*/  SHF.L.U32 R46, R51.reuse, 0x10, RZ ;  /* 0x00000010332e7819 */ /* 0x040fe200000006ff */
[----:B------:R-:W-:Y:S01]  /*9800*/  NOP ;  /* 0x0000000000007918 */ /* 0x000fe20000000000 */
[----:B------:R-:W-:Y:S02]  /*9810*/  LOP3.LUT R47, R51, 0xffff0000, RZ, 0xc0, !PT ;  /* 0xffff0000332f7812 */ /* 0x000fe400078ec0ff */
[C---:B------:R-:W-:Y:S02]  /*9820*/  SHF.L.U32 R48, R52.reuse, 0x10, RZ ;  /* 0x0000001034307819 */ /* 0x040fe400000006ff */
[----:B------:R-:W-:Y:S02]  /*9830*/  LOP3.LUT R49, R52, 0xffff0000, RZ, 0xc0, !PT ;  /* 0xffff000034317812 */ /* 0x000fe400078ec0ff */
[C---:B------:R-:W-:Y:S02]  /*9840*/  SHF.L.U32 R50, R53.reuse, 0x10, RZ ;  /* 0x0000001035327819 */ /* 0x040fe400000006ff */
[----:B------:R-:W-:Y:S02]  /*9850*/  LOP3.LUT R51, R53, 0xffff0000, RZ, 0xc0, !PT ;  /* 0xffff000035337812 */ /* 0x000fe400078ec0ff */
[C---:B------:R-:W-:Y:S02]  /*9860*/  SHF.L.U32 R52, R54.reuse, 0x10, RZ ;  /* 0x0000001036347819 */ /* 0x040fe400000006ff */
[----:B------:R-:W-:Y:S02]  /*9870*/  LOP3.LUT R53, R54, 0xffff0000, RZ, 0xc0, !PT ;  /* 0xffff000036357812 */ /* 0x000fe400078ec0ff */
[----:B------:R-:W-:Y:S02]  /*9880*/  SHF.L.U32 R54, R55, 0x10, RZ ;  /* 0x0000001037367819 */ /* 0x000fe400000006ff */
[----:B------:R-:W-:Y:S02]  /*9890*/  IADD3 R103, PT, PT, R103, 0xf0, RZ ;  /* 0x000000f067677810 */ /* 0x000fe40007ffe0ff */
[----:B------:R-:W-:Y:S02]  /*98a0*/  LOP3.LUT R55, R55, 0xffff0000, RZ, 0xc0, !PT ;  /* 0xffff000037377812 */ /* 0x000fe400078ec0ff */
[----:B------:R-:W-:Y:S01]  /*98b0*/  SHF.L.U32 R56, R60, 0x10, RZ ;  /* 0x000000103c387819 */ /* 0x000fe200000006ff */
[----:B-1----:R-:W-:Y:S01]  /*98c0*/  FMUL R4, R38, R4 ;  /* 0x0000000426047220 */ /* 0x002fe20000400000 */
[----:B------:R-:W-:Y:S01]  /*98d0*/  LOP3.LUT R57, R60, 0xffff0000, RZ, 0xc0, !PT ;  /* 0xffff00003c397812 */ /* 0x000fe200078ec0ff */
[C---:B------:R-:W-:Y:S01]  /*98e0*/  FMUL R5, R38.reuse, R5 ;  /* 0x0000000526057220 */ /* 0x040fe20000400000 */
[----:B------:R-:W-:Y:S01]  /*98f0*/  LOP3.LUT R103, R103, 0xfefffff8, RZ, 0xc0, !PT ;  /* 0xfefffff867677812 */ /* 0x000fe200078ec0ff */
[C---:B------:R-:W-:Y:S01]  /*9900*/  FFMA R4, R41.reuse, R39, R4 ;  /* 0x0000002729047223 */ /* 0x040fe20000000004 */
[C---:B------:R-:W-:Y:S01]  /*9910*/  FMUL R6, R38.reuse, R6 ;  /* 0x0000000626067220 */ /* 0x040fe20000400000 */
[----:B------:R-:W-:Y:S01]  /*9920*/  FFMA R5, R41, R40, R5 ;  /* 0x0000002829057223 */ /* 0x000fe20000000005 */
[----:B------:R-:W-:Y:S01]  /*9930*/  SHF.L.U32 R58, R61, 0x10, RZ ;  /* 0x000000103d3a7819 */ /* 0x000fe200000006ff */
[----:B------:R1:W-:Y:S01]  /*9940*/  SYNCS.ARRIVE.TRANS64.RED.A1T0 RZ, [R103+URZ], RZ ;  /* 0x000000ff67ff79a7 */ /* 0x0003e200081004ff */
[----:B------:R-:W-:Y:S01]  /*9950*/  FFMA R6, R41, R42, R6 ;  /* 0x0000002a29067223 */ /* 0x000fe20000000006 */
[C---:B------:R-:W-:Y:S01]  /*9960*/  FMUL R7, R38.reuse, R7 ;  /* 0x0000000726077220 */ /* 0x040fe20000400000 */
[----:B------:R-:W-:Y:S01]  /*9970*/  F2FP.BF16.F32.PACK_AB R4, R5, R4 ;  /* 0x000000040504723e */ /* 0x000fe200000010ff */
[C---:B------:R-:W-:Y:S01]  /*9980*/  FMUL R8, R38.reuse, R8 ;  /* 0x0000000826087220 */ /* 0x040fe20000400000 */
[----:B------:R-:W-:Y:S01]  /*9990*/  FMUL R9, R38, R9 ;  /* 0x0000000926097220 */ /* 0x000fe20000400000 */
[----:B------:R-:W-:Y:S01]  /*99a0*/  LOP3.LUT R59, R61, 0xffff0000, RZ, 0xc0, !PT ;  /* 0xffff00003d3b7812 */ /* 0x000fe200078ec0ff */
[C---:B------:R-:W-:Y:S01]  /*99b0*/  FFMA R7, R41.reuse, R43, R7 ;  /* 0x0000002b29077223 */ /* 0x040fe20000000007 */
[C---:B------:R-:W-:Y:S01]  /*99c0*/  FFMA R8, R41.reuse, R44, R8 ;  /* 0x0000002c29087223 */ /* 0x040fe20000000008 */
[----:B------:R-:W-:Y:S01]  /*99d0*/  SHF.L.U32 R60, R62, 0x10, RZ ;  /* 0x000000103e3c7819 */ /* 0x000fe200000006ff */
[----:B------:R-:W-:Y:S01]  /*99e0*/  FFMA R9, R41, R45, R9 ;  /* 0x0000002d29097223 */ /* 0x000fe20000000009 */
[C---:B------:R-:W-:Y:S01]  /*99f0*/  FMUL R10, R38.reuse, R10 ;  /* 0x0000000a260a7220 */ /* 0x040fe20000400000 */
[----:B------:R-:W-:Y:S01]  /*9a00*/  F2FP.BF16.F32.PACK_AB R5, R7, R6 ;  /* 0x000000060705723e */ /* 0x000fe200000010ff */
[C---:B------:R-:W-:Y:S01]  /*9a10*/  FMUL R11, R38.reuse, R11 ;  /* 0x0000000b260b7220 */ /* 0x040fe20000400000 */
[----:B------:R-:W-:Y:S01]  /*9a20*/  FMUL R0, R38, R12 ;  /* 0x0000000c26007220 */ /* 0x000fe20000400000 */
[----:B------:R-:W-:Y:S01]  /*9a30*/  F2FP.BF16.F32.PACK_AB R6, R9, R8 ;  /* 0x000000080906723e */ /* 0x000fe200000010ff */
[C---:B------:R-:W-:Y:S01]  /*9a40*/  FFMA R10, R41.reuse, R46, R10 ;  /* 0x0000002e290a7223 */ /* 0x040fe2000000000a */
[C---:B------:R-:W-:Y:S01]  /*9a50*/  FFMA R11, R41.reuse, R47, R11 ;  /* 0x0000002f290b7223 */ /* 0x040fe2000000000b */
[----:B------:R-:W-:Y:S01]  /*9a60*/  LOP3.LUT R61, R62, 0xffff0000, RZ, 0xc0, !PT ;  /* 0xffff00003e3d7812 */ /* 0x000fe200078ec0ff */
[----:B------:R-:W-:Y:S01]  /*9a70*/  FFMA R0, R41, R48, R0 ;  /* 0x0000003029007223 */ /* 0x000fe20000000000 */
[C---:B------:R-:W-:Y:S01]  /*9a80*/  FMUL R2, R38.reuse, R13 ;  /* 0x0000000d26027220 */ /* 0x040fe20000400000 */
[----:B------:R-:W-:Y:S01]  /*9a90*/  SHF.L.U32 R62, R63, 0x10, RZ ;  /* 0x000000103f3e7819 */ /* 0x000fe200000006ff */
[C---:B------:R-:W-:Y:S01]  /*9aa0*/  FMUL R3, R38.reuse, R14 ;  /* 0x0000000e26037220 */ /* 0x040fe20000400000 */
[----:B------:R-:W-:Y:S01]  /*9ab0*/  F2FP.BF16.F32.PACK_AB R7, R11, R10 ;  /* 0x0000000a0b07723e */ /* 0x000fe200000010ff */
[----:B------:R-:W-:Y:S01]  /*9ac0*/  FFMA R2, R41, R49, R2 ;  /* 0x0000003129027223 */ /* 0x000fe20000000002 */
[C---:B------:R-:W-:Y:S01]  /*9ad0*/  FMUL R15, R38.reuse, R15 ;  /* 0x0000000f260f7220 */ /* 0x040fe20000400000 */
[C---:B------:R-:W-:Y:S01]  /*9ae0*/  FMUL R12, R38.reuse, R16 ;  /* 0x00000010260c7220 */ /* 0x040fe20000400000 */
[----:B------:R-:W-:Y:S01]  /*9af0*/  FMUL R13, R38, R17 ;  /* 0x00000011260d7220 */ /* 0x000fe20000400000 */
[----:B------:R1:W-:Y:S01]  /*9b00*/  STS.128 [R80+0x6000], R4 ;  /* 0x0060000450007388 */ /* 0x0003e20000000c00 */
[----:B------:R-:W-:Y:S01]  /*9b10*/  LOP3.LUT R63, R63, 0xffff0000, RZ, 0xc0, !PT ;  /* 0xffff00003f3f7812 */ /* 0x000fe200078ec0ff */
[C---:B------:R-:W-:Y:S01]  /*9b20*/  FFMA R3, R41.reuse, R50, R3 ;  /* 0x0000003229037223 */ /* 0x040fe20000000003 */
[----:B------:R-:W-:Y:S01]  /*9b30*/  SHF.L.U32 R64, R68, 0x10, RZ ;  /* 0x0000001044407819 */ /* 0x000fe200000006ff */
[C---:B------:R-:W-:Y:S01]  /*9b40*/  FFMA R15, R41.reuse, R51, R15 ;  /* 0x00000033290f7223 */ /* 0x040fe2000000000f */
[----:B------:R-:W-:Y:S01]  /*9b50*/  F2FP.BF16.F32.PACK_AB R8, R2, R0 ;  /* 0x000000000208723e */ /* 0x000fe200000010ff */
[C---:B------:R-:W-:Y:S01]  /*9b60*/  FFMA R12, R41.reuse, R52, R12 ;  /* 0x00000034290c7223 */ /* 0x040fe2000000000c */
[C---:B------:R-:W-:Y:S01]  /*9b70*/  FFMA R13, R41.reuse, R53, R13 ;  /* 0x00000035290d7223 */ /* 0x040fe2000000000d */
[C---:B------:R-:W-:Y:S01]  /*9b80*/  FMUL R14, R38.reuse, R18 ;  /* 0x00000012260e7220 */ /* 0x040fe20000400000 */
[C---:B------:R-:W-:Y:S01]  /*9b90*/  FMUL R19, R38.reuse, R19 ;  /* 0x0000001326137220 */ /* 0x040fe20000400000 */
[C---:B------:R-:W-:Y:S01]  /*9ba0*/  FMUL R16, R38.reuse, R20 ;  /* 0x0000001426107220 */ /* 0x040fe20000400000 */
[C---:B------:R-:W-:Y:S01]  /*9bb0*/  FMUL R17, R38.reuse, R21 ;  /* 0x0000001526117220 */ /* 0x040fe20000400000 */
[C---:B------:R-:W-:Y:S01]  /*9bc0*/  FFMA R14, R41.reuse, R54, R14 ;  /* 0x00000036290e7223 */ /* 0x040fe2000000000e */
        /* <DEDUP_REMOVED lines=9> */
[----:B------:R-:W-:Y:S01]  /*9c60*/  FFMA R23, R41, R59, R23 ;  /* 0x0000003b29177223 */ /* 0x000fe20000000017 */
[C---:B------:R-:W-:Y:S01]  /*9c70*/  FMUL R27, R38.reuse, R27 ;  /* 0x0000001b261b7220 */ /* 0x040fe20000400000 */
[----:B------:R-:W-:Y:S01]  /*9c80*/  F2FP.BF16.F32.PACK_AB R9, R15, R3 ;  /* 0x000000030f09723e */ /* 0x000fe200000010ff */
[----:B------:R-:W-:Y:S01]  /*9c90*/  FFMA R20, R41, R60, R20 ;  /* 0x0000003c29147223 */ /* 0x000fe20000000014 */
[----:B------:R-:W-:Y:S01]  /*9ca0*/  F2FP.BF16.F32.PACK_AB R10, R13, R12 ;  /* 0x0000000c0d0a723e */ /* 0x000fe200000010ff */
[----:B------:R-:W-:Y:S01]  /*9cb0*/  FMUL R24, R38, R28 ;  /* 0x0000001c26187220 */ /* 0x000fe20000400000 */
[----:B------:R-:W-:Y:S01]  /*9cc0*/  F2FP.BF16.F32.PACK_AB R11, R19, R14 ;  /* 0x0000000e130b723e */ /* 0x000fe200000010ff */
[----:B------:R-:W-:Y:S01]  /*9cd0*/  FFMA R21, R41, R61, R21 ;  /* 0x0000003d29157223 */ /* 0x000fe20000000015 */
[----:B------:R-:W-:Y:S01]  /*9ce0*/  LOP3.LUT R65, R68, 0xffff0000, RZ, 0xc0, !PT ;  /* 0xffff000044417812 */ /* 0x000fe200078ec0ff */
[C---:B------:R-:W-:Y:S01]  /*9cf0*/  FMUL R25, R38.reuse, R29 ;  /* 0x0000001d26197220 */ /* 0x040fe20000400000 */
[----:B------:R-:W-:Y:S01]  /*9d00*/  SHF.L.U32 R66, R69, 0x10, RZ ;  /* 0x0000001045427819 */ /* 0x000fe200000006ff */
[----:B------:R1:W-:Y:S01]  /*9d10*/  STS.128 [R95+0x6010], R8 ;  /* 0x006010085f007388 */ /* 0x0003e20000000c00 */
[----:B------:R-:W-:Y:S01]  /*9d20*/  FFMA R22, R41, R62, R22 ;  /* 0x0000003e29167223 */ /* 0x000fe20000000016 */
[----:B------:R-:W-:Y:S01]  /*9d30*/  LOP3.LUT R67, R69, 0xffff0000, RZ, 0xc0, !PT ;  /* 0xffff000045437812 */ /* 0x000fe200078ec0ff */
[----:B------:R-:W-:Y:S01]  /*9d40*/  FMUL R26, R38, R30 ;  /* 0x0000001e261a7220 */ /* 0x000fe20000400000 */
[C---:B------:R-:W-:Y:S01]  /*9d50*/  FFMA R27, R41.reuse, R63, R27 ;  /* 0x0000003f291b7223 */ /* 0x040fe2000000001b */
[----:B------:R-:W-:Y:S01]  /*9d60*/  SHF.L.U32 R68, R70, 0x10, RZ ;  /* 0x0000001046447819 */ /* 0x000fe200000006ff */
[----:B------:R-:W-:Y:S01]  /*9d70*/  FMUL R31, R38, R31 ;  /* 0x0000001f261f7220 */ /* 0x000fe20000400000 */
[C---:B------:R-:W-:Y:S01]  /*9d80*/  FFMA R24, R41.reuse, R64, R24 ;  /* 0x0000004029187223 */ /* 0x040fe20000000018 */
[----:B------:R-:W-:Y:S01]  /*9d90*/  LOP3.LUT R69, R70, 0xffff0000, RZ, 0xc0, !PT ;  /* 0xffff000046457812 */ /* 0x000fe200078ec0ff */
[C---:B------:R-:W-:Y:S01]  /*9da0*/  FMUL R28, R38.reuse, R32 ;  /* 0x00000020261c7220 */ /* 0x040fe20000400000 */
[----:B------:R-:W-:Y:S01]  /*9db0*/  FFMA R25, R41, R65, R25 ;  /* 0x0000004129197223 */ /* 0x000fe20000000019 */
[----:B------:R-:W-:Y:S01]  /*9dc0*/  SHF.L.U32 R70, R71, 0x10, RZ ;  /* 0x0000001047467819 */ /* 0x000fe200000006ff */
[C---:B------:R-:W-:Y:S01]  /*9dd0*/  FMUL R29, R38.reuse, R33 ;  /* 0x00000021261d7220 */ /* 0x040fe20000400000 */
[----:B------:R-:W-:Y:S01]  /*9de0*/  F2FP.BF16.F32.PACK_AB R16, R17, R16 ;  /* 0x000000101110723e */ /* 0x000fe200000010ff */
[----:B------:R-:W-:Y:S01]  /*9df0*/  FFMA R26, R41, R66, R26 ;  /* 0x00000042291a7223 */ /* 0x000fe2000000001a */
[----:B------:R-:W-:Y:S01]  /*9e00*/  LOP3.LUT R71, R71, 0xffff0000, RZ, 0xc0, !PT ;  /* 0xffff000047477812 */ /* 0x000fe200078ec0ff */
        /* <DEDUP_REMOVED lines=36> */
.L_x_139:
[----:B------:R-:W-:Y:S05]  /*a050*/  BSYNC.RECONVERGENT B0 ;  /* 0x0000000000007941 */ /* 0x000fea0003800200 */
.L_x_138:
[----:B------:R-:W-:Y:S01]  /*a060*/  BAR.SYNC.DEFER_BLOCKING 0x1, 0x80 ;  /* 0x0042000000007b1d */ /* 0x000fe20000010000 */
[----:B------:R-:W-:Y:S01]  /*a070*/  UISETP.NE.AND UP0, UPT, UR54, -0x4, UPT ;  /* 0xfffffffc3600788c */ /* 0x000fe2000bf05270 */
[----:B------:R-:W-:Y:S08]  /*a080*/  IADD3 R36, PT, PT, R36, 0x1, RZ ;  /* 0x0000000124247810 */ /* 0x000ff00007ffe0ff */
[----:B------:R-:W-:Y:S05]  /*a090*/  BRA.U !UP0, `(.L_x_140) ;  /* 0x0000000108247547 */ /* 0x000fea000b800000 */
[----:B------:R-:W-:Y:S01]  /*a0a0*/  ISETP.NE.AND P0, PT, R102, RZ, PT ;  /* 0x000000ff6600720c */ /* 0x000fe20003f05270 */
[----:B------:R-:W-:Y:S01]  /*a0b0*/  IMAD.U32 R0, RZ, RZ, UR51 ;  /* 0x00000033ff007e24 */ /* 0x000fe2000f8e00ff */
[----:B------:R-:W-:Y:S04]  /*a0c0*/  UIADD3 UR4, UPT, UPT, UR51, 0x1, URZ ;  /* 0x0000000133047890 */ /* 0x000fe8000fffe0ff */
[----:B------:R-:W-:Y:S04]  /*a0d0*/  UISETP.NE.AND UP0, UPT, UR4, 0x4, UPT ;  /* 0x000000040400788c */ /* 0x000fe8000bf05270 */
[----:B------:R-:W-:Y:S03]  /*a0e0*/  USEL UR51, UR4, URZ, UP0 ;  /* 0x000000ff04337287 */ /* 0x000fe60008000000 */
[----:B------:R-:W-:Y:S05]  /*a0f0*/  @P0 LEA R0, R0, UR50, 0x3 ;  /* 0x0000003200000c11 */ /* 0x000fea000f8e18ff */
[----:B------:R-:W-:Y:S05]  /*a100*/  @P0 VIADD R0, R0, 0xa0 ;  /* 0x000000a000000836 */ /* 0x000fea0000000000 */
[----:B------:R-:W-:Y:S04]  /*a110*/  @P0 PRMT R0, R105, 0x654, R0 ;  /* 0x0000065469000816 */ /* 0x000fe80000000000 */
[----:B------:R3:W-:Y:S03]  /*a120*/  @P0 SYNCS.ARRIVE.TRANS64.RED.A1T0 RZ, [R0+URZ], RZ ;  /* 0x000000ff00ff09a7 */ /* 0x0007e600081004ff */
.L_x_140:
[----:B------:R-:W-:Y:S01]  /*a130*/  R2UR UR5, R91 ;  /* 0x000000005b0572ca */ /* 0x000fe200000e0000 */
[----:B------:R-:W-:Y:S01]  /*a140*/  UISETP.NE.AND UP0, UPT, UR63, URZ, UPT ;  /* 0x000000ff3f00728c */ /* 0x000fe2000bf05270 */
[----:B------:R-:W-:Y:S01]  /*a150*/  R2UR UR4, R92 ;  /* 0x000000005c0472ca */ /* 0x000fe200000e0000 */
[----:B------:R-:W-:Y:S01]  /*a160*/  UIADD3 UR54, UPT, UPT, UR54, 0x4, URZ ;  /* 0x0000000436367890 */ /* 0x000fe2000fffe0ff */
[----:B------:R-:W-:Y:S02]  /*a170*/  R2UR UR53, R96 ;  /* 0x00000000603572ca */ /* 0x000fe400000e0000 */
[C---:B------:R-:W-:Y:S02]  /*a180*/  ISETP.NE.AND P0, PT, R36.reuse, 0x2, PT ;  /* 0x000000022400780c */ /* 0x040fe40003f05270 */
[----:B------:R-:W-:Y:S02]  /*a190*/  LOP3.LUT R77, R77, 0x1, RZ, 0x3c, !PT ;  /* 0x000000014d4d7812 */ /* 0x000fe400078e3cff */
[----:B---3--:R-:W-:Y:S02]  /*a1a0*/  SEL R0, RZ, 0x1, P0 ;  /* 0x00000001ff007807 */ /* 0x008fe40000000000 */
[----:B------:R-:W-:Y:S01]  /*a1b0*/  SEL R36, R36, RZ, P0 ;  /* 0x000000ff24247207 */ /* 0x000fe20000000000 */
[----:B------:R-:W-:Y:S01]  /*a1c0*/  UIADD3 UR24, UPT, UPT, UR36, UR5, URZ ;  /* 0x0000000524187290 */ /* 0x000fe2000fffe0ff */
[----:B------:R-:W-:Y:S01]  /*a1d0*/  LOP3.LUT R78, R78, R0, RZ, 0x3c, !PT ;  /* 0x000000004e4e7212 */ /* 0x000fe200078e3cff */
[----:B------:R-:W-:Y:S01]  /*a1e0*/  UIADD3 UR52, UPT, UPT, UR37, UR4, URZ ;  /* 0x0000000425347290 */ /* 0x000fe2000fffe0ff */
[----:B------:R-:W-:Y:S11]  /*a1f0*/  BRA.U UP0, `(.L_x_141) ;  /* 0xffffffbd00507547 */ /* 0x000ff6000b83ffff */
[----:B------:R-:W-:-:S13]  /*a200*/  R2UR UR4, R93 ;  /* 0x000000005d0472ca */ /* 0x000fda00000e0000 */
[----:B------:R-:W-:-:S09]  /*a210*/  UISETP.NE.AND UP0, UPT, UR4, URZ, UPT ;  /* 0x000000ff0400728c */ /* 0x000fd2000bf05270 */
[----:B------:R-:W-:Y:S05]  /*a220*/  BRA.U !UP0, `(.L_x_142) ;  /* 0x0000000108487547 */ /* 0x000fea000b800000 */
[----:B------:R-:W3:Y:S02]  /*a230*/  LDCU.64 UR4, c[0x0][0x990] ;  /* 0x00013200ff0477ac */ /* 0x000ee40008000a00 */
[----:B---3--:R-:W-:-:S04]  /*a240*/  UISETP.NE.U32.AND UP0, UPT, UR4, URZ, UPT ;  /* 0x000000ff0400728c */ /* 0x008fc8000bf05070 */
[----:B------:R-:W-:-:S09]  /*a250*/  UISETP.NE.AND.EX UP0, UPT, UR5, URZ, UPT, UP0 ;  /* 0x000000ff0500728c */ /* 0x000fd2000bf05300 */
[----:B------:R-:W-:Y:S05]  /*a260*/  BRA.U UP0, `(.L_x_143) ;  /* 0x00000001000c7547 */ /* 0x000fea000b800000 */
[----:B------:R-:W-:-:S13]  /*a270*/  FSETP.NEU.AND P0, PT, R41, RZ, PT ;  /* 0x000000ff2900720b */ /* 0x000fda0003f0d000 */
[----:B------:R-:W-:Y:S05]  /*a280*/  @!P0 EXIT ;  /* 0x000000000000894d */ /* 0x000fea0003800000 */
[----:B------:R-:W-:Y:S05]  /*a290*/  BRA `(.L_x_142) ;  /* 0x00000000002c7947 */ /* 0x000fea0003800000 */
.L_x_143:
[----:B------:R-:W-:Y:S01]  /*a2a0*/  ISETP.NE.AND P0, PT, R101, RZ, PT ;  /* 0x000000ff6500720c */ /* 0x000fe20003f05270 */
[----:B------:R-:W-:-:S12]  /*a2b0*/  BSSY.RECONVERGENT B0, `(.L_x_142) ;  /* 0x0000009000007945 */ /* 0x000fd80003800200 */
[----:B------:R-:W-:Y:S05]  /*a2c0*/  @P0 BRA `(.L_x_144) ;  /* 0x0000000000140947 */ /* 0x000fea0003800000 */
[----:B------:R-:W3:Y:S02]  /*a2d0*/  LDCU.64 UR4, c[0x0][0x988] ;  /* 0x00013100ff0477ac */ /* 0x000ee40008000a00 */
[----:B---3--:R-:W-:-:S04]  /*a2e0*/  ISETP.NE.U32.AND P0, PT, RZ, UR4, PT ;  /* 0x00000004ff007c0c */ /* 0x008fc8000bf05070 */
[----:B------:R-:W-:-:S13]  /*a2f0*/  ISETP.NE.AND.EX P0, PT, RZ, UR5, PT, P0 ;  /* 0x00000005ff007c0c */ /* 0x000fda000bf05300 */
[----:B------:R-:W-:Y:S05]  /*a300*/  @!P0 EXIT ;  /* 0x000000000000894d */ /* 0x000fea0003800000 */
[----:B------:R-:W-:Y:S05]  /*a310*/  BRA `(.L_x_145) ;  /* 0x0000000000087947 */ /* 0x000fea0003800000 */
.L_x_144:
[----:B------:R-:W-:-:S13]  /*a320*/  FSETP.NEU.AND P0, PT, R41, RZ, PT ;  /* 0x000000ff2900720b */ /* 0x000fda0003f0d000 */
[----:B------:R-:W-:Y:S05]  /*a330*/  @!P0 EXIT ;  /* 0x000000000000894d */ /* 0x000fea0003800000 */
.L_x_145:
[----:B------:R-:W-:Y:S05]  /*a340*/  BSYNC.RECONVERGENT B0 ;  /* 0x0000000000007941 */ /* 0x000fea0003800200 */
.L_x_142:
[----:B------:R-:W3:Y:S01]  /*a350*/  S2UR UR5, SR_CgaCtaId ;  /* 0x00000000000579c3 */ /* 0x000ee20000008800 */
[----:B------:R-:W-:Y:S01]  /*a360*/  ULEA UR4, UR51, UR50, 0x3 ;  /* 0x0000003233047291 */ /* 0x000fe2000f8e18ff */
[----:B------:R-:W-:-:S04]  /*a370*/  DEPBAR.LE SB0, 0x0 ;  /* 0x000080000000791a */ /* 0x000fc80000000000 */
[----:B------:R-:W-:-:S04]  /*a380*/  UIADD3 UR4, UPT, UPT, UR4, 0xa0, URZ ;  /* 0x000000a004047890 */ /* 0x000fc8000fffe0ff */
[----:B---3--:R-:W-:-:S09]  /*a390*/  UPRMT UR4, UR5, 0x654, UR4 ;  /* 0x0000065405047896 */ /* 0x008fd20008000004 */
[----:B------:R-:W-:Y:S01]  /*a3a0*/  SYNCS.ARRIVE.TRANS64.RED.A1T0 RZ, [UR4], RZ ;  /* 0x000000ffffff79a7 */ /* 0x000fe20008100404 */
[----:B------:R-:W-:Y:S05]  /*a3b0*/  EXIT ;  /* 0x000000000000794d */ /* 0x000fea0003800000 */
.L_x_24:
[----:B------:R-:W-:Y:S07]  /*a3c0*/  MOV R0, UR9 ;  /* 0x0000000900007c02 */ /* 0x000fee0008000f00 */
.L_x_146:
[----:B--2---:R2:W3:Y:S02]  /*a3d0*/  SYNCS.PHASECHK.TRANS64.TRYWAIT P0, [R0+URZ+0x40], R4 ;  /* 0x00004004000075a7 */ /* 0x0044e400080011ff */
[----:B---3--:R-:W-:Y:S05]  /*a3e0*/  @!P0 NANOSLEEP.SYNCS 0x989680 ;  /* 0x009896800000895d */ /* 0x008fea0003900000 */
[----:B------:R-:W3:Y:S02]  /*a3f0*/  @!P0 SYNCS.PHASECHK.TRANS64 P0, [R0+URZ+0x40], R4 ;  /* 0x00004004000085a7 */ /* 0x000ee400080010ff */
[----:B---3--:R-:W-:Y:S05]  /*a400*/  @!P0 BRA `(.L_x_146) ;  /* 0xfffffffc00f08947 */ /* 0x008fea000383ffff */
[----:B------:R-:W-:Y:S05]  /*a410*/  BRA `(.L_x_23) ;  /* 0xffffff7800147947 */ /* 0x000fea000383ffff */
.L_x_31:
[----:B------:R-:W-:Y:S07]  /*a420*/  MOV R0, UR9 ;  /* 0x0000000900007c02 */ /* 0x000fee0008000f00 */
.L_x_147:
[----:B-1----:R1:W2:Y:S02]  /*a430*/  SYNCS.PHASECHK.TRANS64.TRYWAIT P0, [R0+URZ+0x40], R4 ;  /* 0x00004004000075a7 */ /* 0x0022a400080011ff */
[----:B--2---:R-:W-:Y:S05]  /*a440*/  @!P0 NANOSLEEP.SYNCS 0x989680 ;  /* 0x009896800000895d */ /* 0x004fea0003900000 */
[----:B------:R-:W2:Y:S02]  /*a450*/  @!P0 SYNCS.PHASECHK.TRANS64 P0, [R0+URZ+0x40], R4 ;  /* 0x00004004000085a7 */ /* 0x000ea400080010ff */
[----:B--2---:R-:W-:Y:S05]  /*a460*/  @!P0 BRA `(.L_x_147) ;  /* 0xfffffffc00f08947 */ /* 0x004fea000383ffff */
[----:B------:R-:W-:Y:S05]  /*a470*/  BRA `(.L_x_30) ;  /* 0xffffff7c00b87947 */ /* 0x000fea000383ffff */
.L_x_36:
[----:B-1----:R-:W-:-:S07]  /*a480*/  MOV R0, UR30 ;  /* 0x0000001e00007c02 */ /* 0x002fce0008000f00 */
.L_x_148:
[----:B-1----:R1:W2:Y:S02]  /*a490*/  SYNCS.PHASECHK.TRANS64.TRYWAIT P0, [R0+URZ+0xd0], R3 ;  /* 0x0000d003000075a7 */ /* 0x0022a400080011ff */
[----:B--2---:R-:W-:Y:S05]  /*a4a0*/  @!P0 NANOSLEEP.SYNCS 0x989680 ;  /* 0x009896800000895d */ /* 0x004fea0003900000 */
[----:B------:R-:W2:Y:S02]  /*a4b0*/  @!P0 SYNCS.PHASECHK.TRANS64 P0, [R0+URZ+0xd0], R3 ;  /* 0x0000d003000085a7 */ /* 0x000ea400080010ff */
[----:B--2---:R-:W-:Y:S05]  /*a4c0*/  @!P0 BRA `(.L_x_148) ;  /* 0xfffffffc00f08947 */ /* 0x004fea000383ffff */
[----:B------:R-:W-:Y:S05]  /*a4d0*/  BRA `(.L_x_149) ;  /* 0xffffff80009c7947 */ /* 0x000fea000383ffff */
.L_x_40:
[----:B------:R-:W-:-:S07]  /*a4e0*/  MOV R0, UR4 ;  /* 0x0000000400007c02 */ /* 0x000fce0008000f00 */
.L_x_150:
[----:B-1----:R1:W2:Y:S02]  /*a4f0*/  SYNCS.PHASECHK.TRANS64.TRYWAIT P0, [R0+URZ], R2 ;  /* 0x00000002000075a7 */ /* 0x0022a400080011ff */
[----:B--2---:R-:W-:Y:S05]  /*a500*/  @!P0 NANOSLEEP.SYNCS 0x989680 ;  /* 0x009896800000895d */ /* 0x004fea0003900000 */
[----:B------:R-:W2:Y:S02]  /*a510*/  @!P0 SYNCS.PHASECHK.TRANS64 P0, [R0+URZ], R2 ;  /* 0x00000002000085a7 */ /* 0x000ea400080010ff */
[----:B--2---:R-:W-:Y:S05]  /*a520*/  @!P0 BRA `(.L_x_150) ;  /* 0xfffffffc00f08947 */ /* 0x004fea000383ffff */
[----:B------:R-:W-:Y:S05]  /*a530*/  BRA `(.L_x_151) ;  /* 0xffffff8800347947 */ /* 0x000fea000383ffff */
.L_x_41:
[----:B------:R-:W-:-:S07]  /*a540*/  MOV R0, UR5 ;  /* 0x0000000500007c02 */ /* 0x000fce0008000f00 */
.L_x_152:
[----:B-1----:R1:W2:Y:S02]  /*a550*/  SYNCS.PHASECHK.TRANS64.TRYWAIT P0, [R0+URZ], R2 ;  /* 0x00000002000075a7 */ /* 0x0022a400080011ff */
[----:B--2---:R-:W-:Y:S05]  /*a560*/  @!P0 NANOSLEEP.SYNCS 0x989680 ;  /* 0x009896800000895d */ /* 0x004fea0003900000 */
[----:B------:R-:W2:Y:S02]  /*a570*/  @!P0 SYNCS.PHASECHK.TRANS64 P0, [R0+URZ], R2 ;  /* 0x00000002000085a7 */ /* 0x000ea400080010ff */
[----:B--2---:R-:W-:Y:S05]  /*a580*/  @!P0 BRA `(.L_x_152) ;  /* 0xfffffffc00f08947 */ /* 0x004fea000383ffff */
[----:B------:R-:W-:Y:S05]  /*a590*/  BRA `(.L_x_153) ;  /* 0xffffff8800447947 */ /* 0x000fea000383ffff */
.L_x_42:
[----:B------:R-:W-:-:S07]  /*a5a0*/  MOV R0, UR5 ;  /* 0x0000000500007c02 */ /* 0x000fce0008000f00 */
.L_x_154:
[----:B-1----:R1:W2:Y:S02]  /*a5b0*/  SYNCS.PHASECHK.TRANS64.TRYWAIT P0, [R0+URZ], R2 ;  /* 0x00000002000075a7 */ /* 0x0022a400080011ff */
[----:B--2---:R-:W-:Y:S05]  /*a5c0*/  @!P0 NANOSLEEP.SYNCS 0x989680 ;  /* 0x009896800000895d */ /* 0x004fea0003900000 */
[----:B------:R-:W2:Y:S02]  /*a5d0*/  @!P0 SYNCS.PHASECHK.TRANS64 P0, [R0+URZ], R2 ;  /* 0x00000002000085a7 */ /* 0x000ea400080010ff */
[----:B--2---:R-:W-:Y:S05]  /*a5e0*/  @!P0 BRA `(.L_x_154) ;  /* 0xfffffffc00f08947 */ /* 0x004fea000383ffff */
[----:B------:R-:W-:Y:S05]  /*a5f0*/  BRA `(.L_x_155) ;  /* 0xffffff8800547947 */ /* 0x000fea000383ffff */
.L_x_43:
[----:B------:R-:W-:-:S07]  /*a600*/  MOV R0, UR5 ;  /* 0x0000000500007c02 */ /* 0x000fce0008000f00 */
.L_x_156:
[----:B-1----:R1:W2:Y:S02]  /*a610*/  SYNCS.PHASECHK.TRANS64.TRYWAIT P0, [R0+URZ], R2 ;  /* 0x00000002000075a7 */ /* 0x0022a400080011ff */
[----:B--2---:R-:W-:Y:S05]  /*a620*/  @!P0 NANOSLEEP.SYNCS 0x989680 ;  /* 0x009896800000895d */ /* 0x004fea0003900000 */
[----:B------:R-:W2:Y:S02]  /*a630*/  @!P0 SYNCS.PHASECHK.TRANS64 P0, [R0+URZ], R2 ;  /* 0x00000002000085a7 */ /* 0x000ea400080010ff */
[----:B--2---:R-:W-:Y:S05]  /*a640*/  @!P0 BRA `(.L_x_156) ;  /* 0xfffffffc00f08947 */ /* 0x004fea000383ffff */
[----:B------:R-:W-:Y:S05]  /*a650*/  BRA `(.L_x_157) ;  /* 0xffffff8800647947 */ /* 0x000fea000383ffff */
.L_x_44:
[----:B------:R-:W-:-:S07]  /*a660*/  MOV R0, UR5 ;  /* 0x0000000500007c02 */ /* 0x000fce0008000f00 */
.L_x_158:
[----:B-1----:R1:W2:Y:S02]  /*a670*/  SYNCS.PHASECHK.TRANS64.TRYWAIT P0, [R0+URZ], R2 ;  /* 0x00000002000075a7 */ /* 0x0022a400080011ff */
[----:B--2---:R-:W-:Y:S05]  /*a680*/  @!P0 NANOSLEEP.SYNCS 0x989680 ;  /* 0x009896800000895d */ /* 0x004fea0003900000 */
[----:B------:R-:W2:Y:S02]  /*a690*/  @!P0 SYNCS.PHASECHK.TRANS64 P0, [R0+URZ], R2 ;  /* 0x00000002000085a7 */ /* 0x000ea400080010ff */
[----:B--2---:R-:W-:Y:S05]  /*a6a0*/  @!P0 BRA `(.L_x_158) ;  /* 0xfffffffc00f08947 */ /* 0x004fea000383ffff */
[----:B------:R-:W-:Y:S05]  /*a6b0*/  BRA `(.L_x_159) ;  /* 0xffffff8800747947 */ /* 0x000fea000383ffff */
.L_x_45:
[----:B------:R-:W-:-:S07]  /*a6c0*/  MOV R0, UR5 ;  /* 0x0000000500007c02 */ /* 0x000fce0008000f00 */
.L_x_160:
[----:B-1----:R1:W2:Y:S02]  /*a6d0*/  SYNCS.PHASECHK.TRANS64.TRYWAIT P0, [R0+URZ], R2 ;  /* 0x00000002000075a7 */ /* 0x0022a400080011ff */
[----:B--2---:R-:W-:Y:S05]  /*a6e0*/  @!P0 NANOSLEEP.SYNCS 0x989680 ;  /* 0x009896800000895d */ /* 0x004fea0003900000 */
[----:B------:R-:W2:Y:S02]  /*a6f0*/  @!P0 SYNCS.PHASECHK.TRANS64 P0, [R0+URZ], R2 ;  /* 0x00000002000085a7 */ /* 0x000ea400080010ff */
[----:B--2---:R-:W-:Y:S05]  /*a700*/  @!P0 BRA `(.L_x_160) ;  /* 0xfffffffc00f08947 */ /* 0x004fea000383ffff */
[----:B------:R-:W-:Y:S05]  /*a710*/  BRA `(.L_x_161) ;  /* 0xffffff8800847947 */ /* 0x000fea000383ffff */
.L_x_46:
[----:B------:R-:W-:-:S07]  /*a720*/  MOV R0, UR5 ;  /* 0x0000000500007c02 */ /* 0x000fce0008000f00 */
.L_x_162:
[----:B-1----:R1:W2:Y:S02]  /*a730*/  SYNCS.PHASECHK.TRANS64.TRYWAIT P0, [R0+URZ], R2 ;  /* 0x00000002000075a7 */ /* 0x0022a400080011ff */
[----:B--2---:R-:W-:Y:S05]  /*a740*/  @!P0 NANOSLEEP.SYNCS 0x989680 ;  /* 0x009896800000895d */ /* 0x004fea0003900000 */
[----:B------:R-:W2:Y:S02]  /*a750*/  @!P0 SYNCS.PHASECHK.TRANS64 P0, [R0+URZ], R2 ;  /* 0x00000002000085a7 */ /* 0x000ea400080010ff */
[----:B--2---:R-:W-:Y:S05]  /*a760*/  @!P0 BRA `(.L_x_162) ;  /* 0xfffffffc00f08947 */ /* 0x004fea000383ffff */
[----:B------:R-:W-:Y:S05]  /*a770*/  BRA `(.L_x_163) ;  /* 0xffffff8800947947 */ /* 0x000fea000383ffff */
.L_x_49:
[----:B------:R-:W-:-:S07]  /*a780*/  MOV R4, UR4 ;  /* 0x0000000400047c02 */ /* 0x000fce0008000f00 */
.L_x_164:
[----:B--2---:R2:W3:Y:S02]  /*a790*/  SYNCS.PHASECHK.TRANS64.TRYWAIT P1, [R4+URZ+0xd8], R6 ;  /* 0x0000d806040075a7 */ /* 0x0044e400080211ff */
[----:B---3--:R-:W-:Y:S05]  /*a7a0*/  @!P1 NANOSLEEP.SYNCS 0x989680 ;  /* 0x009896800000995d */ /* 0x008fea0003900000 */
[----:B------:R-:W3:Y:S02]  /*a7b0*/  @!P1 SYNCS.PHASECHK.TRANS64 P1, [R4+URZ+0xd8], R6 ;  /* 0x0000d806040095a7 */ /* 0x000ee400080210ff */
[----:B---3--:R-:W-:Y:S05]  /*a7c0*/  @!P1 BRA `(.L_x_164) ;  /* 0xfffffffc00f09947 */ /* 0x008fea000383ffff */
[----:B------:R-:W-:Y:S05]  /*a7d0*/  BRA `(.L_x_165) ;  /* 0xffffff8c00047947 */ /* 0x000fea000383ffff */
.L_x_50:
[----:B--2---:R-:W-:-:S07]  /*a7e0*/  MOV R4, UR4 ;  /* 0x0000000400047c02 */ /* 0x004fce0008000f00 */
.L_x_166:
[----:B--2---:R2:W3:Y:S02]  /*a7f0*/  SYNCS.PHASECHK.TRANS64.TRYWAIT P1, [R4+URZ+0xd0], R5 ;  /* 0x0000d005040075a7 */ /* 0x0044e400080211ff */
[----:B---3--:R-:W-:Y:S05]  /*a800*/  @!P1 NANOSLEEP.SYNCS 0x989680 ;  /* 0x009896800000995d */ /* 0x008fea0003900000 */
[----:B------:R-:W3:Y:S02]  /*a810*/  @!P1 SYNCS.PHASECHK.TRANS64 P1, [R4+URZ+0xd0], R5 ;  /* 0x0000d005040095a7 */ /* 0x000ee400080210ff */
[----:B---3--:R-:W-:Y:S05]  /*a820*/  @!P1 BRA `(.L_x_166) ;  /* 0xfffffffc00f09947 */ /* 0x008fea000383ffff */
[----:B------:R-:W-:Y:S05]  /*a830*/  BRA `(.L_x_167) ;  /* 0xffffff8c000c7947 */ /* 0x000fea000383ffff */
.L_x_60:
[----:B--2---:R-:W-:-:S04]  /*a840*/  MOV R5, UR5 ;  /* 0x0000000500057c02 */ /* 0x004fc80008000f00 */
[----:B------:R2:W3:Y:S03]  /*a850*/  SYNCS.PHASECHK.TRANS64.TRYWAIT P0, [R5+URZ+0x8], R6 ;  /* 0x00000806050075a7 */ /* 0x0004e600080011ff */
[----:B---3--:R-:W-:Y:S05]  /*a860*/  @!P0 NANOSLEEP.SYNCS 0x989680 ;  /* 0x009896800000895d */ /* 0x008fea0003900000 */
[----:B------:R-:W3:Y:S02]  /*a870*/  @!P0 SYNCS.PHASECHK.TRANS64 P0, [R5+URZ+0x8], R6 ;  /* 0x00000806050085a7 */ /* 0x000ee400080010ff */
[----:B---3--:R-:W-:Y:S05]  /*a880*/  @!P0 BRA `(.L_x_60) ;  /* 0xfffffffc00ec8947 */ /* 0x008fea000383ffff */
[----:B------:R-:W-:Y:S05]  /*a890*/  BRA `(.L_x_59) ;  /* 0xffffff8c00d87947 */ /* 0x000fea000383ffff */
.L_x_62:
[----:B------:R-:W-:Y:S01]  /*a8a0*/  BSSY B0, `(.L_x_168) ;  /* 0x0000006000007945 */ /* 0x000fe20003800000 */
[----:B------:R-:W-:-:S07]  /*a8b0*/  MOV R15, 0xffffffff ;  /* 0xffffffff000f7802 */ /* 0x000fce0000000f00 */
[----:B-12--5:R-:W-:Y:S05]  /*a8c0*/  WARPSYNC.COLLECTIVE R15, `(.L_x_169) ;  /* 0x000000000f0c7348 */ /* 0x026fea0003c00000 */
[----:B------:R-:W-:Y:S02]  /*a8d0*/  ELECT P6, UR79, PT ;  /* 0x00000000004f782f */ /* 0x000fe400038c0000 */
[----:B------:R-:W-:Y:S01]  /*a8e0*/  MOV R14, UR79 ;  /* 0x0000004f000e7c02 */ /* 0x000fe20008000f00 */
[----:B-12--5:R-:W-:Y:S10]  /*a8f0*/  ENDCOLLECTIVE ;  /* 0x000000000000791b */ /* 0x026ff40003800000 */
.L_x_169:
[----:B------:R-:W-:Y:S05]  /*a900*/  BSYNC B0 ;  /* 0x0000000000007941 */ /* 0x000fea0003800000 */
.L_x_168:
[----:B------:R-:W-:Y:S01]  /*a910*/  PLOP3.LUT P0, PT, P6, PT, PT, 0x80, 0x8 ;  /* 0x000000000008781c */ /* 0x000fe2000370f070 */
[----:B------:R-:W-:-:S12]  /*a920*/  BRA `(.L_x_170) ;  /* 0xffffff9000047947 */ /* 0x000fd8000383ffff */
.L_x_64:
[----:B--2---:R-:W-:-:S04]  /*a930*/  MOV R3, UR5 ;  /* 0x0000000500037c02 */ /* 0x004fc80008000f00 */
[----:B------:R2:W3:Y:S03]  /*a940*/  SYNCS.PHASECHK.TRANS64.TRYWAIT P0, [R3+URZ+0x8], R4 ;  /* 0x00000804030075a7 */ /* 0x0004e600080011ff */
[----:B---3--:R-:W-:Y:S05]  /*a950*/  @!P0 NANOSLEEP.SYNCS 0x989680 ;  /* 0x009896800000895d */ /* 0x008fea0003900000 */
[----:B------:R-:W3:Y:S02]  /*a960*/  @!P0 SYNCS.PHASECHK.TRANS64 P0, [R3+URZ+0x8], R4 ;  /* 0x00000804030085a7 */ /* 0x000ee400080010ff */
[----:B---3--:R-:W-:Y:S05]  /*a970*/  @!P0 BRA `(.L_x_64) ;  /* 0xfffffffc00ec8947 */ /* 0x008fea000383ffff */
[----:B------:R-:W-:Y:S05]  /*a980*/  BRA `(.L_x_63) ;  /* 0xffffff9000087947 */ /* 0x000fea000383ffff */
.L_x_65:
[----:B------:R-:W-:-:S07]  /*a990*/  MOV R4, UR20 ;  /* 0x0000001400047c02 */ /* 0x000fce0008000f00 */
.L_x_171:
[----:B-1----:R1:W2:Y:S02]  /*a9a0*/  SYNCS.PHASECHK.TRANS64.TRYWAIT P0, [R4+URZ+0xd0], R5 ;  /* 0x0000d005040075a7 */ /* 0x0022a400080011ff */
[----:B--2---:R-:W-:Y:S05]  /*a9b0*/  @!P0 NANOSLEEP.SYNCS 0x989680 ;  /* 0x009896800000895d */ /* 0x004fea0003900000 */
[----:B------:R-:W2:Y:S02]  /*a9c0*/  @!P0 SYNCS.PHASECHK.TRANS64 P0, [R4+URZ+0xd0], R5 ;  /* 0x0000d005040085a7 */ /* 0x000ea400080010ff */
[----:B--2---:R-:W-:Y:S05]  /*a9d0*/  @!P0 BRA `(.L_x_171) ;  /* 0xfffffffc00f08947 */ /* 0x004fea000383ffff */
[----:B------:R-:W-:Y:S05]  /*a9e0*/  BRA `(.L_x_172) ;  /* 0xffffff9400087947 */ /* 0x000fea000383ffff */
.L_x_67:
[----:B------:R-:W-:-:S07]  /*a9f0*/  MOV R4, UR25 ;  /* 0x0000001900047c02 */ /* 0x000fce0008000f00 */
.L_x_173:
[----:B-1----:R1:W2:Y:S02]  /*aa00*/  SYNCS.PHASECHK.TRANS64.TRYWAIT P0, [R4+URZ+0xf0], R5 ;  /* 0x0000f005040075a7 */ /* 0x0022a400080011ff */
[----:B--2---:R-:W-:Y:S05]  /*aa10*/  @!P0 NANOSLEEP.SYNCS 0x989680 ;  /* 0x009896800000895d */ /* 0x004fea0003900000 */
[----:B------:R-:W2:Y:S02]  /*aa20*/  @!P0 SYNCS.PHASECHK.TRANS64 P0, [R4+URZ+0xf0], R5 ;  /* 0x0000f005040085a7 */ /* 0x000ea400080010ff */
[----:B--2---:R-:W-:Y:S05]  /*aa30*/  @!P0 BRA `(.L_x_173) ;  /* 0xfffffffc00f08947 */ /* 0x004fea000383ffff */
[----:B------:R-:W-:Y:S05]  /*aa40*/  BRA `(.L_x_66) ;  /* 0xffffff9400287947 */ /* 0x000fea000383ffff */
.L_x_71:
[----:B-1----:R-:W-:Y:S07]  /*aa50*/  MOV R4, UR18 ;  /* 0x0000001200047c02 */ /* 0x002fee0008000f00 */
.L_x_174:
[----:B-1----:R1:W2:Y:S02]  /*aa60*/  SYNCS.PHASECHK.TRANS64.TRYWAIT P0, [R4+URZ], R6 ;  /* 0x00000006040075a7 */ /* 0x0022a400080011ff */
[----:B--2---:R-:W-:Y:S05]  /*aa70*/  @!P0 NANOSLEEP.SYNCS 0x989680 ;  /* 0x009896800000895d */ /* 0x004fea0003900000 */
[----:B------:R-:W2:Y:S02]  /*aa80*/  @!P0 SYNCS.PHASECHK.TRANS64 P0, [R4+URZ], R6 ;  /* 0x00000006040085a7 */ /* 0x000ea400080010ff */
[----:B--2---:R-:W-:Y:S05]  /*aa90*/  @!P0 BRA `(.L_x_174) ;  /* 0xfffffffc00f08947 */ /* 0x004fea000383ffff */
[----:B------:R-:W-:Y:S05]  /*aaa0*/  BRA `(.L_x_70) ;  /* 0xffffff94004c7947 */ /* 0x000fea000383ffff */
.L_x_75:
[----:B--2---:R-:W-:-:S07]  /*aab0*/  MOV R0, UR4 ;  /* 0x0000000400007c02 */ /* 0x004fce0008000f00 */
.L_x_175:
[----:B--2---:R2:W3:Y:S02]  /*aac0*/  SYNCS.PHASECHK.TRANS64.TRYWAIT P0, [R0+URZ], R2 ;  /* 0x00000002000075a7 */ /* 0x0044e400080011ff */
[----:B---3--:R-:W-:Y:S05]  /*aad0*/  @!P0 NANOSLEEP.SYNCS 0x989680 ;  /* 0x009896800000895d */ /* 0x008fea0003900000 */
[----:B------:R-:W3:Y:S02]  /*aae0*/  @!P0 SYNCS.PHASECHK.TRANS64 P0, [R0+URZ], R2 ;  /* 0x00000002000085a7 */ /* 0x000ee400080010ff */
[----:B---3--:R-:W-:Y:S05]  /*aaf0*/  @!P0 BRA `(.L_x_175) ;  /* 0xfffffffc00f08947 */ /* 0x008fea000383ffff */
[----:B------:R-:W-:Y:S05]  /*ab00*/  BRA `(.L_x_176) ;  /* 0xffffff9800547947 */ /* 0x000fea000383ffff */
.L_x_78:
[----:B------:R-:W-:-:S07]  /*ab10*/  MOV R0, UR20 ;  /* 0x0000001400007c02 */ /* 0x000fce0008000f00 */
.L_x_177:
[----:B--2---:R2:W3:Y:S02]  /*ab20*/  SYNCS.PHASECHK.TRANS64.TRYWAIT P1, [R0+URZ+0x100], R2 ;  /* 0x00010002000075a7 */ /* 0x0044e400080211ff */
[----:B---3--:R-:W-:Y:S05]  /*ab30*/  @!P1 NANOSLEEP.SYNCS 0x989680 ;  /* 0x009896800000995d */ /* 0x008fea0003900000 */
[----:B------:R-:W3:Y:S02]  /*ab40*/  @!P1 SYNCS.PHASECHK.TRANS64 P1, [R0+URZ+0x100], R2 ;  /* 0x00010002000095a7 */ /* 0x000ee400080210ff */
[----:B---3--:R-:W-:Y:S05]  /*ab50*/  @!P1 BRA `(.L_x_177) ;  /* 0xfffffffc00f09947 */ /* 0x008fea000383ffff */
[----:B------:R-:W-:Y:S05]  /*ab60*/  BRA `(.L_x_178) ;  /* 0xffffff9800a07947 */ /* 0x000fea000383ffff */
.L_x_83:
[----:B------:R-:W-:Y:S07]  /*ab70*/  MOV R0, UR20 ;  /* 0x0000001400007c02 */ /* 0x000fee0008000f00 */
.L_x_179:
[----:B-1----:R1:W2:Y:S02]  /*ab80*/  SYNCS.PHASECHK.TRANS64.TRYWAIT P0, [R0+URZ+0xd0], R2 ;  /* 0x0000d002000075a7 */ /* 0x0022a400080011ff */
[----:B--2---:R-:W-:Y:S05]  /*ab90*/  @!P0 NANOSLEEP.SYNCS 0x989680 ;  /* 0x009896800000895d */ /* 0x004fea0003900000 */
[----:B------:R-:W2:Y:S02]  /*aba0*/  @!P0 SYNCS.PHASECHK.TRANS64 P0, [R0+URZ+0xd0], R2 ;  /* 0x0000d002000085a7 */ /* 0x000ea400080010ff */
[----:B--2---:R-:W-:Y:S05]  /*abb0*/  @!P0 BRA `(.L_x_179) ;  /* 0xfffffffc00f08947 */ /* 0x004fea000383ffff */
[----:B------:R-:W-:Y:S05]  /*abc0*/  BRA `(.L_x_180) ;  /* 0xffffff9c00fc7947 */ /* 0x000fea000383ffff */
.L_x_86:
[----:B------:R-:W-:Y:S07]  /*abd0*/  MOV R0, UR20 ;  /* 0x0000001400007c02 */ /* 0x000fee0008000f00 */
.L_x_181:
[----:B-1----:R1:W2:Y:S02]  /*abe0*/  SYNCS.PHASECHK.TRANS64.TRYWAIT P2, [R0+URZ+0xc8], R2 ;  /* 0x0000c802000075a7 */ /* 0x0022a400080411ff */
[----:B--2---:R-:W-:Y:S05]  /*abf0*/  @!P2 NANOSLEEP.SYNCS 0x989680 ;  /* 0x009896800000a95d */ /* 0x004fea0003900000 */
[----:B------:R-:W2:Y:S02]  /*ac00*/  @!P2 SYNCS.PHASECHK.TRANS64 P2, [R0+URZ+0xc8], R2 ;  /* 0x0000c8020000a5a7 */ /* 0x000ea400080410ff */
[----:B--2---:R-:W-:Y:S05]  /*ac10*/  @!P2 BRA `(.L_x_181) ;  /* 0xfffffffc00f0a947 */ /* 0x004fea000383ffff */
[----:B------:R-:W-:Y:S05]  /*ac20*/  BRA `(.L_x_85) ;  /* 0xffffffa400607947 */ /* 0x000fea000383ffff */
.L_x_89:
[----:B------:R-:W-:Y:S07]  /*ac30*/  MOV R2, UR20 ;  /* 0x0000001400027c02 */ /* 0x000fee0008000f00 */
.L_x_182:
[----:B-1----:R1:W2:Y:S02]  /*ac40*/  SYNCS.PHASECHK.TRANS64.TRYWAIT P1, [R2+URZ+0xa0], R8 ;  /* 0x0000a008020075a7 */ /* 0x0022a400080211ff */
[----:B--2---:R-:W-:Y:S05]  /*ac50*/  @!P1 NANOSLEEP.SYNCS 0x989680 ;  /* 0x009896800000995d */ /* 0x004fea0003900000 */
[----:B------:R-:W2:Y:S02]  /*ac60*/  @!P1 SYNCS.PHASECHK.TRANS64 P1, [R2+URZ+0xa0], R8 ;  /* 0x0000a008020095a7 */ /* 0x000ea400080210ff */
[----:B--2---:R-:W-:Y:S05]  /*ac70*/  @!P1 BRA `(.L_x_182) ;  /* 0xfffffffc00f09947 */ /* 0x004fea000383ffff */
[----:B------:R-:W-:Y:S05]  /*ac80*/  BRA `(.L_x_183) ;  /* 0xffffffa800147947 */ /* 0x000fea000383ffff */
.L_x_90:
[----:B------:R-:W-:Y:S07]  /*ac90*/  MOV R2, UR20 ;  /* 0x0000001400027c02 */ /* 0x000fee0008000f00 */
.L_x_184:
[----:B-1----:R1:W2:Y:S02]  /*aca0*/  SYNCS.PHASECHK.TRANS64.TRYWAIT P1, [R2+URZ+0xa8], R8 ;  /* 0x0000a808020075a7 */ /* 0x0022a400080211ff */
[----:B--2---:R-:W-:Y:S05]  /*acb0*/  @!P1 NANOSLEEP.SYNCS 0x989680 ;  /* 0x009896800000995d */ /* 0x004fea0003900000 */
[----:B------:R-:W2:Y:S02]  /*acc0*/  @!P1 SYNCS.PHASECHK.TRANS64 P1, [R2+URZ+0xa8], R8 ;  /* 0x0000a808020095a7 */ /* 0x000ea400080210ff */
[----:B--2---:R-:W-:Y:S05]  /*acd0*/  @!P1 BRA `(.L_x_184) ;  /* 0xfffffffc00f09947 */ /* 0x004fea000383ffff */
[----:B------:R-:W-:Y:S05]  /*ace0*/  BRA `(.L_x_185) ;  /* 0xffffffa8005c7947 */ /* 0x000fea000383ffff */
.L_x_91:
[----:B------:R-:W-:Y:S07]  /*acf0*/  MOV R2, UR20 ;  /* 0x0000001400027c02 */ /* 0x000fee0008000f00 */
.L_x_186:
[----:B-1----:R1:W2:Y:S02]  /*ad00*/  SYNCS.PHASECHK.TRANS64.TRYWAIT P1, [R2+URZ+0xb0], R8 ;  /* 0x0000b008020075a7 */ /* 0x0022a400080211ff */
[----:B--2---:R-:W-:Y:S05]  /*ad10*/  @!P1 NANOSLEEP.SYNCS 0x989680 ;  /* 0x009896800000995d */ /* 0x004fea0003900000 */
[----:B------:R-:W2:Y:S02]  /*ad20*/  @!P1 SYNCS.PHASECHK.TRANS64 P1, [R2+URZ+0xb0], R8 ;  /* 0x0000b008020095a7 */ /* 0x000ea400080210ff */
[----:B--2---:R-:W-:Y:S05]  /*ad30*/  @!P1 BRA `(.L_x_186) ;  /* 0xfffffffc00f09947 */ /* 0x004fea000383ffff */
[----:B------:R-:W-:Y:S05]  /*ad40*/  BRA `(.L_x_187) ;  /* 0xffffffa800a47947 */ /* 0x000fea000383ffff */
.L_x_92:
[----:B------:R-:W-:Y:S07]  /*ad50*/  MOV R0, UR20 ;  /* 0x0000001400007c02 */ /* 0x000fee0008000f00 */
.L_x_188:
[----:B-1----:R1:W2:Y:S02]  /*ad60*/  SYNCS.PHASECHK.TRANS64.TRYWAIT P0, [R0+URZ+0xb8], R8 ;  /* 0x0000b808000075a7 */ /* 0x0022a400080011ff */
[----:B--2---:R-:W-:Y:S05]  /*ad70*/  @!P0 NANOSLEEP.SYNCS 0x989680 ;  /* 0x009896800000895d */ /* 0x004fea0003900000 */
[----:B------:R-:W2:Y:S02]  /*ad80*/  @!P0 SYNCS.PHASECHK.TRANS64 P0, [R0+URZ+0xb8], R8 ;  /* 0x0000b808000085a7 */ /* 0x000ea400080010ff */
[----:B--2---:R-:W-:Y:S05]  /*ad90*/  @!P0 BRA `(.L_x_188) ;  /* 0xfffffffc00f08947 */ /* 0x004fea000383ffff */
[----:B------:R-:W-:Y:S05]  /*ada0*/  BRA `(.L_x_189) ;  /* 0xffffffa800ec7947 */ /* 0x000fea000383ffff */
.L_x_94:
[----:B------:R-:W-:-:S07]  /*adb0*/  MOV R0, UR20 ;  /* 0x0000001400007c02 */ /* 0x000fce0008000f00 */
.L_x_190:
[----:B--2---:R2:W3:Y:S02]  /*adc0*/  SYNCS.PHASECHK.TRANS64.TRYWAIT P0, [R0+URZ+0xa0], R2 ;  /* 0x0000a002000075a7 */ /* 0x0044e400080011ff */
[----:B---3--:R-:W-:Y:S05]  /*add0*/  @!P0 NANOSLEEP.SYNCS 0x989680 ;  /* 0x009896800000895d */ /* 0x008fea0003900000 */
[----:B------:R-:W3:Y:S02]  /*ade0*/  @!P0 SYNCS.PHASECHK.TRANS64 P0, [R0+URZ+0xa0], R2 ;  /* 0x0000a002000085a7 */ /* 0x000ee400080010ff */
[----:B---3--:R-:W-:Y:S05]  /*adf0*/  @!P0 BRA `(.L_x_190) ;  /* 0xfffffffc00f08947 */ /* 0x008fea000383ffff */
[----:B------:R-:W-:Y:S05]  /*ae00*/  BRA `(.L_x_191) ;  /* 0xffffffac00587947 */ /* 0x000fea000383ffff */
.L_x_95:
[----:B--2---:R-:W-:-:S07]  /*ae10*/  MOV R0, UR20 ;  /* 0x0000001400007c02 */ /* 0x004fce0008000f00 */
.L_x_192:
[----:B--2---:R2:W3:Y:S02]  /*ae20*/  SYNCS.PHASECHK.TRANS64.TRYWAIT P0, [R0+URZ+0xa8], R2 ;  /* 0x0000a802000075a7 */ /* 0x0044e400080011ff */
[----:B---3--:R-:W-:Y:S05]  /*ae30*/  @!P0 NANOSLEEP.SYNCS 0x989680 ;  /* 0x009896800000895d */ /* 0x008fea0003900000 */
[----:B------:R-:W3:Y:S02]  /*ae40*/  @!P0 SYNCS.PHASECHK.TRANS64 P0, [R0+URZ+0xa8], R2 ;  /* 0x0000a802000085a7 */ /* 0x000ee400080010ff */
[----:B---3--:R-:W-:Y:S05]  /*ae50*/  @!P0 BRA `(.L_x_192) ;  /* 0xfffffffc00f08947 */ /* 0x008fea000383ffff */
[----:B------:R-:W-:Y:S05]  /*ae60*/  BRA `(.L_x_193) ;  /* 0xffffffac00487947 */ /* 0x000fea000383ffff */
.L_x_96:
[----:B--2---:R-:W-:-:S07]  /*ae70*/  MOV R0, UR20 ;  /* 0x0000001400007c02 */ /* 0x004fce0008000f00 */
.L_x_194:
[----:B--2---:R2:W3:Y:S02]  /*ae80*/  SYNCS.PHASECHK.TRANS64.TRYWAIT P0, [R0+URZ+0xb0], R2 ;  /* 0x0000b002000075a7 */ /* 0x0044e400080011ff */
[----:B---3--:R-:W-:Y:S05]  /*ae90*/  @!P0 NANOSLEEP.SYNCS 0x989680 ;  /* 0x009896800000895d */ /* 0x008fea0003900000 */
[----:B------:R-:W3:Y:S02]  /*aea0*/  @!P0 SYNCS.PHASECHK.TRANS64 P0, [R0+URZ+0xb0], R2 ;  /* 0x0000b002000085a7 */ /* 0x000ee400080010ff */
[----:B---3--:R-:W-:Y:S05]  /*aeb0*/  @!P0 BRA `(.L_x_194) ;  /* 0xfffffffc00f08947 */ /* 0x008fea000383ffff */
[----:B------:R-:W-:Y:S05]  /*aec0*/  BRA `(.L_x_195) ;  /* 0xffffffac00387947 */ /* 0x000fea000383ffff */
.L_x_98:
[----:B------:R-:W-:Y:S07]  /*aed0*/  MOV R0, UR50 ;  /* 0x0000003200007c02 */ /* 0x000fee0008000f00 */
.L_x_196:
[----:B-1----:R1:W2:Y:S02]  /*aee0*/  SYNCS.PHASECHK.TRANS64.TRYWAIT P0, [R0+URZ+0xd0], R2 ;  /* 0x0000d002000075a7 */ /* 0x0022a400080011ff */
[----:B--2---:R-:W-:Y:S05]  /*aef0*/  @!P0 NANOSLEEP.SYNCS 0x989680 ;  /* 0x009896800000895d */ /* 0x004fea0003900000 */
[----:B------:R-:W2:Y:S02]  /*af00*/  @!P0 SYNCS.PHASECHK.TRANS64 P0, [R0+URZ+0xd0], R2 ;  /* 0x0000d002000085a7 */ /* 0x000ea400080010ff */
[----:B--2---:R-:W-:Y:S05]  /*af10*/  @!P0 BRA `(.L_x_196) ;  /* 0xfffffffc00f08947 */ /* 0x004fea000383ffff */
[----:B------:R-:W-:Y:S05]  /*af20*/  BRA `(.L_x_197) ;  /* 0xffffffb000107947 */ /* 0x000fea000383ffff */
.L_x_109:
[----:B-1----:R-:W-:Y:S04]  /*af30*/  MOV R2, UR50 ;  /* 0x0000003200027c02 */ /* 0x002fe80008000f00 */
[----:B------:R1:W2:Y:S03]  /*af40*/  SYNCS.PHASECHK.TRANS64.TRYWAIT P1, [R2+URZ+0x80], R3 ;  /* 0x00008003020075a7 */ /* 0x0002a600080211ff */
[----:B--2---:R-:W-:Y:S05]  /*af50*/  @!P1 NANOSLEEP.SYNCS 0x989680 ;  /* 0x009896800000995d */ /* 0x004fea0003900000 */
[----:B------:R-:W2:Y:S02]  /*af60*/  @!P1 SYNCS.PHASECHK.TRANS64 P1, [R2+URZ+0x80], R3 ;  /* 0x00008003020095a7 */ /* 0x000ea400080210ff */
[----:B--2---:R-:W-:Y:S05]  /*af70*/  @!P1 BRA `(.L_x_109) ;  /* 0xfffffffc00ec9947 */ /* 0x004fea000383ffff */
[----:B------:R-:W-:Y:S05]  /*af80*/  BRA `(.L_x_108) ;  /* 0xffffffc000047947 */ /* 0x000fea000383ffff */
.L_x_111:
[----:B-1----:R1:W4:Y:S02]  /*af90*/  SYNCS.PHASECHK.TRANS64.TRYWAIT P0, [R103+URZ+0xe0], R0 ;  /* 0x0000e000670075a7 */ /* 0x00232400080011ff */
[----:B----4-:R-:W-:Y:S05]  /*afa0*/  @!P0 NANOSLEEP.SYNCS 0x989680 ;  /* 0x009896800000895d */ /* 0x010fea0003900000 */
[----:B------:R-:W4:Y:S02]  /*afb0*/  @!P0 SYNCS.PHASECHK.TRANS64 P0, [R103+URZ+0xe0], R0 ;  /* 0x0000e000670085a7 */ /* 0x000f2400080010ff */
[----:B----4-:R-:W-:Y:S05]  /*afc0*/  @!P0 BRA `(.L_x_111) ;  /* 0xfffffffc00f08947 */ /* 0x010fea000383ffff */
[----:B------:R-:W-:Y:S05]  /*afd0*/  BRA `(.L_x_110) ;  /* 0xffffffc0002c7947 */ /* 0x000fea000383ffff */
.L_x_120:
[----:B---3--:R3:W4:Y:S02]  /*afe0*/  SYNCS.PHASECHK.TRANS64.TRYWAIT P0, [R2+URZ+0x80], R0 ;  /* 0x00008000020075a7 */ /* 0x00872400080011ff */
[----:B----4-:R-:W-:Y:S05]  /*aff0*/  @!P0 NANOSLEEP.SYNCS 0x989680 ;  /* 0x009896800000895d */ /* 0x010fea0003900000 */
[----:B------:R-:W4:Y:S02]  /*b000*/  @!P0 SYNCS.PHASECHK.TRANS64 P0, [R2+URZ+0x80], R0 ;  /* 0x00008000020085a7 */ /* 0x000f2400080010ff */
[----:B----4-:R-:W-:Y:S05]  /*b010*/  @!P0 BRA `(.L_x_120) ;  /* 0xfffffffc00f08947 */ /* 0x010fea000383ffff */
[----:B------:R-:W-:Y:S05]  /*b020*/  BRA `(.L_x_119) ;  /* 0xffffffcc00147947 */ /* 0x000fea000383ffff */
.L_x_128:
[----:B-1----:R1:W3:Y:S02]  /*b030*/  SYNCS.PHASECHK.TRANS64.TRYWAIT P0, [R6+URZ+0x80], R5 ;  /* 0x00008005060075a7 */ /* 0x0022e400080011ff */
[----:B---3--:R-:W-:Y:S05]  /*b040*/  @!P0 NANOSLEEP.SYNCS 0x989680 ;  /* 0x009896800000895d */ /* 0x008fea0003900000 */
[----:B------:R-:W3:Y:S02]  /*b050*/  @!P0 SYNCS.PHASECHK.TRANS64 P0, [R6+URZ+0x80], R5 ;  /* 0x00008005060085a7 */ /* 0x000ee400080010ff */
[----:B---3--:R-:W-:Y:S05]  /*b060*/  @!P0 BRA `(.L_x_128) ;  /* 0xfffffffc00f08947 */ /* 0x008fea000383ffff */
[----:B------:R-:W-:Y:S05]  /*b070*/  BRA `(.L_x_127) ;  /* 0xffffffd800207947 */ /* 0x000fea000383ffff */
.L_x_136:
[----:B---3--:R3:W4:Y:S02]  /*b080*/  SYNCS.PHASECHK.TRANS64.TRYWAIT P0, [R2+URZ+0x80], R5 ;  /* 0x00008005020075a7 */ /* 0x00872400080011ff */
[----:B----4-:R-:W-:Y:S05]  /*b090*/  @!P0 NANOSLEEP.SYNCS 0x989680 ;  /* 0x009896800000895d */ /* 0x010fea0003900000 */
[----:B------:R-:W4:Y:S02]  /*b0a0*/  @!P0 SYNCS.PHASECHK.TRANS64 P0, [R2+URZ+0x80], R5 ;  /* 0x00008005020085a7 */ /* 0x000f2400080010ff */
[----:B----4-:R-:W-:Y:S05]  /*b0b0*/  @!P0 BRA `(.L_x_136) ;  /* 0xfffffffc00f08947 */ /* 0x010fea000383ffff */
[----:B------:R-:W-:Y:S05]  /*b0c0*/  BRA `(.L_x_135) ;  /* 0xffffffe400287947 */ /* 0x000fea000383ffff */
        .weak           $__internal_0_$__cuda_sm10x_tcgen05_guardrail_trap_col_being_dealloced_not_returned_by_alloc
        .type           $__internal_0_$__cuda_sm10x_tcgen05_guardrail_trap_col_being_dealloced_not_returned_by_alloc,@function
        .size           $__internal_0_$__cuda_sm10x_tcgen05_guardrail_trap_col_being_dealloced_not_returned_by_alloc,($__internal_1_$__cuda_sm10x_tcgen05_guardrail_trap_phase_invalid_during_alloc - $__internal_0_$__cuda_sm10x_tcgen05_guardrail_trap_col_being_dealloced_not_returned_by_alloc)
$__internal_0_$__cuda_sm10x_tcgen05_guardrail_trap_col_being_dealloced_not_returned_by_alloc:
[----:B------:R-:W-:Y:S05]  /*b0d0*/  BPT.TRAP 0x1 ;  /* 0x000000040000795c */ /* 0x000fea0000300000 */
[----:B------:R-:W-:-:S04]  /*b0e0*/  HFMA2 R3, -RZ, RZ, 0, 0 ;  /* 0x00000000ff037431 */ /* 0x000fc800000001ff */
[----:B------:R-:W-:Y:S05]  /*b0f0*/  RET.REL.NODEC R2 `(_ZN7cutlass13device_kernelINS_4conv6kernel13ConvUniversalINS1_16ConvProblemShapeILNS1_8OperatorE0ELi3EEENS1_10collective14CollectiveConvINS1_47MainloopSm100TmaUmmaWarpSpecializedImplicitGemmILS5_0ELi8ELi3ELi1ELi2EN4cute5tupleIJNSA_1CILi2EEENSC_ILi1EEESE_EEEEENSB_IJNSC_ILi256EEENSC_ILi128EEENSB_IJNSC_ILi64EEEEEEEEENS_10bfloat16_tESM_NSA_8TiledMMAINSA_8MMA_AtomIJNSA_26SM100_MMA_F16BF16_2x1SM_SSISM_SM_fLi256ELi128ELNSA_4UMMA5MajorE0ELSR_0ELNSQ_7ScaleInE0ELSS_0EEEEEENSA_6LayoutINSB_IJSE_SE_SE_EEENSB_IJNSC_ILi0EEESX_SX_EEEEENSB_IJNSA_10UnderscoreES10_S10_EEEEENS7_6detail27Sm100ImplicitGemmTileTraitsINSA_25SM100_TMA_2SM_LOAD_IM2COLENSA_14ComposedLayoutINSA_7SwizzleILi3ELi4ELi3EEENSA_18smem_ptr_flag_bitsILi16EEENSV_INSB_IJNSC_ILi8EEESJ_EEENSB_IJSJ_SE_EEEEEEEvEENS14_INSA_18SM100_TMA_2SM_LOADES1F_vEEEENS_8epilogue10collective18CollectiveEpilogueINS1K_23Sm100TmaWarpSpecializedILi4ELi2ELi32ELb1ELb0EEEJNSB_IJSI_SI_SK_EEENSB_IJNSV_ISI_SE_EENSV_INSC_ILi32EEESE_EEEEESM_NSB_IJNSB_IJllllEEESE_SX_EEESM_S1V_NS1K_6fusion15FusionCallbacksIS1O_NS1W_17LinearCombinationISM_fSM_fLNS_15FloatRoundStyleE2EEES1P_S1T_JEEENSA_5SM1004TMEM4LOAD26SM100_TMEM_LOAD_32dp32b32xENSA_20SM90_TMA_LOAD_IM2COLENS16_INS17_ILi2ELi4ELi3EEES1A_NSV_INSB_IJS1B_S1R_EEENSB_IJS1R_SE_EEEEEEENSA_39AutoVectorizingCopyWithAssumedAlignmentILi128EEENSA_21SM90_TMA_STORE_IM2COLES2B_S2D_S2D_EEEvvEEEEvNT_6ParamsE) ;  /* 0xffffff4c02c07950 */ /* 0x000fea0003c3ffff */
        .weak           $__internal_1_$__cuda_sm10x_tcgen05_guardrail_trap_phase_invalid_during_alloc
        .type           $__internal_1_$__cuda_sm10x_tcgen05_guardrail_trap_phase_invalid_during_alloc,@function
        .size           $__internal_1_$__cuda_sm10x_tcgen05_guardrail_trap_phase_invalid_during_alloc,($__internal_2_$__cuda_sm10x_tcgen05_guardrail_trap_unallocated_columns_being_dealloced - $__internal_1_$__cuda_sm10x_tcgen05_guardrail_trap_phase_invalid_during_alloc)
$__internal_1_$__cuda_sm10x_tcgen05_guardrail_trap_phase_invalid_during_alloc:
[----:B------:R-:W-:Y:S05]  /*b100*/  BPT.TRAP 0x1 ;  /* 0x000000040000795c */ /* 0x000fea0000300000 */
[----:B------:R-:W-:-:S04]  /*b110*/  MOV R5, 0x0 ;  /* 0x0000000000057802 */ /* 0x000fc80000000f00 */
[----:B------:R-:W-:Y:S05]  /*b120*/  RET.REL.NODEC R4 `(_ZN7cutlass13device_kernelINS_4conv6kernel13ConvUniversalINS1_16ConvProblemShapeILNS1_8OperatorE0ELi3EEENS1_10collective14CollectiveConvINS1_47MainloopSm100TmaUmmaWarpSpecializedImplicitGemmILS5_0ELi8ELi3ELi1ELi2EN4cute5tupleIJNSA_1CILi2EEENSC_ILi1EEESE_EEEEENSB_IJNSC_ILi256EEENSC_ILi128EEENSB_IJNSC_ILi64EEEEEEEEENS_10bfloat16_tESM_NSA_8TiledMMAINSA_8MMA_AtomIJNSA_26SM100_MMA_F16BF16_2x1SM_SSISM_SM_fLi256ELi128ELNSA_4UMMA5MajorE0ELSR_0ELNSQ_7ScaleInE0ELSS_0EEEEEENSA_6LayoutINSB_IJSE_SE_SE_EEENSB_IJNSC_ILi0EEESX_SX_EEEEENSB_IJNSA_10UnderscoreES10_S10_EEEEENS7_6detail27Sm100ImplicitGemmTileTraitsINSA_25SM100_TMA_2SM_LOAD_IM2COLENSA_14ComposedLayoutINSA_7SwizzleILi3ELi4ELi3EEENSA_18smem_ptr_flag_bitsILi16EEENSV_INSB_IJNSC_ILi8EEESJ_EEENSB_IJSJ_SE_EEEEEEEvEENS14_INSA_18SM100_TMA_2SM_LOADES1F_vEEEENS_8epilogue10collective18CollectiveEpilogueINS1K_23Sm100TmaWarpSpecializedILi4ELi2ELi32ELb1ELb0EEEJNSB_IJSI_SI_SK_EEENSB_IJNSV_ISI_SE_EENSV_INSC_ILi32EEESE_EEEEESM_NSB_IJNSB_IJllllEEESE_SX_EEESM_S1V_NS1K_6fusion15FusionCallbacksIS1O_NS1W_17LinearCombinationISM_fSM_fLNS_15FloatRoundStyleE2EEES1P_S1T_JEEENSA_5SM1004TMEM4LOAD26SM100_TMEM_LOAD_32dp32b32xENSA_20SM90_TMA_LOAD_IM2COLENS16_INS17_ILi2ELi4ELi3EEES1A_NSV_INSB_IJS1B_S1R_EEENSB_IJS1R_SE_EEEEEEENSA_39AutoVectorizingCopyWithAssumedAlignmentILi128EEENSA_21SM90_TMA_STORE_IM2COLES2B_S2D_S2D_EEEvvEEEEvNT_6ParamsE) ;  /* 0xffffff4c04b47950 */ /* 0x000fea0003c3ffff */
        .weak           $__internal_2_$__cuda_sm10x_tcgen05_guardrail_trap_unallocated_columns_being_dealloced
        .type           $__internal_2_$__cuda_sm10x_tcgen05_guardrail_trap_unallocated_columns_being_dealloced,@function
        .size           $__internal_2_$__cuda_sm10x_tcgen05_guardrail_trap_unallocated_columns_being_dealloced,(.L_x_199 - $__internal_2_$__cuda_sm10x_tcgen05_guardrail_trap_unallocated_columns_being_dealloced)
$__internal_2_$__cuda_sm10x_tcgen05_guardrail_trap_unallocated_columns_being_dealloced:
[----:B------:R-:W-:Y:S05]  /*b130*/  BPT.TRAP 0x1 ;  /* 0x000000040000795c */ /* 0x000fea0000300000 */
[----:B------:R-:W-:-:S04]  /*b140*/  HFMA2 R3, -RZ, RZ, 0, 0 ;  /* 0x00000000ff037431 */ /* 0x000fc800000001ff */
[----:B------:R-:W-:Y:S05]  /*b150*/  RET.REL.NODEC R2 `(_ZN7cutlass13device_kernelINS_4conv6kernel13ConvUniversalINS1_16ConvProblemShapeILNS1_8OperatorE0ELi3EEENS1_10collective14CollectiveConvINS1_47MainloopSm100TmaUmmaWarpSpecializedImplicitGemmILS5_0ELi8ELi3ELi1ELi2EN4cute5tupleIJNSA_1CILi2EEENSC_ILi1EEESE_EEEEENSB_IJNSC_ILi256EEENSC_ILi128EEENSB_IJNSC_ILi64EEEEEEEEENS_10bfloat16_tESM_NSA_8TiledMMAINSA_8MMA_AtomIJNSA_26SM100_MMA_F16BF16_2x1SM_SSISM_SM_fLi256ELi128ELNSA_4UMMA5MajorE0ELSR_0ELNSQ_7ScaleInE0ELSS_0EEEEEENSA_6LayoutINSB_IJSE_SE_SE_EEENSB_IJNSC_ILi0EEESX_SX_EEEEENSB_IJNSA_10UnderscoreES10_S10_EEEEENS7_6detail27Sm100ImplicitGemmTileTraitsINSA_25SM100_TMA_2SM_LOAD_IM2COLENSA_14ComposedLayoutINSA_7SwizzleILi3ELi4ELi3EEENSA_18smem_ptr_flag_bitsILi16EEENSV_INSB_IJNSC_ILi8EEESJ_EEENSB_IJSJ_SE_EEEEEEEvEENS14_INSA_18SM100_TMA_2SM_LOADES1F_vEEEENS_8epilogue10collective18CollectiveEpilogueINS1K_23Sm100TmaWarpSpecializedILi4ELi2ELi32ELb1ELb0EEEJNSB_IJSI_SI_SK_EEENSB_IJNSV_ISI_SE_EENSV_INSC_ILi32EEESE_EEEEESM_NSB_IJNSB_IJllllEEESE_SX_EEESM_S1V_NS1K_6fusion15FusionCallbacksIS1O_NS1W_17LinearCombinationISM_fSM_fLNS_15FloatRoundStyleE2EEES1P_S1T_JEEENSA_5SM1004TMEM4LOAD26SM100_TMEM_LOAD_32dp32b32xENSA_20SM90_TMA_LOAD_IM2COLENS16_INS17_ILi2ELi4ELi3EEES1A_NSV_INSB_IJS1B_S1R_EEENSB_IJS1R_SE_EEEEEEENSA_39AutoVectorizingCopyWithAssumedAlignmentILi128EEENSA_21SM90_TMA_STORE_IM2COLES2B_S2D_S2D_EEEvvEEEEvNT_6ParamsE) ;  /* 0xffffff4c02a87950 */ /* 0x000fea0003c3ffff */
.L_x_198:
[----:B------:R-:W-:-:S00]  /*b160*/  BRA `(.L_x_198) ;  /* 0xfffffffc00fc7947 */ /* 0x000fc0000383ffff */
[----:B------:R-:W-:-:S00]  /*b170*/  NOP ;  /* 0x0000000000007918 */ /* 0x000fc00000000000 */
        /* <DEDUP_REMOVED lines=8> */
.L_x_199:


//--------------------- .nv.global.init           --------------------------
	.section	.nv.global.init,"aw",@progbits
.nv.global.init:
	.type		$str$29,@object
	.size		$str$29,($str$30 - $str$29)
$str$29:
        /*0000*/ 	.byte	0x28, 0x61, 0x64, 0x64, 0x72, 0x65, 0x73, 0x73, 0x20, 0x26, 0x20, 0x6d, 0x61, 0x73, 0x6b, 0x29
        /*0010*/ 	.byte	0x20, 0x3d, 0x3d, 0x20, 0x30, 0x00
	.type		$str$30,@object
	.size		$str$30,($str$28 - $str$30)
$str$30:
        /*0016*/ 	.byte	0x2f, 0x74, 0x6d, 0x70, 0x2f, 0x63, 0x75, 0x74, 0x6c, 0x61, 0x73, 0x73, 0x5f, 0x73, 0x77, 0x65
        /*0026*/ 	.byte	0x65, 0x70, 0x5f, 0x73, 0x72, 0x63, 0x2f, 0x69, 0x6e, 0x63, 0x6c, 0x75, 0x64, 0x65, 0x2f, 0x63
        /*0036*/ 	.byte	0x75, 0x74, 0x65, 0x2f, 0x70, 0x6f, 0x69, 0x6e, 0x74, 0x65, 0x72, 0x5f, 0x66, 0x6c, 0x61, 0x67
        /*0046*/ 	.byte	0x67, 0x65, 0x64, 0x2e, 0x68, 0x70, 0x70, 0x00
	.type		$str$28,@object
	.size		$str$28,($str$27 - $str$28)
$str$28:
        /*004e*/ 	.byte	0x2f, 0x74, 0x6d, 0x70, 0x2f, 0x63, 0x75, 0x74, 0x6c, 0x61, 0x73, 0x73, 0x5f, 0x73, 0x77, 0x65
        /*005e*/ 	.byte	0x65, 0x70, 0x5f, 0x73, 0x72, 0x63, 0x2f, 0x69, 0x6e, 0x63, 0x6c, 0x75, 0x64, 0x65, 0x2f, 0x63
        /*006e*/ 	.byte	0x75, 0x74, 0x65, 0x2f, 0x61, 0x74, 0x6f, 0x6d, 0x2f, 0x63, 0x6f, 0x70, 0x79, 0x5f, 0x74, 0x72
        /*007e*/ 	.byte	0x61, 0x69, 0x74, 0x73, 0x5f, 0x73, 0x6d, 0x31, 0x30, 0x30, 0x2e, 0x68, 0x70, 0x70, 0x00
	.type		$str$27,@object
	.size		$str$27,(__unnamed_1 - $str$27)
$str$27:
        /*008d*/ 	.byte	0x28, 0x28, 0x75, 0x69, 0x6e, 0x74, 0x33, 0x32, 0x5f, 0x74, 0x28, 0x74, 0x68, 0x72, 0x65, 0x61
        /*009d*/ 	.byte	0x64, 0x49, 0x64, 0x78, 0x2e, 0x78, 0x29, 0x20, 0x2f, 0x20, 0x33, 0x32, 0x29, 0x20, 0x25, 0x20
        /*00ad*/ 	.byte	0x34, 0x29, 0x20, 0x3d, 0x3d, 0x20, 0x28, 0x28, 0x28, 0x74, 0x6d, 0x65, 0x6d, 0x5f, 0x61, 0x64
        /*00bd*/ 	.byte	0x64, 0x72, 0x20, 0x3e, 0x3e, 0x20, 0x31, 0x36, 0x29, 0x20, 0x2f, 0x20, 0x33, 0x32, 0x29, 0x20
        /*00cd*/ 	.byte	0x25, 0x20, 0x34, 0x29, 0x00
	.type		__unnamed_1,@object
	.size		__unnamed_1,(__unnamed_2 - __unnamed_1)
__unnamed_1:
        /*00d2*/ 	.byte	0x61, 0x75, 0x74, 0x6f, 0x20, 0x63, 0x75, 0x74, 0x65, 0x3a, 0x3a, 0x61, 0x73, 0x5f, 0x70, 0x6f
        /* <DEDUP_REMOVED lines=24> */
        /*0262*/ 	.byte	0x34, 0x30, 0x39, 0x36, 0x3e, 0x3e, 0x3e, 0x3e, 0x5d, 0x00
	.type		__unnamed_2,@object
	.size		__unnamed_2,(.L_2 - __unnamed_2)
__unnamed_2:
        /* <DEDUP_REMOVED lines=42> */
        /*050c*/ 	.byte	0x3e, 0x3e, 0x5d, 0x00
.L_2:


//--------------------- .nv.shared._ZN7cutlass13device_kernelINS_4conv6kernel13ConvUniversalINS1_16ConvProblemShapeILNS1_8OperatorE0ELi3EEENS1_10collective14CollectiveConvINS1_47MainloopSm100TmaUmmaWarpSpecializedImplicitGemmILS5_0ELi8ELi3ELi1ELi2EN4cute5tupleIJNSA_1CILi2EEENSC_ILi1EEESE_EEEEENSB_IJNSC_ILi256EEENSC_ILi128EEENSB_IJNSC_ILi64EEEEEEEEENS_10bfloat16_tESM_NSA_8TiledMMAINSA_8MMA_AtomIJNSA_26SM100_MMA_F16BF16_2x1SM_SSISM_SM_fLi256ELi128ELNSA_4UMMA5MajorE0ELSR_0ELNSQ_7ScaleInE0ELSS_0EEEEEENSA_6LayoutINSB_IJSE_SE_SE_EEENSB_IJNSC_ILi0EEESX_SX_EEEEENSB_IJNSA_10UnderscoreES10_S10_EEEEENS7_6detail27Sm100ImplicitGemmTileTraitsINSA_25SM100_TMA_2SM_LOAD_IM2COLENSA_14ComposedLayoutINSA_7SwizzleILi3ELi4ELi3EEENSA_18smem_ptr_flag_bitsILi16EEENSV_INSB_IJNSC_ILi8EEESJ_EEENSB_IJSJ_SE_EEEEEEEvEENS14_INSA_18SM100_TMA_2SM_LOADES1F_vEEEENS_8epilogue10collective18CollectiveEpilogueINS1K_23Sm100TmaWarpSpecializedILi4ELi2ELi32ELb1ELb0EEEJNSB_IJSI_SI_SK_EEENSB_IJNSV_ISI_SE_EENSV_INSC_ILi32EEESE_EEEEESM_NSB_IJNSB_IJllllEEESE_SX_EEESM_S1V_NS1K_6fusion15FusionCallbacksIS1O_NS1W_17LinearCombinationISM_fSM_fLNS_15FloatRoundStyleE2EEES1P_S1T_JEEENSA_5SM1004TMEM4LOAD26SM100_TMEM_LOAD_32dp32b32xENSA_20SM90_TMA_LOAD_IM2COLENS16_INS17_ILi2ELi4ELi3EEES1A_NSV_INSB_IJS1B_S1R_EEENSB_IJS1R_SE_EEEEEEENSA_39AutoVectorizingCopyWithAssumedAlignmentILi128EEENSA_21SM90_TMA_STORE_IM2COLES2B_S2D_S2D_EEEvvEEEEvNT_6ParamsE --------------------------
	.section	.nv.shared._ZN7cutlass13device_kernelINS_4conv6kernel13ConvUniversalINS1_16ConvProblemShapeILNS1_8OperatorE0ELi3EEENS1_10collective14CollectiveConvINS1_47MainloopSm100TmaUmmaWarpSpecializedImplicitGemmILS5_0ELi8ELi3ELi1ELi2EN4cute5tupleIJNSA_1CILi2EEENSC_ILi1EEESE_EEEEENSB_IJNSC_ILi256EEENSC_ILi128EEENSB_IJNSC_ILi64EEEEEEEEENS_10bfloat16_tESM_NSA_8TiledMMAINSA_8MMA_AtomIJNSA_26SM100_MMA_F16BF16_2x1SM_SSISM_SM_fLi256ELi128ELNSA_4UMMA5MajorE0ELSR_0ELNSQ_7ScaleInE0ELSS_0EEEEEENSA_6LayoutINSB_IJSE_SE_SE_EEENSB_IJNSC_ILi0EEESX_SX_EEEEENSB_IJNSA_10UnderscoreES10_S10_EEEEENS7_6detail27Sm100ImplicitGemmTileTraitsINSA_25SM100_TMA_2SM_LOAD_IM2COLENSA_14ComposedLayoutINSA_7SwizzleILi3ELi4ELi3EEENSA_18smem_ptr_flag_bitsILi16EEENSV_INSB_IJNSC_ILi8EEESJ_EEENSB_IJSJ_SE_EEEEEEEvEENS14_INSA_18SM100_TMA_2SM_LOADES1F_vEEEENS_8epilogue10collective18CollectiveEpilogueINS1K_23Sm100TmaWarpSpecializedILi4ELi2ELi32ELb1ELb0EEEJNSB_IJSI_SI_SK_EEENSB_IJNSV_ISI_SE_EENSV_INSC_ILi32EEESE_EEEEESM_NSB_IJNSB_IJllllEEESE_SX_EEESM_S1V_NS1K_6fusion15FusionCallbacksIS1O_NS1W_17LinearCombinationISM_fSM_fLNS_15FloatRoundStyleE2EEES1P_S1T_JEEENSA_5SM1004TMEM4LOAD26SM100_TMEM_LOAD_32dp32b32xENSA_20SM90_TMA_LOAD_IM2COLENS16_INS17_ILi2ELi4ELi3EEES1A_NSV_INSB_IJS1B_S1R_EEENSB_IJS1R_SE_EEEEEEENSA_39AutoVectorizingCopyWithAssumedAlignmentILi128EEENSA_21SM90_TMA_STORE_IM2COLES2B_S2D_S2D_EEEvvEEEEvNT_6ParamsE,"aw",@nobits
	.sectionflags	@""
	.align	16
	.zero		1024


//--------------------- .nv.shared.reserved.0     --------------------------
	.section	.nv.shared.reserved.0,"aw",@nobits
	.weak		__nv_reservedSMEM_offset_0_alias
	.size		__nv_reservedSMEM_offset_0_alias, 0, 64
	.other		__nv_reservedSMEM_offset_0_alias,@"STO_CUDA_RESERVED_SHARED STV_DEFAULT"
__nv_reservedSMEM_offset_0_alias:
	.zero		0
.nv.shared.reserved.0:
	.zero		64
	.weak		__nv_reservedSMEM_tcgen05_partition
	.type		__nv_reservedSMEM_tcgen05_partition,@object
	.size		__nv_reservedSMEM_tcgen05_partition,(.L_0 - __nv_reservedSMEM_tcgen05_partition)
__nv_reservedSMEM_tcgen05_partition:
	.zero		32
.L_0:


//--------------------- .nv.global                --------------------------
	.section	.nv.global,"aw",@nobits
.nv.global:
	.type		_ZN39_INTERNAL_675b522a_4_k_cu_6ec7f3a8_38524cute1_E,@object
	.size		_ZN39_INTERNAL_675b522a_4_k_cu_6ec7f3a8_38524cute1_E,(_ZN39_INTERNAL_675b522a_4_k_cu_6ec7f3a8_38524cuda3std3__45__cpo6cbeginE - _ZN39_INTERNAL_675b522a_4_k_cu_6ec7f3a8_38524cute1_E)
_ZN39_INTERNAL_675b522a_4_k_cu_6ec7f3a8_38524cute1_E:
	.zero		1
	.type		_ZN39_INTERNAL_675b522a_4_k_cu_6ec7f3a8_38524cuda3std3__45__cpo6cbeginE,@object
	.size		_ZN39_INTERNAL_675b522a_4_k_cu_6ec7f3a8_38524cuda3std3__45__cpo6cbeginE,(_ZN39_INTERNAL_675b522a_4_k_cu_6ec7f3a8_38524cuda3std3__48in_placeE - _ZN39_INTERNAL_675b522a_4_k_cu_6ec7f3a8_38524cuda3std3__45__cpo6cbeginE)
_ZN39_INTERNAL_675b522a_4_k_cu_6ec7f3a8_38524cuda3std3__45__cpo6cbeginE:
	.zero		1
	.type		_ZN39_INTERNAL_675b522a_4_k_cu_6ec7f3a8_38524cuda3std3__48in_placeE,@object
	.size		_ZN39_INTERNAL_675b522a_4_k_cu_6ec7f3a8_38524cuda3std3__48in_placeE,(_ZN39_INTERNAL_675b522a_4_k_cu_6ec7f3a8_38524cuda3std6ranges3__45__cpo9iter_moveE - _ZN39_INTERNAL_675b522a_4_k_cu_6ec7f3a8_38524cuda3std3__48in_placeE)
_ZN39_INTERNAL_675b522a_4_k_cu_6ec7f3a8_38524cuda3std3__48in_placeE:
	.zero		1
	.type		_ZN39_INTERNAL_675b522a_4_k_cu_6ec7f3a8_38524cuda3std6ranges3__45__cpo9iter_moveE,@object
	.size		_ZN39_INTERNAL_675b522a_4_k_cu_6ec7f3a8_38524cuda3std6ranges3__45__cpo9iter_moveE,(_ZN39_INTERNAL_675b522a_4_k_cu_6ec7f3a8_38524cuda3std3__45__cpo5beginE - _ZN39_INTERNAL_675b522a_4_k_cu_6ec7f3a8_38524cuda3std6ranges3__45__cpo9iter_moveE)
_ZN39_INTERNAL_675b522a_4_k_cu_6ec7f3a8_38524cuda3std6ranges3__45__cpo9iter_moveE:
	.zero		1
	.type		_ZN39_INTERNAL_675b522a_4_k_cu_6ec7f3a8_38524cuda3std3__45__cpo5beginE,@object
	.size		_ZN39_INTERNAL_675b522a_4_k_cu_6ec7f3a8_38524cuda3std3__45__cpo5beginE,(_ZN39_INTERNAL_675b522a_4_k_cu_6ec7f3a8_38524cuda3std3__441_GLOBAL__N__675b522a_4_k_cu_6ec7f3a8_38526ignoreE - _ZN39_INTERNAL_675b522a_4_k_cu_6ec7f3a8_38524cuda3std3__45__cpo5beginE)
_ZN39_INTERNAL_675b522a_4_k_cu_6ec7f3a8_38524cuda3std3__45__cpo5beginE:
	.zero		1
	.type		_ZN39_INTERNAL_675b522a_4_k_cu_6ec7f3a8_38524cuda3std3__441_GLOBAL__N__675b522a_4_k_cu_6ec7f3a8_38526ignoreE,@object
	.size		_ZN39_INTERNAL_675b522a_4_k_cu_6ec7f3a8_38524cuda3std3__441_GLOBAL__N__675b522a_4_k_cu_6ec7f3a8_38526ignoreE,(_ZN39_INTERNAL_675b522a_4_k_cu_6ec7f3a8_38524cute7productE - _ZN39_INTERNAL_675b522a_4_k_cu_6ec7f3a8_38524cuda3std3__441_GLOBAL__N__675b522a_4_k_cu_6ec7f3a8_38526ignoreE)
_ZN39_INTERNAL_675b522a_4_k_cu_6ec7f3a8_38524cuda3std3__441_GLOBAL__N__675b522a_4_k_cu_6ec7f3a8_38526ignoreE:
	.zero		1
	.type		_ZN39_INTERNAL_675b522a_4_k_cu_6ec7f3a8_38524cute7productE,@object
	.size		_ZN39_INTERNAL_675b522a_4_k_cu_6ec7f3a8_38524cute7productE,(_ZN39_INTERNAL_675b522a_4_k_cu_6ec7f3a8_38524cuda3std3__45__cpo3endE - _ZN39_INTERNAL_675b522a_4_k_cu_6ec7f3a8_38524cute7productE)
_ZN39_INTERNAL_675b522a_4_k_cu_6ec7f3a8_38524cute7productE:
	.zero		1
	.type		_ZN39_INTERNAL_675b522a_4_k_cu_6ec7f3a8_38524cuda3std3__45__cpo3endE,@object
	.size		_ZN39_INTERNAL_675b522a_4_k_cu_6ec7f3a8_38524cuda3std3__45__cpo3endE,(_ZN39_INTERNAL_675b522a_4_k_cu_6ec7f3a8_38524cuda3std3__419piecewise_constructE - _ZN39_INTERNAL_675b522a_4_k_cu_6ec7f3a8_38524cuda3std3__45__cpo3endE)
_ZN39_INTERNAL_675b522a_4_k_cu_6ec7f3a8_38524cuda3std3__45__cpo3endE:
	.zero		1
	.type		_ZN39_INTERNAL_675b522a_4_k_cu_6ec7f3a8_38524cuda3std3__419piecewise_constructE,@object
	.size		_ZN39_INTERNAL_675b522a_4_k_cu_6ec7f3a8_38524cuda3std3__419piecewise_constructE,(_ZN39_INTERNAL_675b522a_4_k_cu_6ec7f3a8_38524cuda3std3__45__cpo4cendE - _ZN39_INTERNAL_675b522a_4_k_cu_6ec7f3a8_38524cuda3std3__419piecewise_constructE)
_ZN39_INTERNAL_675b522a_4_k_cu_6ec7f3a8_38524cuda3std3__419piecewise_constructE:
	.zero		1
	.type		_ZN39_INTERNAL_675b522a_4_k_cu_6ec7f3a8_38524cuda3std3__45__cpo4cendE,@object
	.size		_ZN39_INTERNAL_675b522a_4_k_cu_6ec7f3a8_38524cuda3std3__45__cpo4cendE,(_ZN39_INTERNAL_675b522a_4_k_cu_6ec7f3a8_38524cuda3std6ranges3__45__cpo4swapE - _ZN39_INTERNAL_675b522a_4_k_cu_6ec7f3a8_38524cuda3std3__45__cpo4cendE)
_ZN39_INTERNAL_675b522a_4_k_cu_6ec7f3a8_38524cuda3std3__45__cpo4cendE:
	.zero		1
	.type		_ZN39_INTERNAL_675b522a_4_k_cu_6ec7f3a8_38524cuda3std6ranges3__45__cpo4swapE,@object
	.size		_ZN39_INTERNAL_675b522a_4_k_cu_6ec7f3a8_38524cuda3std6ranges3__45__cpo4swapE,(.L_10 - _ZN39_INTERNAL_675b522a_4_k_cu_6ec7f3a8_38524cuda3std6ranges3__45__cpo4swapE)
_ZN39_INTERNAL_675b522a_4_k_cu_6ec7f3a8_38524cuda3std6ranges3__45__cpo4swapE:
	.zero		1
.L_10:


//--------------------- .nv.constant0._ZN7cutlass13device_kernelINS_4conv6kernel13ConvUniversalINS1_16ConvProblemShapeILNS1_8OperatorE0ELi3EEENS1_10collective14CollectiveConvINS1_47MainloopSm100TmaUmmaWarpSpecializedImplicitGemmILS5_0ELi8ELi3ELi1ELi2EN4cute5tupleIJNSA_1CILi2EEENSC_ILi1EEESE_EEEEENSB_IJNSC_ILi256EEENSC_ILi128EEENSB_IJNSC_ILi64EEEEEEEEENS_10bfloat16_tESM_NSA_8TiledMMAINSA_8MMA_AtomIJNSA_26SM100_MMA_F16BF16_2x1SM_SSISM_SM_fLi256ELi128ELNSA_4UMMA5MajorE0ELSR_0ELNSQ_7ScaleInE0ELSS_0EEEEEENSA_6LayoutINSB_IJSE_SE_SE_EEENSB_IJNSC_ILi0EEESX_SX_EEEEENSB_IJNSA_10UnderscoreES10_S10_EEEEENS7_6detail27Sm100ImplicitGemmTileTraitsINSA_25SM100_TMA_2SM_LOAD_IM2COLENSA_14ComposedLayoutINSA_7SwizzleILi3ELi4ELi3EEENSA_18smem_ptr_flag_bitsILi16EEENSV_INSB_IJNSC_ILi8EEESJ_EEENSB_IJSJ_SE_EEEEEEEvEENS14_INSA_18SM100_TMA_2SM_LOADES1F_vEEEENS_8epilogue10collective18CollectiveEpilogueINS1K_23Sm100TmaWarpSpecializedILi4ELi2ELi32ELb1ELb0EEEJNSB_IJSI_SI_SK_EEENSB_IJNSV_ISI_SE_EENSV_INSC_ILi32EEESE_EEEEESM_NSB_IJNSB_IJllllEEESE_SX_EEESM_S1V_NS1K_6fusion15FusionCallbacksIS1O_NS1W_17LinearCombinationISM_fSM_fLNS_15FloatRoundStyleE2EEES1P_S1T_JEEENSA_5SM1004TMEM4LOAD26SM100_TMEM_LOAD_32dp32b32xENSA_20SM90_TMA_LOAD_IM2COLENS16_INS17_ILi2ELi4ELi3EEES1A_NSV_INSB_IJS1B_S1R_EEENSB_IJS1R_SE_EEEEEEENSA_39AutoVectorizingCopyWithAssumedAlignmentILi128EEENSA_21SM90_TMA_STORE_IM2COLES2B_S2D_S2D_EEEvvEEEEvNT_6ParamsE --------------------------
	.section	.nv.constant0._ZN7cutlass13device_kernelINS_4conv6kernel13ConvUniversalINS1_16ConvProblemShapeILNS1_8OperatorE0ELi3EEENS1_10collective14CollectiveConvINS1_47MainloopSm100TmaUmmaWarpSpecializedImplicitGemmILS5_0ELi8ELi3ELi1ELi2EN4cute5tupleIJNSA_1CILi2EEENSC_ILi1EEESE_EEEEENSB_IJNSC_ILi256EEENSC_ILi128EEENSB_IJNSC_ILi64EEEEEEEEENS_10bfloat16_tESM_NSA_8TiledMMAINSA_8MMA_AtomIJNSA_26SM100_MMA_F16BF16_2x1SM_SSISM_SM_fLi256ELi128ELNSA_4UMMA5MajorE0ELSR_0ELNSQ_7ScaleInE0ELSS_0EEEEEENSA_6LayoutINSB_IJSE_SE_SE_EEENSB_IJNSC_ILi0EEESX_SX_EEEEENSB_IJNSA_10UnderscoreES10_S10_EEEEENS7_6detail27Sm100ImplicitGemmTileTraitsINSA_25SM100_TMA_2SM_LOAD_IM2COLENSA_14ComposedLayoutINSA_7SwizzleILi3ELi4ELi3EEENSA_18smem_ptr_flag_bitsILi16EEENSV_INSB_IJNSC_ILi8EEESJ_EEENSB_IJSJ_SE_EEEEEEEvEENS14_INSA_18SM100_TMA_2SM_LOADES1F_vEEEENS_8epilogue10collective18CollectiveEpilogueINS1K_23Sm100TmaWarpSpecializedILi4ELi2ELi32ELb1ELb0EEEJNSB_IJSI_SI_SK_EEENSB_IJNSV_ISI_SE_EENSV_INSC_ILi32EEESE_EEEEESM_NSB_IJNSB_IJllllEEESE_SX_EEESM_S1V_NS1K_6fusion15FusionCallbacksIS1O_NS1W_17LinearCombinationISM_fSM_fLNS_15FloatRoundStyleE2EEES1P_S1T_JEEENSA_5SM1004TMEM4LOAD26SM100_TMEM_LOAD_32dp32b32xENSA_20SM90_TMA_LOAD_IM2COLENS16_INS17_ILi2ELi4ELi3EEES1A_NSV_INSB_IJS1B_S1R_EEENSB_IJS1R_SE_EEEEEEENSA_39AutoVectorizingCopyWithAssumedAlignmentILi128EEENSA_21SM90_TMA_STORE_IM2COLES2B_S2D_S2D_EEEvvEEEEvNT_6ParamsE,"a",@progbits
	.sectionflags	@""
	.align	4
.nv.constant0._ZN7cutlass13device_kernelINS_4conv6kernel13ConvUniversalINS1_16ConvProblemShapeILNS1_8OperatorE0ELi3EEENS1_10collective14CollectiveConvINS1_47MainloopSm100TmaUmmaWarpSpecializedImplicitGemmILS5_0ELi8ELi3ELi1ELi2EN4cute5tupleIJNSA_1CILi2EEENSC_ILi1EEESE_EEEEENSB_IJNSC_ILi256EEENSC_ILi128EEENSB_IJNSC_ILi64EEEEEEEEENS_10bfloat16_tESM_NSA_8TiledMMAINSA_8MMA_AtomIJNSA_26SM100_MMA_F16BF16_2x1SM_SSISM_SM_fLi256ELi128ELNSA_4UMMA5MajorE0ELSR_0ELNSQ_7ScaleInE0ELSS_0EEEEEENSA_6LayoutINSB_IJSE_SE_SE_EEENSB_IJNSC_ILi0EEESX_SX_EEEEENSB_IJNSA_10UnderscoreES10_S10_EEEEENS7_6detail27Sm100ImplicitGemmTileTraitsINSA_25SM100_TMA_2SM_LOAD_IM2COLENSA_14ComposedLayoutINSA_7SwizzleILi3ELi4ELi3EEENSA_18smem_ptr_flag_bitsILi16EEENSV_INSB_IJNSC_ILi8EEESJ_EEENSB_IJSJ_SE_EEEEEEEvEENS14_INSA_18SM100_TMA_2SM_LOADES1F_vEEEENS_8epilogue10collective18CollectiveEpilogueINS1K_23Sm100TmaWarpSpecializedILi4ELi2ELi32ELb1ELb0EEEJNSB_IJSI_SI_SK_EEENSB_IJNSV_ISI_SE_EENSV_INSC_ILi32EEESE_EEEEESM_NSB_IJNSB_IJllllEEESE_SX_EEESM_S1V_NS1K_6fusion15FusionCallbacksIS1O_NS1W_17LinearCombinationISM_fSM_fLNS_15FloatRoundStyleE2EEES1P_S1T_JEEENSA_5SM1004TMEM4LOAD26SM100_TMEM_LOAD_32dp32b32xENSA_20SM90_TMA_LOAD_IM2COLENS16_INS17_ILi2ELi4ELi3EEES1A_NSV_INSB_IJS1B_S1R_EEENSB_IJS1R_SE_EEEEEEENSA_39AutoVectorizingCopyWithAssumedAlignmentILi128EEENSA_21SM90_TMA_STORE_IM2COLES2B_S2D_S2D_EEEvvEEEEvNT_6ParamsE:
	.zero		3200


//--------------------- SYMBOLS --------------------------

	.type		.nv.reservedSmem.offset0,@object
	.size		.nv.reservedSmem.offset0,0x4
	.type		.nv.reservedSmem.cap,@object
	.size		.nv.reservedSmem.cap,0x4
	.type		__assertfail,@function
